//
// Generated by NVIDIA NVVM Compiler
//
// Compiler Build ID: CL-36424714
// Cuda compilation tools, release 13.0, V13.0.88
// Based on NVVM 20.0.0
//

.version 9.0
.target sm_100
.address_size 64

	// .globl	_Z20setBoundaryCondition4Grid
.extern .func __assertfail
(
	.param .b64 __assertfail_param_0,
	.param .b64 __assertfail_param_1,
	.param .b32 __assertfail_param_2,
	.param .b64 __assertfail_param_3,
	.param .b64 __assertfail_param_4
)
;
.func  (.param .b64 func_retval0) __internal_accurate_pow
(
	.param .b64 __internal_accurate_pow_param_0,
	.param .b64 __internal_accurate_pow_param_1
)
;
// _ZZ14computeAmaxOptPd4GridE6aBlock has been demoted
.global .align 1 .b8 __unnamed_1[52] = {118, 111, 105, 100, 32, 83, 76, 73, 67, 95, 69, 118, 111, 108, 117, 116, 105, 111, 110, 95, 88, 40, 71, 114, 105, 100, 44, 32, 100, 111, 117, 98, 108, 101, 44, 32, 100, 111, 117, 98, 108, 101, 44, 32, 100, 111, 117, 98, 108, 101, 41};
// _ZZ16SLIC_Evolution_X4GriddddE2uL has been demoted
// _ZZ16SLIC_Evolution_X4GriddddE2uI has been demoted
// _ZZ16SLIC_Evolution_X4GriddddE2uR has been demoted
// _ZZ16SLIC_Evolution_X4GriddddE4flux has been demoted
// _ZZ16SLIC_Evolution_Y4GriddddE2uL has been demoted
// _ZZ16SLIC_Evolution_Y4GriddddE2uI has been demoted
// _ZZ16SLIC_Evolution_Y4GriddddE2uR has been demoted
// _ZZ16SLIC_Evolution_Y4GriddddE4flux has been demoted
.global .align 1 .b8 $str[6] = {102, 97, 108, 115, 101};
.global .align 1 .b8 $str$1[27] = {47, 116, 109, 112, 47, 115, 97, 115, 115, 95, 99, 117, 95, 122, 57, 49, 112, 95, 102, 111, 99, 47, 107, 46, 99, 117};

.visible .entry _Z20setBoundaryCondition4Grid(
	.param .align 8 .b8 _Z20setBoundaryCondition4Grid_param_0[24]
)
{
	.reg .pred 	%p<33>;
	.reg .b32 	%r<40>;
	.reg .b64 	%rd<81>;
	.reg .b64 	%fd<17>;

	ld.param.v2.u32 	{%r6, %r7}, [_Z20setBoundaryCondition4Grid_param_0+8];
	ld.param.u64 	%rd5, [_Z20setBoundaryCondition4Grid_param_0];
	cvta.to.global.u64 	%rd1, %rd5;
	mov.u32 	%r9, %ctaid.x;
	mov.u32 	%r10, %ntid.x;
	mov.u32 	%r11, %tid.x;
	mad.lo.s32 	%r12, %r9, %r10, %r11;
	mov.u32 	%r14, %ctaid.y;
	mov.u32 	%r15, %ntid.y;
	mov.u32 	%r16, %tid.y;
	mad.lo.s32 	%r17, %r14, %r15, %r16;
	setp.gt.s32 	%p5, %r12, 1;
	add.s32 	%r19, %r6, 2;
	setp.lt.s32 	%p6, %r12, %r19;
	and.pred  	%p7, %p5, %p6;
	setp.lt.u32 	%p8, %r17, 2;
	and.pred  	%p1, %p7, %p8;
	add.s32 	%r20, %r6, 4;
	shl.b32 	%r21, %r20, 1;
	add.s32 	%r2, %r21, %r12;
	add.s32 	%r22, %r7, 4;
	mul.lo.s32 	%r3, %r22, %r20;
	mul.lo.s32 	%r4, %r20, %r17;
	add.s32 	%r23, %r4, %r12;
	add.s32 	%r24, %r7, 2;
	setp.ge.s32 	%p9, %r17, %r24;
	and.pred  	%p10, %p7, %p9;
	setp.lt.s32 	%p11, %r17, %r22;
	and.pred  	%p2, %p10, %p11;
	mad.lo.s32 	%r25, %r20, -3, %r3;
	add.s32 	%r5, %r25, %r12;
	setp.lt.u32 	%p13, %r12, 2;
	and.pred  	%p3, %p13, %p11;
	setp.ge.s32 	%p14, %r12, %r19;
	setp.lt.s32 	%p15, %r12, %r20;
	and.pred  	%p16, %p11, %p15;
	and.pred  	%p4, %p16, %p14;
	mul.wide.s32 	%rd6, %r23, 8;
	add.s64 	%rd2, %rd1, %rd6;
	not.pred 	%p17, %p1;
	@%p17 bra 	$L__BB0_2;
	mul.wide.s32 	%rd7, %r2, 8;
	add.s64 	%rd8, %rd1, %rd7;
	ld.global.f64 	%fd1, [%rd8];
	st.global.f64 	[%rd2], %fd1;
$L__BB0_2:
	not.pred 	%p18, %p2;
	@%p18 bra 	$L__BB0_4;
	mul.wide.s32 	%rd9, %r5, 8;
	add.s64 	%rd10, %rd1, %rd9;
	ld.global.f64 	%fd2, [%rd10];
	st.global.f64 	[%rd2], %fd2;
$L__BB0_4:
	not.pred 	%p19, %p3;
	@%p19 bra 	$L__BB0_6;
	mul.wide.s32 	%rd11, %r4, 8;
	add.s64 	%rd12, %rd1, %rd11;
	ld.global.f64 	%fd3, [%rd12+16];
	st.global.f64 	[%rd2], %fd3;
$L__BB0_6:
	not.pred 	%p20, %p4;
	@%p20 bra 	$L__BB0_8;
	cvt.s64.s32 	%rd13, %r4;
	cvt.s64.s32 	%rd14, %r6;
	add.s64 	%rd15, %rd14, %rd13;
	shl.b64 	%rd16, %rd15, 3;
	add.s64 	%rd17, %rd1, %rd16;
	ld.global.f64 	%fd4, [%rd17+8];
	st.global.f64 	[%rd2], %fd4;
$L__BB0_8:
	cvt.s64.s32 	%rd3, %r3;
	mul.wide.s32 	%rd18, %r3, 8;
	add.s64 	%rd4, %rd2, %rd18;
	@%p17 bra 	$L__BB0_10;
	add.s32 	%r26, %r2, %r3;
	mul.wide.s32 	%rd19, %r26, 8;
	add.s64 	%rd20, %rd1, %rd19;
	ld.global.f64 	%fd5, [%rd20];
	st.global.f64 	[%rd4], %fd5;
$L__BB0_10:
	@%p18 bra 	$L__BB0_12;
	add.s32 	%r27, %r5, %r3;
	mul.wide.s32 	%rd21, %r27, 8;
	add.s64 	%rd22, %rd1, %rd21;
	ld.global.f64 	%fd6, [%rd22];
	st.global.f64 	[%rd4], %fd6;
$L__BB0_12:
	@%p19 bra 	$L__BB0_14;
	cvt.s64.s32 	%rd23, %r4;
	add.s64 	%rd24, %rd23, %rd3;
	shl.b64 	%rd25, %rd24, 3;
	add.s64 	%rd26, %rd1, %rd25;
	ld.global.f64 	%fd7, [%rd26+16];
	st.global.f64 	[%rd4], %fd7;
$L__BB0_14:
	@%p20 bra 	$L__BB0_16;
	cvt.s64.s32 	%rd27, %r4;
	cvt.s64.s32 	%rd28, %r6;
	add.s64 	%rd29, %rd28, %rd27;
	add.s64 	%rd30, %rd29, %rd3;
	shl.b64 	%rd31, %rd30, 3;
	add.s64 	%rd32, %rd1, %rd31;
	ld.global.f64 	%fd8, [%rd32+8];
	st.global.f64 	[%rd4], %fd8;
$L__BB0_16:
	@%p17 bra 	$L__BB0_18;
	shl.b32 	%r28, %r3, 1;
	add.s32 	%r29, %r2, %r28;
	mul.wide.s32 	%rd33, %r29, 8;
	add.s64 	%rd34, %rd1, %rd33;
	ld.global.f64 	%fd9, [%rd34];
	mul.wide.s32 	%rd35, %r28, 8;
	add.s64 	%rd36, %rd2, %rd35;
	st.global.f64 	[%rd36], %fd9;
$L__BB0_18:
	@%p18 bra 	$L__BB0_20;
	shl.b32 	%r30, %r3, 1;
	add.s32 	%r31, %r5, %r30;
	mul.wide.s32 	%rd37, %r31, 8;
	add.s64 	%rd38, %rd1, %rd37;
	ld.global.f64 	%fd10, [%rd38];
	mul.wide.s32 	%rd39, %r30, 8;
	add.s64 	%rd40, %rd2, %rd39;
	st.global.f64 	[%rd40], %fd10;
$L__BB0_20:
	@%p19 bra 	$L__BB0_22;
	shl.b32 	%r32, %r3, 1;
	cvt.s64.s32 	%rd41, %r32;
	cvt.s64.s32 	%rd42, %r4;
	add.s64 	%rd43, %rd42, %rd41;
	shl.b64 	%rd44, %rd43, 3;
	add.s64 	%rd45, %rd1, %rd44;
	ld.global.f64 	%fd11, [%rd45+16];
	mul.wide.s32 	%rd46, %r32, 8;
	add.s64 	%rd47, %rd2, %rd46;
	st.global.f64 	[%rd47], %fd11;
$L__BB0_22:
	@%p20 bra 	$L__BB0_24;
	shl.b32 	%r33, %r3, 1;
	cvt.s64.s32 	%rd48, %r33;
	cvt.s64.s32 	%rd49, %r4;
	cvt.s64.s32 	%rd50, %r6;
	add.s64 	%rd51, %rd50, %rd49;
	add.s64 	%rd52, %rd51, %rd48;
	shl.b64 	%rd53, %rd52, 3;
	add.s64 	%rd54, %rd1, %rd53;
	ld.global.f64 	%fd12, [%rd54+8];
	mul.wide.s32 	%rd55, %r33, 8;
	add.s64 	%rd56, %rd2, %rd55;
	st.global.f64 	[%rd56], %fd12;
$L__BB0_24:
	@%p17 bra 	$L__BB0_26;
	mul.lo.s32 	%r34, %r3, 3;
	add.s32 	%r35, %r2, %r34;
	mul.wide.s32 	%rd57, %r35, 8;
	add.s64 	%rd58, %rd1, %rd57;
	ld.global.f64 	%fd13, [%rd58];
	mul.wide.s32 	%rd59, %r34, 8;
	add.s64 	%rd60, %rd2, %rd59;
	st.global.f64 	[%rd60], %fd13;
$L__BB0_26:
	@%p18 bra 	$L__BB0_28;
	mul.lo.s32 	%r36, %r3, 3;
	add.s32 	%r37, %r5, %r36;
	mul.wide.s32 	%rd61, %r37, 8;
	add.s64 	%rd62, %rd1, %rd61;
	ld.global.f64 	%fd14, [%rd62];
	mul.wide.s32 	%rd63, %r36, 8;
	add.s64 	%rd64, %rd2, %rd63;
	st.global.f64 	[%rd64], %fd14;
$L__BB0_28:
	@%p19 bra 	$L__BB0_30;
	mul.lo.s32 	%r38, %r3, 3;
	cvt.s64.s32 	%rd65, %r38;
	cvt.s64.s32 	%rd66, %r4;
	add.s64 	%rd67, %rd66, %rd65;
	shl.b64 	%rd68, %rd67, 3;
	add.s64 	%rd69, %rd1, %rd68;
	ld.global.f64 	%fd15, [%rd69+16];
	mul.wide.s32 	%rd70, %r38, 8;
	add.s64 	%rd71, %rd2, %rd70;
	st.global.f64 	[%rd71], %fd15;
$L__BB0_30:
	@%p20 bra 	$L__BB0_32;
	mul.lo.s32 	%r39, %r3, 3;
	cvt.s64.s32 	%rd72, %r39;
	cvt.s64.s32 	%rd73, %r4;
	cvt.s64.s32 	%rd74, %r6;
	add.s64 	%rd75, %rd74, %rd73;
	add.s64 	%rd76, %rd75, %rd72;
	shl.b64 	%rd77, %rd76, 3;
	add.s64 	%rd78, %rd1, %rd77;
	ld.global.f64 	%fd16, [%rd78+8];
	mul.wide.s32 	%rd79, %r39, 8;
	add.s64 	%rd80, %rd2, %rd79;
	st.global.f64 	[%rd80], %fd16;
$L__BB0_32:
	ret;

}
	// .globl	_Z14computeAmaxOptPd4Grid
.visible .entry _Z14computeAmaxOptPd4Grid(
	.param .u64 .ptr .align 1 _Z14computeAmaxOptPd4Grid_param_0,
	.param .align 8 .b8 _Z14computeAmaxOptPd4Grid_param_1[24]
)
{
	.reg .pred 	%p<98>;
	.reg .b16 	%rs<5>;
	.reg .b32 	%r<154>;
	.reg .b64 	%rd<15>;
	.reg .b64 	%fd<148>;
	// demoted variable
	.shared .align 8 .b8 _ZZ14computeAmaxOptPd4GridE6aBlock[8192];
	ld.param.u64 	%rd2, [_Z14computeAmaxOptPd4Grid_param_1];
	ld.param.u64 	%rd1, [_Z14computeAmaxOptPd4Grid_param_0];
	ld.param.v2.u32 	{%r31, %r32}, [_Z14computeAmaxOptPd4Grid_param_1+8];
	mov.u32 	%r3, %ctaid.x;
	mov.u32 	%r4, %ntid.x;
	mov.u32 	%r5, %tid.x;
	mad.lo.s32 	%r33, %r3, %r4, %r5;
	mov.u32 	%r7, %ctaid.y;
	mov.u32 	%r8, %ntid.y;
	mov.u32 	%r9, %tid.y;
	mad.lo.s32 	%r34, %r7, %r8, %r9;
	setp.lt.s32 	%p1, %r33, 2;
	add.s32 	%r35, %r31, 2;
	setp.ge.s32 	%p2, %r33, %r35;
	or.pred  	%p3, %p1, %p2;
	setp.lt.u32 	%p4, %r34, 2;
	or.pred  	%p5, %p4, %p3;
	add.s32 	%r36, %r32, 2;
	setp.ge.s32 	%p6, %r34, %r36;
	mov.f64 	%fd147, 0d0000000000000000;
	or.pred  	%p7, %p5, %p6;
	@%p7 bra 	$L__BB1_40;
	cvta.to.global.u64 	%rd3, %rd2;
	add.s32 	%r37, %r32, 4;
	add.s32 	%r38, %r31, 4;
	mad.lo.s32 	%r39, %r34, %r38, %r33;
	mul.wide.s32 	%rd4, %r39, 8;
	add.s64 	%rd5, %rd3, %rd4;
	ld.global.f64 	%fd1, [%rd5];
	add.s32 	%r40, %r37, %r34;
	mad.lo.s32 	%r41, %r40, %r38, %r33;
	mul.wide.s32 	%rd6, %r41, 8;
	add.s64 	%rd7, %rd3, %rd6;
	ld.global.f64 	%fd2, [%rd7];
	add.s32 	%r42, %r40, %r37;
	mad.lo.s32 	%r43, %r42, %r38, %r33;
	mul.wide.s32 	%rd8, %r43, 8;
	add.s64 	%rd9, %rd3, %rd8;
	ld.global.f64 	%fd3, [%rd9];
	add.s32 	%r44, %r42, %r37;
	mad.lo.s32 	%r45, %r44, %r38, %r33;
	mul.wide.s32 	%rd10, %r45, 8;
	add.s64 	%rd11, %rd3, %rd10;
	ld.global.f64 	%fd4, [%rd11];
	div.rn.f64 	%fd5, %fd2, %fd1;
	div.rn.f64 	%fd6, %fd3, %fd1;
	{
	.reg .b32 %temp; 
	mov.b64 	{%temp, %r11}, %fd2;
	}
	mov.f64 	%fd55, 0d4000000000000000;
	{
	.reg .b32 %temp; 
	mov.b64 	{%temp, %r46}, %fd55;
	}
	and.b32  	%r13, %r46, 2146435072;
	setp.eq.s32 	%p8, %r13, 1062207488;
	abs.f64 	%fd7, %fd2;
	{ // callseq 0, 0
	.param .b64 param0;
	st.param.f64 	[param0], %fd7;
	.param .b64 param1;
	st.param.f64 	[param1], 0d4000000000000000;
	.param .b64 retval0;
	call.uni (retval0), 
	__internal_accurate_pow, 
	(
	param0, 
	param1
	);
	ld.param.f64 	%fd56, [retval0];
	} // callseq 0
	setp.lt.s32 	%p9, %r11, 0;
	neg.f64 	%fd58, %fd56;
	selp.f64 	%fd59, %fd58, %fd56, %p8;
	selp.f64 	%fd138, %fd59, %fd56, %p9;
	setp.neu.f64 	%p10, %fd2, 0d0000000000000000;
	@%p10 bra 	$L__BB1_3;
	selp.b32 	%r47, %r11, 0, %p8;
	setp.lt.s32 	%p12, %r46, 0;
	or.b32  	%r48, %r47, 2146435072;
	selp.b32 	%r49, %r48, %r47, %p12;
	mov.b32 	%r50, 0;
	mov.b64 	%fd138, {%r50, %r49};
$L__BB1_3:
	add.f64 	%fd60, %fd2, 0d4000000000000000;
	{
	.reg .b32 %temp; 
	mov.b64 	{%temp, %r51}, %fd60;
	}
	and.b32  	%r52, %r51, 2146435072;
	setp.ne.s32 	%p13, %r52, 2146435072;
	@%p13 bra 	$L__BB1_8;
	setp.num.f64 	%p14, %fd2, %fd2;
	@%p14 bra 	$L__BB1_6;
	mov.f64 	%fd61, 0d4000000000000000;
	add.rn.f64 	%fd138, %fd2, %fd61;
	bra.uni 	$L__BB1_8;
$L__BB1_6:
	setp.neu.f64 	%p15, %fd7, 0d7FF0000000000000;
	@%p15 bra 	$L__BB1_8;
	setp.lt.s32 	%p18, %r46, 0;
	selp.b32 	%r54, 0, 2146435072, %p18;
	and.b32  	%r55, %r46, 2147483647;
	setp.ne.s32 	%p19, %r55, 1071644672;
	or.b32  	%r56, %r54, -2147483648;
	selp.b32 	%r57, %r56, %r54, %p19;
	selp.b32 	%r58, %r57, %r54, %p8;
	selp.b32 	%r59, %r58, %r54, %p9;
	mov.b32 	%r60, 0;
	mov.b64 	%fd138, {%r60, %r59};
$L__BB1_8:
	setp.eq.f64 	%p21, %fd2, 0d3FF0000000000000;
	mul.f64 	%fd62, %fd138, 0d3FE0000000000000;
	selp.f64 	%fd63, 0d3FE0000000000000, %fd62, %p21;
	div.rn.f64 	%fd64, %fd63, %fd1;
	sub.f64 	%fd14, %fd4, %fd64;
	{
	.reg .b32 %temp; 
	mov.b64 	{%temp, %r14}, %fd3;
	}
	abs.f64 	%fd15, %fd3;
	{ // callseq 1, 0
	.param .b64 param0;
	st.param.f64 	[param0], %fd15;
	.param .b64 param1;
	st.param.f64 	[param1], 0d4000000000000000;
	.param .b64 retval0;
	call.uni (retval0), 
	__internal_accurate_pow, 
	(
	param0, 
	param1
	);
	ld.param.f64 	%fd65, [retval0];
	} // callseq 1
	setp.lt.s32 	%p22, %r14, 0;
	neg.f64 	%fd67, %fd65;
	selp.f64 	%fd68, %fd67, %fd65, %p8;
	selp.f64 	%fd140, %fd68, %fd65, %p22;
	setp.neu.f64 	%p23, %fd3, 0d0000000000000000;
	@%p23 bra 	$L__BB1_10;
	selp.b32 	%r62, %r14, 0, %p8;
	setp.lt.s32 	%p25, %r46, 0;
	or.b32  	%r63, %r62, 2146435072;
	selp.b32 	%r64, %r63, %r62, %p25;
	mov.b32 	%r65, 0;
	mov.b64 	%fd140, {%r65, %r64};
$L__BB1_10:
	add.f64 	%fd69, %fd3, 0d4000000000000000;
	{
	.reg .b32 %temp; 
	mov.b64 	{%temp, %r66}, %fd69;
	}
	and.b32  	%r67, %r66, 2146435072;
	setp.ne.s32 	%p26, %r67, 2146435072;
	@%p26 bra 	$L__BB1_15;
	setp.num.f64 	%p27, %fd3, %fd3;
	@%p27 bra 	$L__BB1_13;
	mov.f64 	%fd70, 0d4000000000000000;
	add.rn.f64 	%fd140, %fd3, %fd70;
	bra.uni 	$L__BB1_15;
$L__BB1_13:
	setp.neu.f64 	%p28, %fd15, 0d7FF0000000000000;
	@%p28 bra 	$L__BB1_15;
	setp.lt.s32 	%p29, %r14, 0;
	setp.eq.s32 	%p30, %r13, 1062207488;
	setp.lt.s32 	%p31, %r46, 0;
	selp.b32 	%r69, 0, 2146435072, %p31;
	and.b32  	%r70, %r46, 2147483647;
	setp.ne.s32 	%p32, %r70, 1071644672;
	or.b32  	%r71, %r69, -2147483648;
	selp.b32 	%r72, %r71, %r69, %p32;
	selp.b32 	%r73, %r72, %r69, %p30;
	selp.b32 	%r74, %r73, %r69, %p29;
	mov.b32 	%r75, 0;
	mov.b64 	%fd140, {%r75, %r74};
$L__BB1_15:
	setp.eq.s32 	%p33, %r13, 1062207488;
	setp.eq.f64 	%p34, %fd3, 0d3FF0000000000000;
	mul.f64 	%fd71, %fd140, 0d3FE0000000000000;
	selp.f64 	%fd72, 0d3FE0000000000000, %fd71, %p34;
	div.rn.f64 	%fd73, %fd72, %fd1;
	sub.f64 	%fd22, %fd14, %fd73;
	{
	.reg .b32 %temp; 
	mov.b64 	{%temp, %r15}, %fd5;
	}
	abs.f64 	%fd23, %fd5;
	{ // callseq 2, 0
	.param .b64 param0;
	st.param.f64 	[param0], %fd23;
	.param .b64 param1;
	st.param.f64 	[param1], 0d4000000000000000;
	.param .b64 retval0;
	call.uni (retval0), 
	__internal_accurate_pow, 
	(
	param0, 
	param1
	);
	ld.param.f64 	%fd74, [retval0];
	} // callseq 2
	setp.lt.s32 	%p35, %r15, 0;
	neg.f64 	%fd76, %fd74;
	selp.f64 	%fd77, %fd76, %fd74, %p33;
	selp.f64 	%fd142, %fd77, %fd74, %p35;
	setp.neu.f64 	%p36, %fd5, 0d0000000000000000;
	@%p36 bra 	$L__BB1_17;
	setp.eq.s32 	%p37, %r13, 1062207488;
	selp.b32 	%r77, %r15, 0, %p37;
	setp.lt.s32 	%p38, %r46, 0;
	or.b32  	%r78, %r77, 2146435072;
	selp.b32 	%r79, %r78, %r77, %p38;
	mov.b32 	%r80, 0;
	mov.b64 	%fd142, {%r80, %r79};
$L__BB1_17:
	add.f64 	%fd78, %fd5, 0d4000000000000000;
	{
	.reg .b32 %temp; 
	mov.b64 	{%temp, %r81}, %fd78;
	}
	and.b32  	%r82, %r81, 2146435072;
	setp.ne.s32 	%p39, %r82, 2146435072;
	@%p39 bra 	$L__BB1_22;
	setp.num.f64 	%p40, %fd5, %fd5;
	@%p40 bra 	$L__BB1_20;
	mov.f64 	%fd79, 0d4000000000000000;
	add.rn.f64 	%fd142, %fd5, %fd79;
	bra.uni 	$L__BB1_22;
$L__BB1_20:
	setp.neu.f64 	%p41, %fd23, 0d7FF0000000000000;
	@%p41 bra 	$L__BB1_22;
	setp.lt.s32 	%p42, %r15, 0;
	setp.eq.s32 	%p43, %r13, 1062207488;
	setp.lt.s32 	%p44, %r46, 0;
	selp.b32 	%r84, 0, 2146435072, %p44;
	and.b32  	%r85, %r46, 2147483647;
	setp.ne.s32 	%p45, %r85, 1071644672;
	or.b32  	%r86, %r84, -2147483648;
	selp.b32 	%r87, %r86, %r84, %p45;
	selp.b32 	%r88, %r87, %r84, %p43;
	selp.b32 	%r89, %r88, %r84, %p42;
	mov.b32 	%r90, 0;
	mov.b64 	%fd142, {%r90, %r89};
$L__BB1_22:
	setp.eq.s32 	%p46, %r13, 1062207488;
	setp.eq.f64 	%p47, %fd5, 0d3FF0000000000000;
	selp.f64 	%fd30, 0d3FF0000000000000, %fd142, %p47;
	{
	.reg .b32 %temp; 
	mov.b64 	{%temp, %r16}, %fd6;
	}
	abs.f64 	%fd31, %fd6;
	{ // callseq 3, 0
	.param .b64 param0;
	st.param.f64 	[param0], %fd31;
	.param .b64 param1;
	st.param.f64 	[param1], 0d4000000000000000;
	.param .b64 retval0;
	call.uni (retval0), 
	__internal_accurate_pow, 
	(
	param0, 
	param1
	);
	ld.param.f64 	%fd80, [retval0];
	} // callseq 3
	setp.lt.s32 	%p48, %r16, 0;
	neg.f64 	%fd82, %fd80;
	selp.f64 	%fd83, %fd82, %fd80, %p46;
	selp.f64 	%fd144, %fd83, %fd80, %p48;
	setp.neu.f64 	%p49, %fd6, 0d0000000000000000;
	@%p49 bra 	$L__BB1_24;
	setp.eq.s32 	%p50, %r13, 1062207488;
	selp.b32 	%r92, %r16, 0, %p50;
	setp.lt.s32 	%p51, %r46, 0;
	or.b32  	%r93, %r92, 2146435072;
	selp.b32 	%r94, %r93, %r92, %p51;
	mov.b32 	%r95, 0;
	mov.b64 	%fd144, {%r95, %r94};
$L__BB1_24:
	add.f64 	%fd84, %fd6, 0d4000000000000000;
	{
	.reg .b32 %temp; 
	mov.b64 	{%temp, %r96}, %fd84;
	}
	and.b32  	%r97, %r96, 2146435072;
	setp.ne.s32 	%p52, %r97, 2146435072;
	@%p52 bra 	$L__BB1_29;
	setp.num.f64 	%p53, %fd6, %fd6;
	@%p53 bra 	$L__BB1_27;
	mov.f64 	%fd85, 0d4000000000000000;
	add.rn.f64 	%fd144, %fd6, %fd85;
	bra.uni 	$L__BB1_29;
$L__BB1_27:
	setp.neu.f64 	%p54, %fd31, 0d7FF0000000000000;
	@%p54 bra 	$L__BB1_29;
	setp.lt.s32 	%p55, %r16, 0;
	setp.eq.s32 	%p56, %r13, 1062207488;
	setp.lt.s32 	%p57, %r46, 0;
	selp.b32 	%r99, 0, 2146435072, %p57;
	and.b32  	%r100, %r46, 2147483647;
	setp.ne.s32 	%p58, %r100, 1071644672;
	or.b32  	%r101, %r99, -2147483648;
	selp.b32 	%r102, %r101, %r99, %p58;
	selp.b32 	%r103, %r102, %r99, %p56;
	selp.b32 	%r104, %r103, %r99, %p55;
	mov.b32 	%r105, 0;
	mov.b64 	%fd144, {%r105, %r104};
$L__BB1_29:
	setp.eq.f64 	%p59, %fd6, 0d3FF0000000000000;
	selp.f64 	%fd86, 0d3FF0000000000000, %fd144, %p59;
	add.f64 	%fd38, %fd30, %fd86;
	{
	.reg .b32 %temp; 
	mov.b64 	{%temp, %r17}, %fd38;
	}
	mov.f64 	%fd87, 0d3FE0000000000000;
	{
	.reg .b32 %temp; 
	mov.b64 	{%temp, %r18}, %fd87;
	}
	and.b32  	%r19, %r18, 2146435072;
	abs.f64 	%fd39, %fd38;
	{ // callseq 4, 0
	.param .b64 param0;
	st.param.f64 	[param0], %fd39;
	.param .b64 param1;
	st.param.f64 	[param1], 0d3FE0000000000000;
	.param .b64 retval0;
	call.uni (retval0), 
	__internal_accurate_pow, 
	(
	param0, 
	param1
	);
	ld.param.f64 	%fd88, [retval0];
	} // callseq 4
	setp.lt.s32 	%p60, %r17, 0;
	setp.neu.f64 	%p61, %fd38, 0d0000000000000000;
	shr.s32 	%r106, %r18, 31;
	and.b32  	%r107, %r106, 2146435072;
	mov.b32 	%r108, 0;
	mov.b64 	%fd40, {%r108, %r107};
	selp.f64 	%fd90, 0dFFF8000000000000, %fd88, %p60;
	selp.f64 	%fd145, %fd90, %fd40, %p61;
	add.f64 	%fd91, %fd38, 0d3FE0000000000000;
	{
	.reg .b32 %temp; 
	mov.b64 	{%temp, %r109}, %fd91;
	}
	and.b32  	%r110, %r109, 2146435072;
	setp.ne.s32 	%p62, %r110, 2146435072;
	@%p62 bra 	$L__BB1_34;
	setp.num.f64 	%p63, %fd38, %fd38;
	@%p63 bra 	$L__BB1_32;
	mov.f64 	%fd92, 0d3FE0000000000000;
	add.rn.f64 	%fd145, %fd38, %fd92;
	bra.uni 	$L__BB1_34;
$L__BB1_32:
	setp.neu.f64 	%p64, %fd39, 0d7FF0000000000000;
	@%p64 bra 	$L__BB1_34;
	setp.lt.s32 	%p65, %r18, 0;
	setp.neu.f64 	%p66, %fd38, 0d0000000000000000;
	setp.lt.s32 	%p67, %r17, 0;
	setp.eq.s32 	%p68, %r19, 1071644672;
	selp.b32 	%r112, 0, 2146435072, %p65;
	and.b32  	%r113, %r18, 2147483647;
	setp.ne.s32 	%p69, %r113, 1071644672;
	or.b32  	%r114, %r112, -2147483648;
	selp.b32 	%r115, %r114, %r112, %p69;
	selp.b32 	%r116, %r115, %r112, %p68;
	selp.b32 	%r117, %r116, %r112, %p66;
	selp.b32 	%r118, %r117, %r112, %p67;
	mov.b32 	%r119, 0;
	mov.b64 	%fd145, {%r119, %r118};
$L__BB1_34:
	setp.eq.f64 	%p70, %fd38, 0d3FF0000000000000;
	selp.f64 	%fd45, 0d3FF0000000000000, %fd145, %p70;
	mul.f64 	%fd93, %fd22, 0d3FD9999999999998;
	mul.f64 	%fd94, %fd93, 0d3FF6666666666666;
	div.rn.f64 	%fd46, %fd94, %fd1;
	{
	.reg .b32 %temp; 
	mov.b64 	{%temp, %r20}, %fd46;
	}
	abs.f64 	%fd47, %fd46;
	{ // callseq 5, 0
	.param .b64 param0;
	st.param.f64 	[param0], %fd47;
	.param .b64 param1;
	st.param.f64 	[param1], 0d3FE0000000000000;
	.param .b64 retval0;
	call.uni (retval0), 
	__internal_accurate_pow, 
	(
	param0, 
	param1
	);
	ld.param.f64 	%fd95, [retval0];
	} // callseq 5
	setp.lt.s32 	%p71, %r20, 0;
	setp.neu.f64 	%p72, %fd46, 0d0000000000000000;
	selp.f64 	%fd97, 0dFFF8000000000000, %fd95, %p71;
	selp.f64 	%fd146, %fd97, %fd40, %p72;
	add.f64 	%fd98, %fd46, 0d3FE0000000000000;
	{
	.reg .b32 %temp; 
	mov.b64 	{%temp, %r120}, %fd98;
	}
	and.b32  	%r121, %r120, 2146435072;
	setp.ne.s32 	%p73, %r121, 2146435072;
	@%p73 bra 	$L__BB1_39;
	setp.num.f64 	%p74, %fd46, %fd46;
	@%p74 bra 	$L__BB1_37;
	mov.f64 	%fd99, 0d3FE0000000000000;
	add.rn.f64 	%fd146, %fd46, %fd99;
	bra.uni 	$L__BB1_39;
$L__BB1_37:
	setp.neu.f64 	%p75, %fd47, 0d7FF0000000000000;
	@%p75 bra 	$L__BB1_39;
	setp.neu.f64 	%p76, %fd46, 0d0000000000000000;
	setp.lt.s32 	%p77, %r20, 0;
	setp.lt.s32 	%p78, %r18, 0;
	setp.eq.s32 	%p79, %r19, 1071644672;
	selp.b32 	%r123, 0, 2146435072, %p78;
	and.b32  	%r124, %r18, 2147483647;
	setp.ne.s32 	%p80, %r124, 1071644672;
	or.b32  	%r125, %r123, -2147483648;
	selp.b32 	%r126, %r125, %r123, %p80;
	selp.b32 	%r127, %r126, %r123, %p79;
	selp.b32 	%r128, %r127, %r123, %p76;
	selp.b32 	%r129, %r128, %r123, %p77;
	mov.b32 	%r130, 0;
	mov.b64 	%fd146, {%r130, %r129};
$L__BB1_39:
	setp.eq.f64 	%p81, %fd46, 0d3FF0000000000000;
	selp.f64 	%fd100, 0d3FF0000000000000, %fd146, %p81;
	add.f64 	%fd147, %fd45, %fd100;
$L__BB1_40:
	shl.b32 	%r132, %r5, 8;
	mov.u32 	%r133, _ZZ14computeAmaxOptPd4GridE6aBlock;
	add.s32 	%r134, %r133, %r132;
	shl.b32 	%r136, %r9, 3;
	add.s32 	%r21, %r134, %r136;
	st.shared.f64 	[%r21], %fd147;
	bar.sync 	0;
	min.u32 	%r137, %r4, %r8;
	setp.lt.u32 	%p82, %r137, 32;
	max.u32 	%r138, %r5, %r9;
	setp.gt.u32 	%p83, %r138, 15;
	or.pred  	%p84, %p83, %p82;
	@%p84 bra 	$L__BB1_42;
	ld.shared.f64 	%fd101, [%r21];
	ld.shared.f64 	%fd102, [%r21+128];
	max.f64 	%fd103, %fd101, %fd102;
	ld.shared.f64 	%fd104, [%r21+4096];
	ld.shared.f64 	%fd105, [%r21+4224];
	max.f64 	%fd106, %fd104, %fd105;
	max.f64 	%fd107, %fd103, %fd106;
	st.shared.f64 	[%r21], %fd107;
	bar.sync 	0;
$L__BB1_42:
	setp.lt.u32 	%p85, %r137, 16;
	setp.gt.u32 	%p86, %r138, 7;
	or.pred  	%p87, %p86, %p85;
	@%p87 bra 	$L__BB1_44;
	ld.shared.f64 	%fd108, [%r21];
	ld.shared.f64 	%fd109, [%r21+64];
	max.f64 	%fd110, %fd108, %fd109;
	ld.shared.f64 	%fd111, [%r21+2048];
	ld.shared.f64 	%fd112, [%r21+2112];
	max.f64 	%fd113, %fd111, %fd112;
	max.f64 	%fd114, %fd110, %fd113;
	st.shared.f64 	[%r21], %fd114;
	bar.sync 	0;
$L__BB1_44:
	setp.lt.u32 	%p88, %r137, 8;
	setp.gt.u32 	%p89, %r138, 3;
	or.pred  	%p90, %p89, %p88;
	@%p90 bra 	$L__BB1_46;
	ld.shared.f64 	%fd115, [%r21];
	ld.shared.f64 	%fd116, [%r21+32];
	max.f64 	%fd117, %fd115, %fd116;
	ld.shared.f64 	%fd118, [%r21+1024];
	ld.shared.f64 	%fd119, [%r21+1056];
	max.f64 	%fd120, %fd118, %fd119;
	max.f64 	%fd121, %fd117, %fd120;
	st.shared.f64 	[%r21], %fd121;
	bar.sync 	0;
$L__BB1_46:
	setp.lt.u32 	%p91, %r137, 4;
	setp.gt.u32 	%p92, %r138, 1;
	or.pred  	%p93, %p92, %p91;
	@%p93 bra 	$L__BB1_48;
	ld.shared.f64 	%fd122, [%r21];
	ld.shared.f64 	%fd123, [%r21+16];
	max.f64 	%fd124, %fd122, %fd123;
	ld.shared.f64 	%fd125, [%r21+512];
	ld.shared.f64 	%fd126, [%r21+528];
	max.f64 	%fd127, %fd125, %fd126;
	max.f64 	%fd128, %fd124, %fd127;
	st.shared.f64 	[%r21], %fd128;
	bar.sync 	0;
$L__BB1_48:
	setp.lt.u32 	%p94, %r137, 2;
	or.b32  	%r22, %r9, %r5;
	setp.ne.s32 	%p95, %r22, 0;
	or.pred  	%p96, %p94, %p95;
	@%p96 bra 	$L__BB1_50;
	ld.shared.f64 	%fd129, [%r21];
	ld.shared.f64 	%fd130, [%r21+8];
	max.f64 	%fd131, %fd129, %fd130;
	ld.shared.f64 	%fd132, [%r21+256];
	ld.shared.f64 	%fd133, [%r21+264];
	max.f64 	%fd134, %fd132, %fd133;
	max.f64 	%fd135, %fd131, %fd134;
	st.shared.f64 	[%r21], %fd135;
	bar.sync 	0;
	bra.uni 	$L__BB1_51;
$L__BB1_50:
	setp.ne.s32 	%p97, %r22, 0;
	@%p97 bra 	$L__BB1_52;
$L__BB1_51:
	ld.shared.f64 	%fd136, [%r21];
	mov.u32 	%r152, %nctaid.x;
	mad.lo.s32 	%r153, %r7, %r152, %r3;
	cvta.to.global.u64 	%rd12, %rd1;
	mul.wide.u32 	%rd13, %r153, 8;
	add.s64 	%rd14, %rd12, %rd13;
	st.global.f64 	[%rd14], %fd136;
$L__BB1_52:
	ret;

}
	// .globl	_Z11computeAmaxPd4Grid
.visible .entry _Z11computeAmaxPd4Grid(
	.param .u64 .ptr .align 1 _Z11computeAmaxPd4Grid_param_0,
	.param .align 8 .b8 _Z11computeAmaxPd4Grid_param_1[24]
)
{
	.reg .pred 	%p<82>;
	.reg .b16 	%rs<5>;
	.reg .b32 	%r<132>;
	.reg .b64 	%rd<15>;
	.reg .b64 	%fd<112>;

	ld.param.u64 	%rd2, [_Z11computeAmaxPd4Grid_param_1];
	ld.param.u64 	%rd1, [_Z11computeAmaxPd4Grid_param_0];
	ld.param.v2.u32 	{%r24, %r25}, [_Z11computeAmaxPd4Grid_param_1+8];
	mov.u32 	%r26, %ctaid.x;
	mov.u32 	%r3, %ntid.x;
	mov.u32 	%r27, %tid.x;
	mad.lo.s32 	%r28, %r26, %r3, %r27;
	mov.u32 	%r29, %ctaid.y;
	mov.u32 	%r30, %ntid.y;
	mov.u32 	%r31, %tid.y;
	mad.lo.s32 	%r32, %r29, %r30, %r31;
	setp.lt.s32 	%p1, %r28, 2;
	add.s32 	%r33, %r24, 2;
	setp.ge.s32 	%p2, %r28, %r33;
	or.pred  	%p3, %p1, %p2;
	setp.lt.u32 	%p4, %r32, 2;
	or.pred  	%p5, %p4, %p3;
	add.s32 	%r34, %r25, 2;
	setp.ge.s32 	%p6, %r32, %r34;
	mov.f64 	%fd111, 0d0000000000000000;
	or.pred  	%p7, %p5, %p6;
	@%p7 bra 	$L__BB2_40;
	cvta.to.global.u64 	%rd3, %rd2;
	add.s32 	%r35, %r25, 4;
	add.s32 	%r36, %r24, 4;
	mad.lo.s32 	%r37, %r32, %r36, %r28;
	mul.wide.s32 	%rd4, %r37, 8;
	add.s64 	%rd5, %rd3, %rd4;
	ld.global.f64 	%fd1, [%rd5];
	add.s32 	%r38, %r35, %r32;
	mad.lo.s32 	%r39, %r38, %r36, %r28;
	mul.wide.s32 	%rd6, %r39, 8;
	add.s64 	%rd7, %rd3, %rd6;
	ld.global.f64 	%fd2, [%rd7];
	add.s32 	%r40, %r38, %r35;
	mad.lo.s32 	%r41, %r40, %r36, %r28;
	mul.wide.s32 	%rd8, %r41, 8;
	add.s64 	%rd9, %rd3, %rd8;
	ld.global.f64 	%fd3, [%rd9];
	add.s32 	%r42, %r40, %r35;
	mad.lo.s32 	%r43, %r42, %r36, %r28;
	mul.wide.s32 	%rd10, %r43, 8;
	add.s64 	%rd11, %rd3, %rd10;
	ld.global.f64 	%fd4, [%rd11];
	div.rn.f64 	%fd5, %fd2, %fd1;
	div.rn.f64 	%fd6, %fd3, %fd1;
	{
	.reg .b32 %temp; 
	mov.b64 	{%temp, %r6}, %fd2;
	}
	mov.f64 	%fd55, 0d4000000000000000;
	{
	.reg .b32 %temp; 
	mov.b64 	{%temp, %r44}, %fd55;
	}
	and.b32  	%r8, %r44, 2146435072;
	setp.eq.s32 	%p8, %r8, 1062207488;
	abs.f64 	%fd7, %fd2;
	{ // callseq 6, 0
	.param .b64 param0;
	st.param.f64 	[param0], %fd7;
	.param .b64 param1;
	st.param.f64 	[param1], 0d4000000000000000;
	.param .b64 retval0;
	call.uni (retval0), 
	__internal_accurate_pow, 
	(
	param0, 
	param1
	);
	ld.param.f64 	%fd56, [retval0];
	} // callseq 6
	setp.lt.s32 	%p9, %r6, 0;
	neg.f64 	%fd58, %fd56;
	selp.f64 	%fd59, %fd58, %fd56, %p8;
	selp.f64 	%fd102, %fd59, %fd56, %p9;
	setp.neu.f64 	%p10, %fd2, 0d0000000000000000;
	@%p10 bra 	$L__BB2_3;
	selp.b32 	%r45, %r6, 0, %p8;
	setp.lt.s32 	%p12, %r44, 0;
	or.b32  	%r46, %r45, 2146435072;
	selp.b32 	%r47, %r46, %r45, %p12;
	mov.b32 	%r48, 0;
	mov.b64 	%fd102, {%r48, %r47};
$L__BB2_3:
	add.f64 	%fd60, %fd2, 0d4000000000000000;
	{
	.reg .b32 %temp; 
	mov.b64 	{%temp, %r49}, %fd60;
	}
	and.b32  	%r50, %r49, 2146435072;
	setp.ne.s32 	%p13, %r50, 2146435072;
	@%p13 bra 	$L__BB2_8;
	setp.num.f64 	%p14, %fd2, %fd2;
	@%p14 bra 	$L__BB2_6;
	mov.f64 	%fd61, 0d4000000000000000;
	add.rn.f64 	%fd102, %fd2, %fd61;
	bra.uni 	$L__BB2_8;
$L__BB2_6:
	setp.neu.f64 	%p15, %fd7, 0d7FF0000000000000;
	@%p15 bra 	$L__BB2_8;
	setp.lt.s32 	%p16, %r6, 0;
	setp.eq.s32 	%p17, %r8, 1062207488;
	setp.lt.s32 	%p18, %r44, 0;
	selp.b32 	%r52, 0, 2146435072, %p18;
	and.b32  	%r53, %r44, 2147483647;
	setp.ne.s32 	%p19, %r53, 1071644672;
	or.b32  	%r54, %r52, -2147483648;
	selp.b32 	%r55, %r54, %r52, %p19;
	selp.b32 	%r56, %r55, %r52, %p17;
	selp.b32 	%r57, %r56, %r52, %p16;
	mov.b32 	%r58, 0;
	mov.b64 	%fd102, {%r58, %r57};
$L__BB2_8:
	setp.eq.s32 	%p20, %r8, 1062207488;
	setp.eq.f64 	%p21, %fd2, 0d3FF0000000000000;
	mul.f64 	%fd62, %fd102, 0d3FE0000000000000;
	selp.f64 	%fd63, 0d3FE0000000000000, %fd62, %p21;
	div.rn.f64 	%fd64, %fd63, %fd1;
	sub.f64 	%fd14, %fd4, %fd64;
	{
	.reg .b32 %temp; 
	mov.b64 	{%temp, %r9}, %fd3;
	}
	abs.f64 	%fd15, %fd3;
	{ // callseq 7, 0
	.param .b64 param0;
	st.param.f64 	[param0], %fd15;
	.param .b64 param1;
	st.param.f64 	[param1], 0d4000000000000000;
	.param .b64 retval0;
	call.uni (retval0), 
	__internal_accurate_pow, 
	(
	param0, 
	param1
	);
	ld.param.f64 	%fd65, [retval0];
	} // callseq 7
	setp.lt.s32 	%p22, %r9, 0;
	neg.f64 	%fd67, %fd65;
	selp.f64 	%fd68, %fd67, %fd65, %p20;
	selp.f64 	%fd104, %fd68, %fd65, %p22;
	setp.neu.f64 	%p23, %fd3, 0d0000000000000000;
	@%p23 bra 	$L__BB2_10;
	setp.eq.s32 	%p24, %r8, 1062207488;
	selp.b32 	%r60, %r9, 0, %p24;
	setp.lt.s32 	%p25, %r44, 0;
	or.b32  	%r61, %r60, 2146435072;
	selp.b32 	%r62, %r61, %r60, %p25;
	mov.b32 	%r63, 0;
	mov.b64 	%fd104, {%r63, %r62};
$L__BB2_10:
	add.f64 	%fd69, %fd3, 0d4000000000000000;
	{
	.reg .b32 %temp; 
	mov.b64 	{%temp, %r64}, %fd69;
	}
	and.b32  	%r65, %r64, 2146435072;
	setp.ne.s32 	%p26, %r65, 2146435072;
	@%p26 bra 	$L__BB2_15;
	setp.num.f64 	%p27, %fd3, %fd3;
	@%p27 bra 	$L__BB2_13;
	mov.f64 	%fd70, 0d4000000000000000;
	add.rn.f64 	%fd104, %fd3, %fd70;
	bra.uni 	$L__BB2_15;
$L__BB2_13:
	setp.neu.f64 	%p28, %fd15, 0d7FF0000000000000;
	@%p28 bra 	$L__BB2_15;
	setp.lt.s32 	%p29, %r9, 0;
	setp.eq.s32 	%p30, %r8, 1062207488;
	setp.lt.s32 	%p31, %r44, 0;
	selp.b32 	%r67, 0, 2146435072, %p31;
	and.b32  	%r68, %r44, 2147483647;
	setp.ne.s32 	%p32, %r68, 1071644672;
	or.b32  	%r69, %r67, -2147483648;
	selp.b32 	%r70, %r69, %r67, %p32;
	selp.b32 	%r71, %r70, %r67, %p30;
	selp.b32 	%r72, %r71, %r67, %p29;
	mov.b32 	%r73, 0;
	mov.b64 	%fd104, {%r73, %r72};
$L__BB2_15:
	setp.eq.s32 	%p33, %r8, 1062207488;
	setp.eq.f64 	%p34, %fd3, 0d3FF0000000000000;
	mul.f64 	%fd71, %fd104, 0d3FE0000000000000;
	selp.f64 	%fd72, 0d3FE0000000000000, %fd71, %p34;
	div.rn.f64 	%fd73, %fd72, %fd1;
	sub.f64 	%fd22, %fd14, %fd73;
	{
	.reg .b32 %temp; 
	mov.b64 	{%temp, %r10}, %fd5;
	}
	abs.f64 	%fd23, %fd5;
	{ // callseq 8, 0
	.param .b64 param0;
	st.param.f64 	[param0], %fd23;
	.param .b64 param1;
	st.param.f64 	[param1], 0d4000000000000000;
	.param .b64 retval0;
	call.uni (retval0), 
	__internal_accurate_pow, 
	(
	param0, 
	param1
	);
	ld.param.f64 	%fd74, [retval0];
	} // callseq 8
	setp.lt.s32 	%p35, %r10, 0;
	neg.f64 	%fd76, %fd74;
	selp.f64 	%fd77, %fd76, %fd74, %p33;
	selp.f64 	%fd106, %fd77, %fd74, %p35;
	setp.neu.f64 	%p36, %fd5, 0d0000000000000000;
	@%p36 bra 	$L__BB2_17;
	setp.eq.s32 	%p37, %r8, 1062207488;
	selp.b32 	%r75, %r10, 0, %p37;
	setp.lt.s32 	%p38, %r44, 0;
	or.b32  	%r76, %r75, 2146435072;
	selp.b32 	%r77, %r76, %r75, %p38;
	mov.b32 	%r78, 0;
	mov.b64 	%fd106, {%r78, %r77};
$L__BB2_17:
	add.f64 	%fd78, %fd5, 0d4000000000000000;
	{
	.reg .b32 %temp; 
	mov.b64 	{%temp, %r79}, %fd78;
	}
	and.b32  	%r80, %r79, 2146435072;
	setp.ne.s32 	%p39, %r80, 2146435072;
	@%p39 bra 	$L__BB2_22;
	setp.num.f64 	%p40, %fd5, %fd5;
	@%p40 bra 	$L__BB2_20;
	mov.f64 	%fd79, 0d4000000000000000;
	add.rn.f64 	%fd106, %fd5, %fd79;
	bra.uni 	$L__BB2_22;
$L__BB2_20:
	setp.neu.f64 	%p41, %fd23, 0d7FF0000000000000;
	@%p41 bra 	$L__BB2_22;
	setp.lt.s32 	%p42, %r10, 0;
	setp.eq.s32 	%p43, %r8, 1062207488;
	setp.lt.s32 	%p44, %r44, 0;
	selp.b32 	%r82, 0, 2146435072, %p44;
	and.b32  	%r83, %r44, 2147483647;
	setp.ne.s32 	%p45, %r83, 1071644672;
	or.b32  	%r84, %r82, -2147483648;
	selp.b32 	%r85, %r84, %r82, %p45;
	selp.b32 	%r86, %r85, %r82, %p43;
	selp.b32 	%r87, %r86, %r82, %p42;
	mov.b32 	%r88, 0;
	mov.b64 	%fd106, {%r88, %r87};
$L__BB2_22:
	setp.eq.s32 	%p46, %r8, 1062207488;
	setp.eq.f64 	%p47, %fd5, 0d3FF0000000000000;
	selp.f64 	%fd30, 0d3FF0000000000000, %fd106, %p47;
	{
	.reg .b32 %temp; 
	mov.b64 	{%temp, %r11}, %fd6;
	}
	abs.f64 	%fd31, %fd6;
	{ // callseq 9, 0
	.param .b64 param0;
	st.param.f64 	[param0], %fd31;
	.param .b64 param1;
	st.param.f64 	[param1], 0d4000000000000000;
	.param .b64 retval0;
	call.uni (retval0), 
	__internal_accurate_pow, 
	(
	param0, 
	param1
	);
	ld.param.f64 	%fd80, [retval0];
	} // callseq 9
	setp.lt.s32 	%p48, %r11, 0;
	neg.f64 	%fd82, %fd80;
	selp.f64 	%fd83, %fd82, %fd80, %p46;
	selp.f64 	%fd108, %fd83, %fd80, %p48;
	setp.neu.f64 	%p49, %fd6, 0d0000000000000000;
	@%p49 bra 	$L__BB2_24;
	setp.eq.s32 	%p50, %r8, 1062207488;
	selp.b32 	%r90, %r11, 0, %p50;
	setp.lt.s32 	%p51, %r44, 0;
	or.b32  	%r91, %r90, 2146435072;
	selp.b32 	%r92, %r91, %r90, %p51;
	mov.b32 	%r93, 0;
	mov.b64 	%fd108, {%r93, %r92};
$L__BB2_24:
	add.f64 	%fd84, %fd6, 0d4000000000000000;
	{
	.reg .b32 %temp; 
	mov.b64 	{%temp, %r94}, %fd84;
	}
	and.b32  	%r95, %r94, 2146435072;
	setp.ne.s32 	%p52, %r95, 2146435072;
	@%p52 bra 	$L__BB2_29;
	setp.num.f64 	%p53, %fd6, %fd6;
	@%p53 bra 	$L__BB2_27;
	mov.f64 	%fd85, 0d4000000000000000;
	add.rn.f64 	%fd108, %fd6, %fd85;
	bra.uni 	$L__BB2_29;
$L__BB2_27:
	setp.neu.f64 	%p54, %fd31, 0d7FF0000000000000;
	@%p54 bra 	$L__BB2_29;
	setp.lt.s32 	%p55, %r11, 0;
	setp.eq.s32 	%p56, %r8, 1062207488;
	setp.lt.s32 	%p57, %r44, 0;
	selp.b32 	%r97, 0, 2146435072, %p57;
	and.b32  	%r98, %r44, 2147483647;
	setp.ne.s32 	%p58, %r98, 1071644672;
	or.b32  	%r99, %r97, -2147483648;
	selp.b32 	%r100, %r99, %r97, %p58;
	selp.b32 	%r101, %r100, %r97, %p56;
	selp.b32 	%r102, %r101, %r97, %p55;
	mov.b32 	%r103, 0;
	mov.b64 	%fd108, {%r103, %r102};
$L__BB2_29:
	setp.eq.f64 	%p59, %fd6, 0d3FF0000000000000;
	selp.f64 	%fd86, 0d3FF0000000000000, %fd108, %p59;
	add.f64 	%fd38, %fd30, %fd86;
	{
	.reg .b32 %temp; 
	mov.b64 	{%temp, %r12}, %fd38;
	}
	mov.f64 	%fd87, 0d3FE0000000000000;
	{
	.reg .b32 %temp; 
	mov.b64 	{%temp, %r13}, %fd87;
	}
	and.b32  	%r14, %r13, 2146435072;
	abs.f64 	%fd39, %fd38;
	{ // callseq 10, 0
	.param .b64 param0;
	st.param.f64 	[param0], %fd39;
	.param .b64 param1;
	st.param.f64 	[param1], 0d3FE0000000000000;
	.param .b64 retval0;
	call.uni (retval0), 
	__internal_accurate_pow, 
	(
	param0, 
	param1
	);
	ld.param.f64 	%fd88, [retval0];
	} // callseq 10
	setp.lt.s32 	%p60, %r12, 0;
	setp.neu.f64 	%p61, %fd38, 0d0000000000000000;
	shr.s32 	%r104, %r13, 31;
	and.b32  	%r105, %r104, 2146435072;
	mov.b32 	%r106, 0;
	mov.b64 	%fd40, {%r106, %r105};
	selp.f64 	%fd90, 0dFFF8000000000000, %fd88, %p60;
	selp.f64 	%fd109, %fd90, %fd40, %p61;
	add.f64 	%fd91, %fd38, 0d3FE0000000000000;
	{
	.reg .b32 %temp; 
	mov.b64 	{%temp, %r107}, %fd91;
	}
	and.b32  	%r108, %r107, 2146435072;
	setp.ne.s32 	%p62, %r108, 2146435072;
	@%p62 bra 	$L__BB2_34;
	setp.num.f64 	%p63, %fd38, %fd38;
	@%p63 bra 	$L__BB2_32;
	mov.f64 	%fd92, 0d3FE0000000000000;
	add.rn.f64 	%fd109, %fd38, %fd92;
	bra.uni 	$L__BB2_34;
$L__BB2_32:
	setp.neu.f64 	%p64, %fd39, 0d7FF0000000000000;
	@%p64 bra 	$L__BB2_34;
	setp.lt.s32 	%p65, %r13, 0;
	setp.neu.f64 	%p66, %fd38, 0d0000000000000000;
	setp.lt.s32 	%p67, %r12, 0;
	setp.eq.s32 	%p68, %r14, 1071644672;
	selp.b32 	%r110, 0, 2146435072, %p65;
	and.b32  	%r111, %r13, 2147483647;
	setp.ne.s32 	%p69, %r111, 1071644672;
	or.b32  	%r112, %r110, -2147483648;
	selp.b32 	%r113, %r112, %r110, %p69;
	selp.b32 	%r114, %r113, %r110, %p68;
	selp.b32 	%r115, %r114, %r110, %p66;
	selp.b32 	%r116, %r115, %r110, %p67;
	mov.b32 	%r117, 0;
	mov.b64 	%fd109, {%r117, %r116};
$L__BB2_34:
	setp.eq.f64 	%p70, %fd38, 0d3FF0000000000000;
	selp.f64 	%fd45, 0d3FF0000000000000, %fd109, %p70;
	mul.f64 	%fd93, %fd22, 0d3FD9999999999998;
	mul.f64 	%fd94, %fd93, 0d3FF6666666666666;
	div.rn.f64 	%fd46, %fd94, %fd1;
	{
	.reg .b32 %temp; 
	mov.b64 	{%temp, %r15}, %fd46;
	}
	abs.f64 	%fd47, %fd46;
	{ // callseq 11, 0
	.param .b64 param0;
	st.param.f64 	[param0], %fd47;
	.param .b64 param1;
	st.param.f64 	[param1], 0d3FE0000000000000;
	.param .b64 retval0;
	call.uni (retval0), 
	__internal_accurate_pow, 
	(
	param0, 
	param1
	);
	ld.param.f64 	%fd95, [retval0];
	} // callseq 11
	setp.lt.s32 	%p71, %r15, 0;
	setp.neu.f64 	%p72, %fd46, 0d0000000000000000;
	selp.f64 	%fd97, 0dFFF8000000000000, %fd95, %p71;
	selp.f64 	%fd110, %fd97, %fd40, %p72;
	add.f64 	%fd98, %fd46, 0d3FE0000000000000;
	{
	.reg .b32 %temp; 
	mov.b64 	{%temp, %r118}, %fd98;
	}
	and.b32  	%r119, %r118, 2146435072;
	setp.ne.s32 	%p73, %r119, 2146435072;
	@%p73 bra 	$L__BB2_39;
	setp.num.f64 	%p74, %fd46, %fd46;
	@%p74 bra 	$L__BB2_37;
	mov.f64 	%fd99, 0d3FE0000000000000;
	add.rn.f64 	%fd110, %fd46, %fd99;
	bra.uni 	$L__BB2_39;
$L__BB2_37:
	setp.neu.f64 	%p75, %fd47, 0d7FF0000000000000;
	@%p75 bra 	$L__BB2_39;
	setp.neu.f64 	%p76, %fd46, 0d0000000000000000;
	setp.lt.s32 	%p77, %r15, 0;
	setp.lt.s32 	%p78, %r13, 0;
	setp.eq.s32 	%p79, %r14, 1071644672;
	selp.b32 	%r121, 0, 2146435072, %p78;
	and.b32  	%r122, %r13, 2147483647;
	setp.ne.s32 	%p80, %r122, 1071644672;
	or.b32  	%r123, %r121, -2147483648;
	selp.b32 	%r124, %r123, %r121, %p80;
	selp.b32 	%r125, %r124, %r121, %p79;
	selp.b32 	%r126, %r125, %r121, %p76;
	selp.b32 	%r127, %r126, %r121, %p77;
	mov.b32 	%r128, 0;
	mov.b64 	%fd110, {%r128, %r127};
$L__BB2_39:
	setp.eq.f64 	%p81, %fd46, 0d3FF0000000000000;
	selp.f64 	%fd100, 0d3FF0000000000000, %fd110, %p81;
	add.f64 	%fd111, %fd45, %fd100;
$L__BB2_40:
	cvta.to.global.u64 	%rd12, %rd1;
	mov.u32 	%r129, %nctaid.x;
	mul.lo.s32 	%r130, %r129, %r3;
	mad.lo.s32 	%r131, %r130, %r32, %r28;
	mul.wide.u32 	%rd13, %r131, 8;
	add.s64 	%rd14, %rd12, %rd13;
	st.global.f64 	[%rd14], %fd111;
	ret;

}
	// .globl	_Z16SLIC_Evolution_X4Gridddd
.visible .entry _Z16SLIC_Evolution_X4Gridddd(
	.param .align 8 .b8 _Z16SLIC_Evolution_X4Gridddd_param_0[24],
	.param .f64 _Z16SLIC_Evolution_X4Gridddd_param_1,
	.param .f64 _Z16SLIC_Evolution_X4Gridddd_param_2,
	.param .f64 _Z16SLIC_Evolution_X4Gridddd_param_3
)
{
	.reg .pred 	%p<264>;
	.reg .b16 	%rs<5>;
	.reg .b32 	%r<322>;
	.reg .b64 	%rd<26>;
	.reg .b64 	%fd<532>;
	// demoted variable
	.shared .align 8 .b8 _ZZ16SLIC_Evolution_X4GriddddE2uL[4096];
	// demoted variable
	.shared .align 8 .b8 _ZZ16SLIC_Evolution_X4GriddddE2uI[4096];
	// demoted variable
	.shared .align 8 .b8 _ZZ16SLIC_Evolution_X4GriddddE2uR[4096];
	// demoted variable
	.shared .align 8 .b8 _ZZ16SLIC_Evolution_X4GriddddE4flux[4096];
	ld.param.v2.u32 	{%r32, %r33}, [_Z16SLIC_Evolution_X4Gridddd_param_0+8];
	ld.param.u64 	%rd6, [_Z16SLIC_Evolution_X4Gridddd_param_0];
	cvta.to.global.u64 	%rd1, %rd6;
	mov.u32 	%r40, %ctaid.x;
	mov.u32 	%r3, %ntid.x;
	mov.u32 	%r4, %tid.x;
	mad.lo.s32 	%r41, %r40, %r3, %r4;
	shl.b32 	%r42, %r40, 1;
	sub.s32 	%r5, %r41, %r42;
	mov.u32 	%r43, %ctaid.y;
	mov.u32 	%r44, %ntid.y;
	mov.u32 	%r45, %tid.y;
	mad.lo.s32 	%r7, %r43, %r44, %r45;
	setp.lt.u32 	%p1, %r4, 32;
	setp.lt.u32 	%p2, %r45, 4;
	and.pred  	%p3, %p1, %p2;
	@%p3 bra 	$L__BB3_2;
	mov.u64 	%rd7, $str;
	cvta.global.u64 	%rd8, %rd7;
	mov.u64 	%rd9, $str$1;
	cvta.global.u64 	%rd10, %rd9;
	mov.u64 	%rd11, __unnamed_1;
	cvta.global.u64 	%rd12, %rd11;
	{ // callseq 12, 0
	.param .b64 param0;
	st.param.b64 	[param0], %rd8;
	.param .b64 param1;
	st.param.b64 	[param1], %rd10;
	.param .b32 param2;
	st.param.b32 	[param2], 414;
	.param .b64 param3;
	st.param.b64 	[param3], %rd12;
	.param .b64 param4;
	st.param.b64 	[param4], 1;
	call.uni 
	__assertfail, 
	(
	param0, 
	param1, 
	param2, 
	param3, 
	param4
	);
	} // callseq 12
$L__BB3_2:
	add.s32 	%r46, %r32, 3;
	add.s32 	%r47, %r33, 2;
	setp.lt.s32 	%p4, %r5, 1;
	setp.ge.s32 	%p5, %r5, %r46;
	or.pred  	%p6, %p4, %p5;
	setp.lt.u32 	%p7, %r7, 2;
	or.pred  	%p8, %p6, %p7;
	setp.ge.s32 	%p9, %r7, %r47;
	shl.b32 	%r48, %r4, 7;
	mov.u32 	%r49, _ZZ16SLIC_Evolution_X4GriddddE2uL;
	add.s32 	%r50, %r49, %r48;
	shl.b32 	%r51, %r45, 5;
	add.s32 	%r8, %r50, %r51;
	mov.u32 	%r52, _ZZ16SLIC_Evolution_X4GriddddE2uR;
	add.s32 	%r53, %r52, %r48;
	add.s32 	%r9, %r53, %r51;
	or.pred  	%p10, %p8, %p9;
	@%p10 bra 	$L__BB3_94;
	mov.u32 	%r55, _ZZ16SLIC_Evolution_X4GriddddE2uI;
	add.s32 	%r56, %r55, %r48;
	add.s32 	%r10, %r56, %r51;
	add.s32 	%r58, %r33, 4;
	add.s32 	%r59, %r32, 4;
	mad.lo.s32 	%r60, %r7, %r59, %r5;
	mul.wide.s32 	%rd13, %r60, 8;
	add.s64 	%rd2, %rd1, %rd13;
	ld.global.f64 	%fd191, [%rd2];
	st.shared.f64 	[%r10], %fd191;
	add.s32 	%r61, %r58, %r7;
	mad.lo.s32 	%r62, %r61, %r59, %r5;
	mul.wide.s32 	%rd14, %r62, 8;
	add.s64 	%rd3, %rd1, %rd14;
	ld.global.f64 	%fd192, [%rd3];
	st.shared.f64 	[%r10+8], %fd192;
	add.s32 	%r63, %r61, %r58;
	mad.lo.s32 	%r64, %r63, %r59, %r5;
	mul.wide.s32 	%rd15, %r64, 8;
	add.s64 	%rd4, %rd1, %rd15;
	ld.global.f64 	%fd193, [%rd4];
	st.shared.f64 	[%r10+16], %fd193;
	add.s32 	%r65, %r63, %r58;
	mad.lo.s32 	%r66, %r65, %r59, %r5;
	mul.wide.s32 	%rd16, %r66, 8;
	add.s64 	%rd5, %rd1, %rd16;
	ld.global.f64 	%fd194, [%rd5];
	st.shared.f64 	[%r10+24], %fd194;
	bar.sync 	0;
	setp.ne.s32 	%p11, %r4, 0;
	add.s32 	%r11, %r49, %r51;
	add.s32 	%r12, %r3, -1;
	@%p11 bra 	$L__BB3_5;
	ld.global.f64 	%fd196, [%rd2+-8];
	st.shared.f64 	[%r11], %fd196;
	bra.uni 	$L__BB3_6;
$L__BB3_5:
	ld.shared.f64 	%fd195, [%r10+-128];
	st.shared.f64 	[%r8], %fd195;
$L__BB3_6:
	setp.ne.s32 	%p12, %r4, %r12;
	@%p12 bra 	$L__BB3_8;
	ld.global.f64 	%fd494, [%rd2+8];
	bra.uni 	$L__BB3_9;
$L__BB3_8:
	ld.shared.f64 	%fd494, [%r10+128];
$L__BB3_9:
	setp.eq.s32 	%p13, %r4, 0;
	st.shared.f64 	[%r9], %fd494;
	@%p13 bra 	$L__BB3_11;
	ld.shared.f64 	%fd197, [%r10+-120];
	st.shared.f64 	[%r8+8], %fd197;
	bra.uni 	$L__BB3_12;
$L__BB3_11:
	ld.global.f64 	%fd198, [%rd3+-8];
	st.shared.f64 	[%r11+8], %fd198;
$L__BB3_12:
	setp.eq.s32 	%p14, %r4, %r12;
	@%p14 bra 	$L__BB3_14;
	ld.shared.f64 	%fd495, [%r10+136];
	st.shared.f64 	[%r9+8], %fd495;
	bra.uni 	$L__BB3_15;
$L__BB3_14:
	ld.global.f64 	%fd495, [%rd3+8];
	st.shared.f64 	[%r9+8], %fd495;
$L__BB3_15:
	setp.eq.s32 	%p15, %r4, 0;
	@%p15 bra 	$L__BB3_17;
	ld.shared.f64 	%fd199, [%r10+-112];
	st.shared.f64 	[%r8+16], %fd199;
	bra.uni 	$L__BB3_18;
$L__BB3_17:
	ld.global.f64 	%fd200, [%rd4+-8];
	st.shared.f64 	[%r11+16], %fd200;
$L__BB3_18:
	setp.eq.s32 	%p16, %r4, %r12;
	@%p16 bra 	$L__BB3_20;
	ld.shared.f64 	%fd496, [%r10+144];
	bra.uni 	$L__BB3_21;
$L__BB3_20:
	ld.global.f64 	%fd496, [%rd4+8];
$L__BB3_21:
	setp.eq.s32 	%p17, %r4, 0;
	@%p17 bra 	$L__BB3_23;
	ld.shared.f64 	%fd201, [%r10+-104];
	st.shared.f64 	[%r8+24], %fd201;
	bra.uni 	$L__BB3_24;
$L__BB3_23:
	ld.global.f64 	%fd202, [%rd5+-8];
	st.shared.f64 	[%r11+24], %fd202;
$L__BB3_24:
	setp.eq.s32 	%p18, %r4, %r12;
	@%p18 bra 	$L__BB3_26;
	ld.shared.f64 	%fd497, [%r10+152];
	bra.uni 	$L__BB3_27;
$L__BB3_26:
	ld.global.f64 	%fd497, [%rd5+8];
$L__BB3_27:
	ld.shared.f64 	%fd204, [%r8];
	ld.shared.f64 	%fd13, [%r10];
	sub.f64 	%fd14, %fd13, %fd204;
	sub.f64 	%fd15, %fd494, %fd13;
	div.rn.f64 	%fd16, %fd14, %fd15;
	setp.le.f64 	%p19, %fd16, 0d0000000000000000;
	mov.f64 	%fd203, 0d0000000000000000;
	mov.f64 	%fd498, %fd203;
	@%p19 bra 	$L__BB3_33;
	setp.leu.f64 	%p20, %fd16, 0d0000000000000000;
	setp.gtu.f64 	%p21, %fd16, 0d3FE0000000000000;
	or.pred  	%p22, %p20, %p21;
	@%p22 bra 	$L__BB3_30;
	add.f64 	%fd498, %fd16, %fd16;
	bra.uni 	$L__BB3_33;
$L__BB3_30:
	setp.gt.f64 	%p23, %fd16, 0d3FE0000000000000;
	setp.le.f64 	%p24, %fd16, 0d3FF0000000000000;
	and.pred  	%p25, %p23, %p24;
	mov.f64 	%fd498, 0d3FF0000000000000;
	@%p25 bra 	$L__BB3_33;
	setp.leu.f64 	%p26, %fd16, 0d3FF0000000000000;
	mov.f64 	%fd498, %fd203;
	@%p26 bra 	$L__BB3_33;
	add.f64 	%fd207, %fd16, 0d3FF0000000000000;
	mov.f64 	%fd208, 0d4000000000000000;
	div.rn.f64 	%fd209, %fd208, %fd207;
	min.f64 	%fd210, %fd16, %fd209;
	min.f64 	%fd498, %fd210, 0d4000000000000000;
$L__BB3_33:
	add.f64 	%fd212, %fd14, %fd15;
	mul.f64 	%fd213, %fd212, 0d3FE0000000000000;
	mul.f64 	%fd214, %fd498, 0d3FE0000000000000;
	mul.f64 	%fd215, %fd213, %fd214;
	sub.f64 	%fd20, %fd13, %fd215;
	add.f64 	%fd21, %fd13, %fd215;
	ld.shared.f64 	%fd216, [%r8+8];
	ld.shared.f64 	%fd22, [%r10+8];
	sub.f64 	%fd23, %fd22, %fd216;
	sub.f64 	%fd24, %fd495, %fd22;
	div.rn.f64 	%fd25, %fd23, %fd24;
	setp.le.f64 	%p27, %fd25, 0d0000000000000000;
	mov.f64 	%fd211, 0d0000000000000000;
	mov.f64 	%fd499, %fd211;
	@%p27 bra 	$L__BB3_39;
	setp.gt.f64 	%p28, %fd25, 0d0000000000000000;
	setp.le.f64 	%p29, %fd25, 0d3FE0000000000000;
	and.pred  	%p30, %p28, %p29;
	@%p30 bra 	$L__BB3_38;
	setp.gt.f64 	%p31, %fd25, 0d3FE0000000000000;
	setp.le.f64 	%p32, %fd25, 0d3FF0000000000000;
	and.pred  	%p33, %p31, %p32;
	mov.f64 	%fd499, 0d3FF0000000000000;
	@%p33 bra 	$L__BB3_39;
	setp.leu.f64 	%p34, %fd25, 0d3FF0000000000000;
	mov.f64 	%fd499, %fd211;
	@%p34 bra 	$L__BB3_39;
	add.f64 	%fd219, %fd25, 0d3FF0000000000000;
	mov.f64 	%fd220, 0d4000000000000000;
	div.rn.f64 	%fd221, %fd220, %fd219;
	min.f64 	%fd222, %fd25, %fd221;
	min.f64 	%fd499, %fd222, 0d4000000000000000;
	bra.uni 	$L__BB3_39;
$L__BB3_38:
	add.f64 	%fd499, %fd25, %fd25;
$L__BB3_39:
	add.f64 	%fd224, %fd23, %fd24;
	mul.f64 	%fd225, %fd224, 0d3FE0000000000000;
	mul.f64 	%fd226, %fd499, 0d3FE0000000000000;
	mul.f64 	%fd227, %fd225, %fd226;
	sub.f64 	%fd29, %fd22, %fd227;
	add.f64 	%fd30, %fd22, %fd227;
	ld.shared.f64 	%fd228, [%r8+16];
	ld.shared.f64 	%fd31, [%r10+16];
	sub.f64 	%fd32, %fd31, %fd228;
	sub.f64 	%fd33, %fd496, %fd31;
	div.rn.f64 	%fd34, %fd32, %fd33;
	setp.le.f64 	%p35, %fd34, 0d0000000000000000;
	mov.f64 	%fd223, 0d0000000000000000;
	mov.f64 	%fd500, %fd223;
	@%p35 bra 	$L__BB3_45;
	setp.gt.f64 	%p36, %fd34, 0d0000000000000000;
	setp.le.f64 	%p37, %fd34, 0d3FE0000000000000;
	and.pred  	%p38, %p36, %p37;
	@%p38 bra 	$L__BB3_44;
	setp.gt.f64 	%p39, %fd34, 0d3FE0000000000000;
	setp.le.f64 	%p40, %fd34, 0d3FF0000000000000;
	and.pred  	%p41, %p39, %p40;
	mov.f64 	%fd500, 0d3FF0000000000000;
	@%p41 bra 	$L__BB3_45;
	setp.leu.f64 	%p42, %fd34, 0d3FF0000000000000;
	mov.f64 	%fd500, %fd223;
	@%p42 bra 	$L__BB3_45;
	add.f64 	%fd231, %fd34, 0d3FF0000000000000;
	mov.f64 	%fd232, 0d4000000000000000;
	div.rn.f64 	%fd233, %fd232, %fd231;
	min.f64 	%fd234, %fd34, %fd233;
	min.f64 	%fd500, %fd234, 0d4000000000000000;
	bra.uni 	$L__BB3_45;
$L__BB3_44:
	add.f64 	%fd500, %fd34, %fd34;
$L__BB3_45:
	add.f64 	%fd236, %fd32, %fd33;
	mul.f64 	%fd237, %fd236, 0d3FE0000000000000;
	mul.f64 	%fd238, %fd500, 0d3FE0000000000000;
	mul.f64 	%fd239, %fd237, %fd238;
	sub.f64 	%fd38, %fd31, %fd239;
	add.f64 	%fd39, %fd31, %fd239;
	ld.shared.f64 	%fd240, [%r8+24];
	ld.shared.f64 	%fd40, [%r10+24];
	sub.f64 	%fd41, %fd40, %fd240;
	sub.f64 	%fd42, %fd497, %fd40;
	div.rn.f64 	%fd43, %fd41, %fd42;
	setp.le.f64 	%p43, %fd43, 0d0000000000000000;
	mov.f64 	%fd235, 0d0000000000000000;
	mov.f64 	%fd501, %fd235;
	@%p43 bra 	$L__BB3_51;
	setp.gt.f64 	%p44, %fd43, 0d0000000000000000;
	setp.le.f64 	%p45, %fd43, 0d3FE0000000000000;
	and.pred  	%p46, %p44, %p45;
	@%p46 bra 	$L__BB3_50;
	setp.gt.f64 	%p47, %fd43, 0d3FE0000000000000;
	setp.le.f64 	%p48, %fd43, 0d3FF0000000000000;
	and.pred  	%p49, %p47, %p48;
	mov.f64 	%fd501, 0d3FF0000000000000;
	@%p49 bra 	$L__BB3_51;
	setp.leu.f64 	%p50, %fd43, 0d3FF0000000000000;
	mov.f64 	%fd501, %fd235;
	@%p50 bra 	$L__BB3_51;
	add.f64 	%fd243, %fd43, 0d3FF0000000000000;
	mov.f64 	%fd244, 0d4000000000000000;
	div.rn.f64 	%fd245, %fd244, %fd243;
	min.f64 	%fd246, %fd43, %fd245;
	min.f64 	%fd501, %fd246, 0d4000000000000000;
	bra.uni 	$L__BB3_51;
$L__BB3_50:
	add.f64 	%fd501, %fd43, %fd43;
$L__BB3_51:
	add.f64 	%fd247, %fd41, %fd42;
	mul.f64 	%fd248, %fd247, 0d3FE0000000000000;
	mul.f64 	%fd249, %fd501, 0d3FE0000000000000;
	mul.f64 	%fd250, %fd248, %fd249;
	sub.f64 	%fd47, %fd40, %fd250;
	add.f64 	%fd48, %fd40, %fd250;
	div.rn.f64 	%fd49, %fd29, %fd20;
	{
	.reg .b32 %temp; 
	mov.b64 	{%temp, %r13}, %fd29;
	}
	mov.f64 	%fd251, 0d4000000000000000;
	{
	.reg .b32 %temp; 
	mov.b64 	{%temp, %r68}, %fd251;
	}
	and.b32  	%r15, %r68, 2146435072;
	setp.eq.s32 	%p51, %r15, 1062207488;
	abs.f64 	%fd50, %fd29;
	{ // callseq 13, 0
	.param .b64 param0;
	st.param.f64 	[param0], %fd50;
	.param .b64 param1;
	st.param.f64 	[param1], 0d4000000000000000;
	.param .b64 retval0;
	call.uni (retval0), 
	__internal_accurate_pow, 
	(
	param0, 
	param1
	);
	ld.param.f64 	%fd252, [retval0];
	} // callseq 13
	setp.lt.s32 	%p52, %r13, 0;
	neg.f64 	%fd254, %fd252;
	selp.f64 	%fd255, %fd254, %fd252, %p51;
	selp.f64 	%fd503, %fd255, %fd252, %p52;
	setp.neu.f64 	%p53, %fd29, 0d0000000000000000;
	@%p53 bra 	$L__BB3_53;
	setp.eq.s32 	%p54, %r15, 1062207488;
	selp.b32 	%r69, %r13, 0, %p54;
	setp.lt.s32 	%p55, %r68, 0;
	or.b32  	%r70, %r69, 2146435072;
	selp.b32 	%r71, %r70, %r69, %p55;
	mov.b32 	%r72, 0;
	mov.b64 	%fd503, {%r72, %r71};
$L__BB3_53:
	add.f64 	%fd256, %fd29, 0d4000000000000000;
	{
	.reg .b32 %temp; 
	mov.b64 	{%temp, %r73}, %fd256;
	}
	and.b32  	%r74, %r73, 2146435072;
	setp.ne.s32 	%p56, %r74, 2146435072;
	@%p56 bra 	$L__BB3_58;
	setp.num.f64 	%p57, %fd29, %fd29;
	@%p57 bra 	$L__BB3_56;
	mov.f64 	%fd257, 0d4000000000000000;
	add.rn.f64 	%fd503, %fd29, %fd257;
	bra.uni 	$L__BB3_58;
$L__BB3_56:
	setp.neu.f64 	%p58, %fd50, 0d7FF0000000000000;
	@%p58 bra 	$L__BB3_58;
	setp.lt.s32 	%p59, %r13, 0;
	setp.eq.s32 	%p60, %r15, 1062207488;
	setp.lt.s32 	%p61, %r68, 0;
	selp.b32 	%r76, 0, 2146435072, %p61;
	and.b32  	%r77, %r68, 2147483647;
	setp.ne.s32 	%p62, %r77, 1071644672;
	or.b32  	%r78, %r76, -2147483648;
	selp.b32 	%r79, %r78, %r76, %p62;
	selp.b32 	%r80, %r79, %r76, %p60;
	selp.b32 	%r81, %r80, %r76, %p59;
	mov.b32 	%r82, 0;
	mov.b64 	%fd503, {%r82, %r81};
$L__BB3_58:
	setp.eq.s32 	%p63, %r15, 1062207488;
	setp.eq.f64 	%p64, %fd29, 0d3FF0000000000000;
	mul.f64 	%fd258, %fd503, 0d3FE0000000000000;
	selp.f64 	%fd259, 0d3FE0000000000000, %fd258, %p64;
	div.rn.f64 	%fd57, %fd259, %fd20;
	{
	.reg .b32 %temp; 
	mov.b64 	{%temp, %r16}, %fd38;
	}
	abs.f64 	%fd58, %fd38;
	{ // callseq 14, 0
	.param .b64 param0;
	st.param.f64 	[param0], %fd58;
	.param .b64 param1;
	st.param.f64 	[param1], 0d4000000000000000;
	.param .b64 retval0;
	call.uni (retval0), 
	__internal_accurate_pow, 
	(
	param0, 
	param1
	);
	ld.param.f64 	%fd260, [retval0];
	} // callseq 14
	setp.lt.s32 	%p65, %r16, 0;
	neg.f64 	%fd262, %fd260;
	selp.f64 	%fd263, %fd262, %fd260, %p63;
	selp.f64 	%fd505, %fd263, %fd260, %p65;
	setp.neu.f64 	%p66, %fd38, 0d0000000000000000;
	@%p66 bra 	$L__BB3_60;
	selp.b32 	%r84, %r16, 0, %p63;
	setp.lt.s32 	%p68, %r68, 0;
	or.b32  	%r85, %r84, 2146435072;
	selp.b32 	%r86, %r85, %r84, %p68;
	mov.b32 	%r87, 0;
	mov.b64 	%fd505, {%r87, %r86};
$L__BB3_60:
	add.f64 	%fd264, %fd38, 0d4000000000000000;
	{
	.reg .b32 %temp; 
	mov.b64 	{%temp, %r88}, %fd264;
	}
	and.b32  	%r89, %r88, 2146435072;
	setp.ne.s32 	%p69, %r89, 2146435072;
	@%p69 bra 	$L__BB3_65;
	setp.num.f64 	%p70, %fd38, %fd38;
	@%p70 bra 	$L__BB3_63;
	mov.f64 	%fd265, 0d4000000000000000;
	add.rn.f64 	%fd505, %fd38, %fd265;
	bra.uni 	$L__BB3_65;
$L__BB3_63:
	setp.neu.f64 	%p71, %fd58, 0d7FF0000000000000;
	@%p71 bra 	$L__BB3_65;
	setp.lt.s32 	%p72, %r16, 0;
	setp.eq.s32 	%p73, %r15, 1062207488;
	setp.lt.s32 	%p74, %r68, 0;
	selp.b32 	%r91, 0, 2146435072, %p74;
	and.b32  	%r92, %r68, 2147483647;
	setp.ne.s32 	%p75, %r92, 1071644672;
	or.b32  	%r93, %r91, -2147483648;
	selp.b32 	%r94, %r93, %r91, %p75;
	selp.b32 	%r95, %r94, %r91, %p73;
	selp.b32 	%r96, %r95, %r91, %p72;
	mov.b32 	%r97, 0;
	mov.b64 	%fd505, {%r97, %r96};
$L__BB3_65:
	setp.eq.s32 	%p76, %r15, 1062207488;
	setp.eq.f64 	%p77, %fd38, 0d3FF0000000000000;
	mul.f64 	%fd266, %fd505, 0d3FE0000000000000;
	selp.f64 	%fd267, 0d3FE0000000000000, %fd266, %p77;
	div.rn.f64 	%fd268, %fd267, %fd20;
	sub.f64 	%fd269, %fd47, %fd57;
	sub.f64 	%fd65, %fd269, %fd268;
	{
	.reg .b32 %temp; 
	mov.b64 	{%temp, %r17}, %fd49;
	}
	abs.f64 	%fd66, %fd49;
	{ // callseq 15, 0
	.param .b64 param0;
	st.param.f64 	[param0], %fd66;
	.param .b64 param1;
	st.param.f64 	[param1], 0d4000000000000000;
	.param .b64 retval0;
	call.uni (retval0), 
	__internal_accurate_pow, 
	(
	param0, 
	param1
	);
	ld.param.f64 	%fd270, [retval0];
	} // callseq 15
	setp.lt.s32 	%p78, %r17, 0;
	neg.f64 	%fd272, %fd270;
	selp.f64 	%fd273, %fd272, %fd270, %p76;
	selp.f64 	%fd507, %fd273, %fd270, %p78;
	setp.neu.f64 	%p79, %fd49, 0d0000000000000000;
	@%p79 bra 	$L__BB3_67;
	selp.b32 	%r99, %r17, 0, %p76;
	setp.lt.s32 	%p81, %r68, 0;
	or.b32  	%r100, %r99, 2146435072;
	selp.b32 	%r101, %r100, %r99, %p81;
	mov.b32 	%r102, 0;
	mov.b64 	%fd507, {%r102, %r101};
$L__BB3_67:
	add.f64 	%fd274, %fd49, 0d4000000000000000;
	{
	.reg .b32 %temp; 
	mov.b64 	{%temp, %r103}, %fd274;
	}
	and.b32  	%r104, %r103, 2146435072;
	setp.ne.s32 	%p82, %r104, 2146435072;
	@%p82 bra 	$L__BB3_72;
	setp.num.f64 	%p83, %fd49, %fd49;
	@%p83 bra 	$L__BB3_70;
	mov.f64 	%fd275, 0d4000000000000000;
	add.rn.f64 	%fd507, %fd49, %fd275;
	bra.uni 	$L__BB3_72;
$L__BB3_70:
	setp.neu.f64 	%p84, %fd66, 0d7FF0000000000000;
	@%p84 bra 	$L__BB3_72;
	setp.lt.s32 	%p85, %r17, 0;
	setp.eq.s32 	%p86, %r15, 1062207488;
	setp.lt.s32 	%p87, %r68, 0;
	selp.b32 	%r106, 0, 2146435072, %p87;
	and.b32  	%r107, %r68, 2147483647;
	setp.ne.s32 	%p88, %r107, 1071644672;
	or.b32  	%r108, %r106, -2147483648;
	selp.b32 	%r109, %r108, %r106, %p88;
	selp.b32 	%r110, %r109, %r106, %p86;
	selp.b32 	%r111, %r110, %r106, %p85;
	mov.b32 	%r112, 0;
	mov.b64 	%fd507, {%r112, %r111};
$L__BB3_72:
	setp.eq.s32 	%p89, %r15, 1062207488;
	setp.eq.f64 	%p90, %fd49, 0d3FF0000000000000;
	selp.f64 	%fd276, 0d3FF0000000000000, %fd507, %p90;
	mul.f64 	%fd277, %fd20, %fd276;
	fma.rn.f64 	%fd73, %fd65, 0d3FD9999999999998, %fd277;
	fma.rn.f64 	%fd278, %fd65, 0d3FD9999999999998, %fd47;
	mul.f64 	%fd74, %fd49, %fd278;
	div.rn.f64 	%fd75, %fd30, %fd21;
	{
	.reg .b32 %temp; 
	mov.b64 	{%temp, %r18}, %fd30;
	}
	abs.f64 	%fd76, %fd30;
	{ // callseq 16, 0
	.param .b64 param0;
	st.param.f64 	[param0], %fd76;
	.param .b64 param1;
	st.param.f64 	[param1], 0d4000000000000000;
	.param .b64 retval0;
	call.uni (retval0), 
	__internal_accurate_pow, 
	(
	param0, 
	param1
	);
	ld.param.f64 	%fd279, [retval0];
	} // callseq 16
	setp.lt.s32 	%p91, %r18, 0;
	neg.f64 	%fd281, %fd279;
	selp.f64 	%fd282, %fd281, %fd279, %p89;
	selp.f64 	%fd509, %fd282, %fd279, %p91;
	setp.neu.f64 	%p92, %fd30, 0d0000000000000000;
	@%p92 bra 	$L__BB3_74;
	selp.b32 	%r114, %r18, 0, %p89;
	setp.lt.s32 	%p94, %r68, 0;
	or.b32  	%r115, %r114, 2146435072;
	selp.b32 	%r116, %r115, %r114, %p94;
	mov.b32 	%r117, 0;
	mov.b64 	%fd509, {%r117, %r116};
$L__BB3_74:
	add.f64 	%fd283, %fd30, 0d4000000000000000;
	{
	.reg .b32 %temp; 
	mov.b64 	{%temp, %r118}, %fd283;
	}
	and.b32  	%r119, %r118, 2146435072;
	setp.ne.s32 	%p95, %r119, 2146435072;
	@%p95 bra 	$L__BB3_79;
	setp.num.f64 	%p96, %fd30, %fd30;
	@%p96 bra 	$L__BB3_77;
	mov.f64 	%fd284, 0d4000000000000000;
	add.rn.f64 	%fd509, %fd30, %fd284;
	bra.uni 	$L__BB3_79;
$L__BB3_77:
	setp.neu.f64 	%p97, %fd76, 0d7FF0000000000000;
	@%p97 bra 	$L__BB3_79;
	setp.lt.s32 	%p100, %r68, 0;
	selp.b32 	%r121, 0, 2146435072, %p100;
	and.b32  	%r122, %r68, 2147483647;
	setp.ne.s32 	%p101, %r122, 1071644672;
	or.b32  	%r123, %r121, -2147483648;
	selp.b32 	%r124, %r123, %r121, %p101;
	selp.b32 	%r125, %r124, %r121, %p89;
	selp.b32 	%r126, %r125, %r121, %p91;
	mov.b32 	%r127, 0;
	mov.b64 	%fd509, {%r127, %r126};
$L__BB3_79:
	setp.eq.f64 	%p103, %fd30, 0d3FF0000000000000;
	mul.f64 	%fd285, %fd509, 0d3FE0000000000000;
	selp.f64 	%fd286, 0d3FE0000000000000, %fd285, %p103;
	div.rn.f64 	%fd83, %fd286, %fd21;
	{
	.reg .b32 %temp; 
	mov.b64 	{%temp, %r19}, %fd39;
	}
	abs.f64 	%fd84, %fd39;
	{ // callseq 17, 0
	.param .b64 param0;
	st.param.f64 	[param0], %fd84;
	.param .b64 param1;
	st.param.f64 	[param1], 0d4000000000000000;
	.param .b64 retval0;
	call.uni (retval0), 
	__internal_accurate_pow, 
	(
	param0, 
	param1
	);
	ld.param.f64 	%fd287, [retval0];
	} // callseq 17
	setp.lt.s32 	%p104, %r19, 0;
	neg.f64 	%fd289, %fd287;
	selp.f64 	%fd290, %fd289, %fd287, %p89;
	selp.f64 	%fd511, %fd290, %fd287, %p104;
	setp.neu.f64 	%p105, %fd39, 0d0000000000000000;
	@%p105 bra 	$L__BB3_81;
	selp.b32 	%r129, %r19, 0, %p89;
	setp.lt.s32 	%p107, %r68, 0;
	or.b32  	%r130, %r129, 2146435072;
	selp.b32 	%r131, %r130, %r129, %p107;
	mov.b32 	%r132, 0;
	mov.b64 	%fd511, {%r132, %r131};
$L__BB3_81:
	add.f64 	%fd291, %fd39, 0d4000000000000000;
	{
	.reg .b32 %temp; 
	mov.b64 	{%temp, %r133}, %fd291;
	}
	and.b32  	%r134, %r133, 2146435072;
	setp.ne.s32 	%p108, %r134, 2146435072;
	@%p108 bra 	$L__BB3_86;
	setp.num.f64 	%p109, %fd39, %fd39;
	@%p109 bra 	$L__BB3_84;
	mov.f64 	%fd292, 0d4000000000000000;
	add.rn.f64 	%fd511, %fd39, %fd292;
	bra.uni 	$L__BB3_86;
$L__BB3_84:
	setp.neu.f64 	%p110, %fd84, 0d7FF0000000000000;
	@%p110 bra 	$L__BB3_86;
	setp.lt.s32 	%p113, %r68, 0;
	selp.b32 	%r136, 0, 2146435072, %p113;
	and.b32  	%r137, %r68, 2147483647;
	setp.ne.s32 	%p114, %r137, 1071644672;
	or.b32  	%r138, %r136, -2147483648;
	selp.b32 	%r139, %r138, %r136, %p114;
	selp.b32 	%r140, %r139, %r136, %p89;
	selp.b32 	%r141, %r140, %r136, %p104;
	mov.b32 	%r142, 0;
	mov.b64 	%fd511, {%r142, %r141};
$L__BB3_86:
	setp.eq.f64 	%p116, %fd39, 0d3FF0000000000000;
	mul.f64 	%fd293, %fd511, 0d3FE0000000000000;
	selp.f64 	%fd294, 0d3FE0000000000000, %fd293, %p116;
	div.rn.f64 	%fd295, %fd294, %fd21;
	sub.f64 	%fd296, %fd48, %fd83;
	sub.f64 	%fd91, %fd296, %fd295;
	{
	.reg .b32 %temp; 
	mov.b64 	{%temp, %r20}, %fd75;
	}
	abs.f64 	%fd92, %fd75;
	{ // callseq 18, 0
	.param .b64 param0;
	st.param.f64 	[param0], %fd92;
	.param .b64 param1;
	st.param.f64 	[param1], 0d4000000000000000;
	.param .b64 retval0;
	call.uni (retval0), 
	__internal_accurate_pow, 
	(
	param0, 
	param1
	);
	ld.param.f64 	%fd297, [retval0];
	} // callseq 18
	setp.lt.s32 	%p117, %r20, 0;
	neg.f64 	%fd299, %fd297;
	selp.f64 	%fd300, %fd299, %fd297, %p89;
	selp.f64 	%fd513, %fd300, %fd297, %p117;
	setp.neu.f64 	%p118, %fd75, 0d0000000000000000;
	@%p118 bra 	$L__BB3_88;
	selp.b32 	%r144, %r20, 0, %p89;
	setp.lt.s32 	%p120, %r68, 0;
	or.b32  	%r145, %r144, 2146435072;
	selp.b32 	%r146, %r145, %r144, %p120;
	mov.b32 	%r147, 0;
	mov.b64 	%fd513, {%r147, %r146};
$L__BB3_88:
	add.f64 	%fd301, %fd75, 0d4000000000000000;
	{
	.reg .b32 %temp; 
	mov.b64 	{%temp, %r148}, %fd301;
	}
	and.b32  	%r149, %r148, 2146435072;
	setp.ne.s32 	%p121, %r149, 2146435072;
	@%p121 bra 	$L__BB3_93;
	setp.num.f64 	%p122, %fd75, %fd75;
	@%p122 bra 	$L__BB3_91;
	mov.f64 	%fd302, 0d4000000000000000;
	add.rn.f64 	%fd513, %fd75, %fd302;
	bra.uni 	$L__BB3_93;
$L__BB3_91:
	setp.neu.f64 	%p123, %fd92, 0d7FF0000000000000;
	@%p123 bra 	$L__BB3_93;
	setp.lt.s32 	%p126, %r68, 0;
	selp.b32 	%r151, 0, 2146435072, %p126;
	and.b32  	%r152, %r68, 2147483647;
	setp.ne.s32 	%p127, %r152, 1071644672;
	or.b32  	%r153, %r151, -2147483648;
	selp.b32 	%r154, %r153, %r151, %p127;
	selp.b32 	%r155, %r154, %r151, %p89;
	selp.b32 	%r156, %r155, %r151, %p117;
	mov.b32 	%r157, 0;
	mov.b64 	%fd513, {%r157, %r156};
$L__BB3_93:
	ld.param.f64 	%fd491, [_Z16SLIC_Evolution_X4Gridddd_param_3];
	ld.param.f64 	%fd488, [_Z16SLIC_Evolution_X4Gridddd_param_1];
	setp.eq.f64 	%p128, %fd75, 0d3FF0000000000000;
	selp.f64 	%fd303, 0d3FF0000000000000, %fd513, %p128;
	mul.f64 	%fd304, %fd21, %fd303;
	fma.rn.f64 	%fd305, %fd91, 0d3FD9999999999998, %fd304;
	div.rn.f64 	%fd306, %fd39, %fd21;
	mul.f64 	%fd307, %fd306, %fd21;
	mul.f64 	%fd308, %fd75, %fd307;
	fma.rn.f64 	%fd309, %fd91, 0d3FD9999999999998, %fd48;
	mul.f64 	%fd310, %fd75, %fd309;
	div.rn.f64 	%fd311, %fd491, %fd488;
	mul.f64 	%fd312, %fd311, 0d3FE0000000000000;
	sub.f64 	%fd313, %fd30, %fd29;
	mul.f64 	%fd314, %fd312, %fd313;
	sub.f64 	%fd315, %fd20, %fd314;
	st.shared.f64 	[%r8], %fd315;
	sub.f64 	%fd316, %fd21, %fd314;
	st.shared.f64 	[%r9], %fd316;
	sub.f64 	%fd317, %fd305, %fd73;
	mul.f64 	%fd318, %fd312, %fd317;
	sub.f64 	%fd319, %fd29, %fd318;
	st.shared.f64 	[%r8+8], %fd319;
	sub.f64 	%fd320, %fd30, %fd318;
	st.shared.f64 	[%r9+8], %fd320;
	div.rn.f64 	%fd321, %fd38, %fd20;
	mul.f64 	%fd322, %fd321, %fd20;
	mul.f64 	%fd323, %fd49, %fd322;
	sub.f64 	%fd324, %fd308, %fd323;
	mul.f64 	%fd325, %fd312, %fd324;
	sub.f64 	%fd326, %fd38, %fd325;
	st.shared.f64 	[%r8+16], %fd326;
	sub.f64 	%fd327, %fd39, %fd325;
	st.shared.f64 	[%r9+16], %fd327;
	sub.f64 	%fd328, %fd310, %fd74;
	mul.f64 	%fd329, %fd312, %fd328;
	sub.f64 	%fd330, %fd47, %fd329;
	st.shared.f64 	[%r8+24], %fd330;
	sub.f64 	%fd331, %fd48, %fd329;
	st.shared.f64 	[%r9+24], %fd331;
	bar.sync 	0;
$L__BB3_94:
	setp.ge.s32 	%p129, %r7, %r47;
	setp.lt.u32 	%p130, %r7, 2;
	setp.lt.s32 	%p131, %r5, 1;
	add.s32 	%r159, %r32, 2;
	setp.ge.s32 	%p132, %r5, %r159;
	or.pred  	%p133, %p131, %p132;
	or.pred  	%p134, %p133, %p130;
	or.pred  	%p135, %p134, %p129;
	@%p135 bra 	$L__BB3_161;
	add.s32 	%r160, %r3, -1;
	setp.ge.u32 	%p136, %r4, %r160;
	@%p136 bra 	$L__BB3_160;
	ld.shared.f64 	%fd99, [%r9];
	ld.shared.f64 	%fd100, [%r9+8];
	ld.shared.f64 	%fd101, [%r9+16];
	ld.shared.f64 	%fd102, [%r9+24];
	div.rn.f64 	%fd103, %fd100, %fd99;
	{
	.reg .b32 %temp; 
	mov.b64 	{%temp, %r21}, %fd100;
	}
	mov.f64 	%fd332, 0d4000000000000000;
	{
	.reg .b32 %temp; 
	mov.b64 	{%temp, %r161}, %fd332;
	}
	and.b32  	%r23, %r161, 2146435072;
	setp.eq.s32 	%p137, %r23, 1062207488;
	abs.f64 	%fd104, %fd100;
	{ // callseq 19, 0
	.param .b64 param0;
	st.param.f64 	[param0], %fd104;
	.param .b64 param1;
	st.param.f64 	[param1], 0d4000000000000000;
	.param .b64 retval0;
	call.uni (retval0), 
	__internal_accurate_pow, 
	(
	param0, 
	param1
	);
	ld.param.f64 	%fd333, [retval0];
	} // callseq 19
	setp.lt.s32 	%p138, %r21, 0;
	neg.f64 	%fd335, %fd333;
	selp.f64 	%fd336, %fd335, %fd333, %p137;
	selp.f64 	%fd515, %fd336, %fd333, %p138;
	setp.neu.f64 	%p139, %fd100, 0d0000000000000000;
	@%p139 bra 	$L__BB3_98;
	setp.eq.s32 	%p140, %r23, 1062207488;
	selp.b32 	%r162, %r21, 0, %p140;
	setp.lt.s32 	%p141, %r161, 0;
	or.b32  	%r163, %r162, 2146435072;
	selp.b32 	%r164, %r163, %r162, %p141;
	mov.b32 	%r165, 0;
	mov.b64 	%fd515, {%r165, %r164};
$L__BB3_98:
	add.f64 	%fd337, %fd100, 0d4000000000000000;
	{
	.reg .b32 %temp; 
	mov.b64 	{%temp, %r166}, %fd337;
	}
	and.b32  	%r167, %r166, 2146435072;
	setp.ne.s32 	%p142, %r167, 2146435072;
	@%p142 bra 	$L__BB3_103;
	setp.num.f64 	%p143, %fd100, %fd100;
	@%p143 bra 	$L__BB3_101;
	mov.f64 	%fd338, 0d4000000000000000;
	add.rn.f64 	%fd515, %fd100, %fd338;
	bra.uni 	$L__BB3_103;
$L__BB3_101:
	setp.neu.f64 	%p144, %fd104, 0d7FF0000000000000;
	@%p144 bra 	$L__BB3_103;
	setp.lt.s32 	%p145, %r21, 0;
	setp.eq.s32 	%p146, %r23, 1062207488;
	setp.lt.s32 	%p147, %r161, 0;
	selp.b32 	%r169, 0, 2146435072, %p147;
	and.b32  	%r170, %r161, 2147483647;
	setp.ne.s32 	%p148, %r170, 1071644672;
	or.b32  	%r171, %r169, -2147483648;
	selp.b32 	%r172, %r171, %r169, %p148;
	selp.b32 	%r173, %r172, %r169, %p146;
	selp.b32 	%r174, %r173, %r169, %p145;
	mov.b32 	%r175, 0;
	mov.b64 	%fd515, {%r175, %r174};
$L__BB3_103:
	setp.eq.s32 	%p149, %r23, 1062207488;
	setp.eq.f64 	%p150, %fd100, 0d3FF0000000000000;
	mul.f64 	%fd339, %fd515, 0d3FE0000000000000;
	selp.f64 	%fd340, 0d3FE0000000000000, %fd339, %p150;
	div.rn.f64 	%fd111, %fd340, %fd99;
	{
	.reg .b32 %temp; 
	mov.b64 	{%temp, %r24}, %fd101;
	}
	abs.f64 	%fd112, %fd101;
	{ // callseq 20, 0
	.param .b64 param0;
	st.param.f64 	[param0], %fd112;
	.param .b64 param1;
	st.param.f64 	[param1], 0d4000000000000000;
	.param .b64 retval0;
	call.uni (retval0), 
	__internal_accurate_pow, 
	(
	param0, 
	param1
	);
	ld.param.f64 	%fd341, [retval0];
	} // callseq 20
	setp.lt.s32 	%p151, %r24, 0;
	neg.f64 	%fd343, %fd341;
	selp.f64 	%fd344, %fd343, %fd341, %p149;
	selp.f64 	%fd517, %fd344, %fd341, %p151;
	setp.neu.f64 	%p152, %fd101, 0d0000000000000000;
	@%p152 bra 	$L__BB3_105;
	setp.eq.s32 	%p153, %r23, 1062207488;
	selp.b32 	%r177, %r24, 0, %p153;
	setp.lt.s32 	%p154, %r161, 0;
	or.b32  	%r178, %r177, 2146435072;
	selp.b32 	%r179, %r178, %r177, %p154;
	mov.b32 	%r180, 0;
	mov.b64 	%fd517, {%r180, %r179};
$L__BB3_105:
	add.f64 	%fd345, %fd101, 0d4000000000000000;
	{
	.reg .b32 %temp; 
	mov.b64 	{%temp, %r181}, %fd345;
	}
	and.b32  	%r182, %r181, 2146435072;
	setp.ne.s32 	%p155, %r182, 2146435072;
	@%p155 bra 	$L__BB3_110;
	setp.num.f64 	%p156, %fd101, %fd101;
	@%p156 bra 	$L__BB3_108;
	mov.f64 	%fd346, 0d4000000000000000;
	add.rn.f64 	%fd517, %fd101, %fd346;
	bra.uni 	$L__BB3_110;
$L__BB3_108:
	setp.neu.f64 	%p157, %fd112, 0d7FF0000000000000;
	@%p157 bra 	$L__BB3_110;
	setp.lt.s32 	%p158, %r24, 0;
	setp.eq.s32 	%p159, %r23, 1062207488;
	setp.lt.s32 	%p160, %r161, 0;
	selp.b32 	%r184, 0, 2146435072, %p160;
	and.b32  	%r185, %r161, 2147483647;
	setp.ne.s32 	%p161, %r185, 1071644672;
	or.b32  	%r186, %r184, -2147483648;
	selp.b32 	%r187, %r186, %r184, %p161;
	selp.b32 	%r188, %r187, %r184, %p159;
	selp.b32 	%r189, %r188, %r184, %p158;
	mov.b32 	%r190, 0;
	mov.b64 	%fd517, {%r190, %r189};
$L__BB3_110:
	setp.eq.s32 	%p162, %r23, 1062207488;
	setp.eq.f64 	%p163, %fd101, 0d3FF0000000000000;
	mul.f64 	%fd347, %fd517, 0d3FE0000000000000;
	selp.f64 	%fd348, 0d3FE0000000000000, %fd347, %p163;
	div.rn.f64 	%fd349, %fd348, %fd99;
	sub.f64 	%fd350, %fd102, %fd111;
	sub.f64 	%fd119, %fd350, %fd349;
	{
	.reg .b32 %temp; 
	mov.b64 	{%temp, %r25}, %fd103;
	}
	abs.f64 	%fd120, %fd103;
	{ // callseq 21, 0
	.param .b64 param0;
	st.param.f64 	[param0], %fd120;
	.param .b64 param1;
	st.param.f64 	[param1], 0d4000000000000000;
	.param .b64 retval0;
	call.uni (retval0), 
	__internal_accurate_pow, 
	(
	param0, 
	param1
	);
	ld.param.f64 	%fd351, [retval0];
	} // callseq 21
	setp.lt.s32 	%p164, %r25, 0;
	neg.f64 	%fd353, %fd351;
	selp.f64 	%fd354, %fd353, %fd351, %p162;
	selp.f64 	%fd519, %fd354, %fd351, %p164;
	setp.neu.f64 	%p165, %fd103, 0d0000000000000000;
	@%p165 bra 	$L__BB3_112;
	setp.eq.s32 	%p166, %r23, 1062207488;
	selp.b32 	%r192, %r25, 0, %p166;
	setp.lt.s32 	%p167, %r161, 0;
	or.b32  	%r193, %r192, 2146435072;
	selp.b32 	%r194, %r193, %r192, %p167;
	mov.b32 	%r195, 0;
	mov.b64 	%fd519, {%r195, %r194};
$L__BB3_112:
	add.f64 	%fd355, %fd103, 0d4000000000000000;
	{
	.reg .b32 %temp; 
	mov.b64 	{%temp, %r196}, %fd355;
	}
	and.b32  	%r197, %r196, 2146435072;
	setp.ne.s32 	%p168, %r197, 2146435072;
	@%p168 bra 	$L__BB3_117;
	setp.num.f64 	%p169, %fd103, %fd103;
	@%p169 bra 	$L__BB3_115;
	mov.f64 	%fd356, 0d4000000000000000;
	add.rn.f64 	%fd519, %fd103, %fd356;
	bra.uni 	$L__BB3_117;
$L__BB3_115:
	setp.neu.f64 	%p170, %fd120, 0d7FF0000000000000;
	@%p170 bra 	$L__BB3_117;
	setp.lt.s32 	%p171, %r25, 0;
	setp.eq.s32 	%p172, %r23, 1062207488;
	setp.lt.s32 	%p173, %r161, 0;
	selp.b32 	%r199, 0, 2146435072, %p173;
	and.b32  	%r200, %r161, 2147483647;
	setp.ne.s32 	%p174, %r200, 1071644672;
	or.b32  	%r201, %r199, -2147483648;
	selp.b32 	%r202, %r201, %r199, %p174;
	selp.b32 	%r203, %r202, %r199, %p172;
	selp.b32 	%r204, %r203, %r199, %p171;
	mov.b32 	%r205, 0;
	mov.b64 	%fd519, {%r205, %r204};
$L__BB3_117:
	setp.eq.s32 	%p175, %r23, 1062207488;
	setp.eq.f64 	%p176, %fd103, 0d3FF0000000000000;
	selp.f64 	%fd357, 0d3FF0000000000000, %fd519, %p176;
	mul.f64 	%fd358, %fd99, %fd357;
	fma.rn.f64 	%fd127, %fd119, 0d3FD9999999999998, %fd358;
	fma.rn.f64 	%fd359, %fd119, 0d3FD9999999999998, %fd102;
	mul.f64 	%fd128, %fd103, %fd359;
	ld.shared.f64 	%fd129, [%r8+128];
	ld.shared.f64 	%fd130, [%r8+136];
	ld.shared.f64 	%fd131, [%r8+144];
	ld.shared.f64 	%fd132, [%r8+152];
	div.rn.f64 	%fd133, %fd130, %fd129;
	{
	.reg .b32 %temp; 
	mov.b64 	{%temp, %r26}, %fd130;
	}
	abs.f64 	%fd134, %fd130;
	{ // callseq 22, 0
	.param .b64 param0;
	st.param.f64 	[param0], %fd134;
	.param .b64 param1;
	st.param.f64 	[param1], 0d4000000000000000;
	.param .b64 retval0;
	call.uni (retval0), 
	__internal_accurate_pow, 
	(
	param0, 
	param1
	);
	ld.param.f64 	%fd360, [retval0];
	} // callseq 22
	setp.lt.s32 	%p177, %r26, 0;
	neg.f64 	%fd362, %fd360;
	selp.f64 	%fd363, %fd362, %fd360, %p175;
	selp.f64 	%fd521, %fd363, %fd360, %p177;
	setp.neu.f64 	%p178, %fd130, 0d0000000000000000;
	@%p178 bra 	$L__BB3_119;
	selp.b32 	%r207, %r26, 0, %p175;
	setp.lt.s32 	%p180, %r161, 0;
	or.b32  	%r208, %r207, 2146435072;
	selp.b32 	%r209, %r208, %r207, %p180;
	mov.b32 	%r210, 0;
	mov.b64 	%fd521, {%r210, %r209};
$L__BB3_119:
	add.f64 	%fd364, %fd130, 0d4000000000000000;
	{
	.reg .b32 %temp; 
	mov.b64 	{%temp, %r211}, %fd364;
	}
	and.b32  	%r212, %r211, 2146435072;
	setp.ne.s32 	%p181, %r212, 2146435072;
	@%p181 bra 	$L__BB3_124;
	setp.num.f64 	%p182, %fd130, %fd130;
	@%p182 bra 	$L__BB3_122;
	mov.f64 	%fd365, 0d4000000000000000;
	add.rn.f64 	%fd521, %fd130, %fd365;
	bra.uni 	$L__BB3_124;
$L__BB3_122:
	setp.neu.f64 	%p183, %fd134, 0d7FF0000000000000;
	@%p183 bra 	$L__BB3_124;
	setp.lt.s32 	%p184, %r26, 0;
	setp.eq.s32 	%p185, %r23, 1062207488;
	setp.lt.s32 	%p186, %r161, 0;
	selp.b32 	%r214, 0, 2146435072, %p186;
	and.b32  	%r215, %r161, 2147483647;
	setp.ne.s32 	%p187, %r215, 1071644672;
	or.b32  	%r216, %r214, -2147483648;
	selp.b32 	%r217, %r216, %r214, %p187;
	selp.b32 	%r218, %r217, %r214, %p185;
	selp.b32 	%r219, %r218, %r214, %p184;
	mov.b32 	%r220, 0;
	mov.b64 	%fd521, {%r220, %r219};
$L__BB3_124:
	setp.eq.s32 	%p188, %r23, 1062207488;
	setp.eq.f64 	%p189, %fd130, 0d3FF0000000000000;
	mul.f64 	%fd366, %fd521, 0d3FE0000000000000;
	selp.f64 	%fd367, 0d3FE0000000000000, %fd366, %p189;
	div.rn.f64 	%fd141, %fd367, %fd129;
	{
	.reg .b32 %temp; 
	mov.b64 	{%temp, %r27}, %fd131;
	}
	abs.f64 	%fd142, %fd131;
	{ // callseq 23, 0
	.param .b64 param0;
	st.param.f64 	[param0], %fd142;
	.param .b64 param1;
	st.param.f64 	[param1], 0d4000000000000000;
	.param .b64 retval0;
	call.uni (retval0), 
	__internal_accurate_pow, 
	(
	param0, 
	param1
	);
	ld.param.f64 	%fd368, [retval0];
	} // callseq 23
	setp.lt.s32 	%p190, %r27, 0;
	neg.f64 	%fd370, %fd368;
	selp.f64 	%fd371, %fd370, %fd368, %p188;
	selp.f64 	%fd523, %fd371, %fd368, %p190;
	setp.neu.f64 	%p191, %fd131, 0d0000000000000000;
	@%p191 bra 	$L__BB3_126;
	selp.b32 	%r222, %r27, 0, %p188;
	setp.lt.s32 	%p193, %r161, 0;
	or.b32  	%r223, %r222, 2146435072;
	selp.b32 	%r224, %r223, %r222, %p193;
	mov.b32 	%r225, 0;
	mov.b64 	%fd523, {%r225, %r224};
$L__BB3_126:
	add.f64 	%fd372, %fd131, 0d4000000000000000;
	{
	.reg .b32 %temp; 
	mov.b64 	{%temp, %r226}, %fd372;
	}
	and.b32  	%r227, %r226, 2146435072;
	setp.ne.s32 	%p194, %r227, 2146435072;
	@%p194 bra 	$L__BB3_131;
	setp.num.f64 	%p195, %fd131, %fd131;
	@%p195 bra 	$L__BB3_129;
	mov.f64 	%fd373, 0d4000000000000000;
	add.rn.f64 	%fd523, %fd131, %fd373;
	bra.uni 	$L__BB3_131;
$L__BB3_129:
	setp.neu.f64 	%p196, %fd142, 0d7FF0000000000000;
	@%p196 bra 	$L__BB3_131;
	setp.lt.s32 	%p199, %r161, 0;
	selp.b32 	%r229, 0, 2146435072, %p199;
	and.b32  	%r230, %r161, 2147483647;
	setp.ne.s32 	%p200, %r230, 1071644672;
	or.b32  	%r231, %r229, -2147483648;
	selp.b32 	%r232, %r231, %r229, %p200;
	selp.b32 	%r233, %r232, %r229, %p188;
	selp.b32 	%r234, %r233, %r229, %p190;
	mov.b32 	%r235, 0;
	mov.b64 	%fd523, {%r235, %r234};
$L__BB3_131:
	setp.eq.f64 	%p202, %fd131, 0d3FF0000000000000;
	mul.f64 	%fd374, %fd523, 0d3FE0000000000000;
	selp.f64 	%fd375, 0d3FE0000000000000, %fd374, %p202;
	div.rn.f64 	%fd376, %fd375, %fd129;
	sub.f64 	%fd377, %fd132, %fd141;
	sub.f64 	%fd149, %fd377, %fd376;
	{
	.reg .b32 %temp; 
	mov.b64 	{%temp, %r28}, %fd133;
	}
	abs.f64 	%fd150, %fd133;
	{ // callseq 24, 0
	.param .b64 param0;
	st.param.f64 	[param0], %fd150;
	.param .b64 param1;
	st.param.f64 	[param1], 0d4000000000000000;
	.param .b64 retval0;
	call.uni (retval0), 
	__internal_accurate_pow, 
	(
	param0, 
	param1
	);
	ld.param.f64 	%fd378, [retval0];
	} // callseq 24
	setp.lt.s32 	%p203, %r28, 0;
	neg.f64 	%fd380, %fd378;
	selp.f64 	%fd381, %fd380, %fd378, %p188;
	selp.f64 	%fd525, %fd381, %fd378, %p203;
	setp.neu.f64 	%p204, %fd133, 0d0000000000000000;
	@%p204 bra 	$L__BB3_133;
	selp.b32 	%r237, %r28, 0, %p188;
	setp.lt.s32 	%p206, %r161, 0;
	or.b32  	%r238, %r237, 2146435072;
	selp.b32 	%r239, %r238, %r237, %p206;
	mov.b32 	%r240, 0;
	mov.b64 	%fd525, {%r240, %r239};
$L__BB3_133:
	add.f64 	%fd382, %fd133, 0d4000000000000000;
	{
	.reg .b32 %temp; 
	mov.b64 	{%temp, %r241}, %fd382;
	}
	and.b32  	%r242, %r241, 2146435072;
	setp.ne.s32 	%p207, %r242, 2146435072;
	@%p207 bra 	$L__BB3_138;
	setp.num.f64 	%p208, %fd133, %fd133;
	@%p208 bra 	$L__BB3_136;
	mov.f64 	%fd383, 0d4000000000000000;
	add.rn.f64 	%fd525, %fd133, %fd383;
	bra.uni 	$L__BB3_138;
$L__BB3_136:
	setp.neu.f64 	%p209, %fd150, 0d7FF0000000000000;
	@%p209 bra 	$L__BB3_138;
	setp.lt.s32 	%p212, %r161, 0;
	selp.b32 	%r244, 0, 2146435072, %p212;
	and.b32  	%r245, %r161, 2147483647;
	setp.ne.s32 	%p213, %r245, 1071644672;
	or.b32  	%r246, %r244, -2147483648;
	selp.b32 	%r247, %r246, %r244, %p213;
	selp.b32 	%r248, %r247, %r244, %p188;
	selp.b32 	%r249, %r248, %r244, %p203;
	mov.b32 	%r250, 0;
	mov.b64 	%fd525, {%r250, %r249};
$L__BB3_138:
	ld.param.f64 	%fd492, [_Z16SLIC_Evolution_X4Gridddd_param_3];
	ld.param.f64 	%fd489, [_Z16SLIC_Evolution_X4Gridddd_param_1];
	div.rn.f64 	%fd384, %fd101, %fd99;
	mul.f64 	%fd385, %fd384, %fd99;
	mul.f64 	%fd386, %fd103, %fd385;
	setp.eq.f64 	%p215, %fd133, 0d3FF0000000000000;
	selp.f64 	%fd387, 0d3FF0000000000000, %fd525, %p215;
	mul.f64 	%fd388, %fd129, %fd387;
	fma.rn.f64 	%fd389, %fd149, 0d3FD9999999999998, %fd388;
	div.rn.f64 	%fd390, %fd131, %fd129;
	mul.f64 	%fd391, %fd390, %fd129;
	mul.f64 	%fd392, %fd133, %fd391;
	fma.rn.f64 	%fd393, %fd149, 0d3FD9999999999998, %fd132;
	mul.f64 	%fd394, %fd133, %fd393;
	mul.f64 	%fd395, %fd489, 0d3FE0000000000000;
	div.rn.f64 	%fd396, %fd395, %fd492;
	sub.f64 	%fd397, %fd99, %fd129;
	add.f64 	%fd398, %fd100, %fd130;
	mul.f64 	%fd399, %fd398, 0d3FE0000000000000;
	fma.rn.f64 	%fd157, %fd396, %fd397, %fd399;
	sub.f64 	%fd400, %fd100, %fd130;
	mul.f64 	%fd401, %fd396, %fd400;
	add.f64 	%fd402, %fd127, %fd389;
	fma.rn.f64 	%fd158, %fd402, 0d3FE0000000000000, %fd401;
	sub.f64 	%fd403, %fd101, %fd131;
	mul.f64 	%fd404, %fd396, %fd403;
	add.f64 	%fd405, %fd386, %fd392;
	fma.rn.f64 	%fd159, %fd405, 0d3FE0000000000000, %fd404;
	sub.f64 	%fd406, %fd102, %fd132;
	mul.f64 	%fd407, %fd396, %fd406;
	add.f64 	%fd408, %fd128, %fd394;
	fma.rn.f64 	%fd160, %fd408, 0d3FE0000000000000, %fd407;
	add.f64 	%fd409, %fd99, %fd129;
	mul.f64 	%fd410, %fd409, 0d3FE0000000000000;
	mul.f64 	%fd411, %fd492, 0d3FE0000000000000;
	div.rn.f64 	%fd412, %fd411, %fd489;
	sub.f64 	%fd413, %fd130, %fd100;
	mul.f64 	%fd414, %fd412, %fd413;
	sub.f64 	%fd161, %fd410, %fd414;
	sub.f64 	%fd415, %fd389, %fd127;
	mul.f64 	%fd416, %fd412, %fd415;
	sub.f64 	%fd162, %fd399, %fd416;
	add.f64 	%fd417, %fd101, %fd131;
	mul.f64 	%fd418, %fd417, 0d3FE0000000000000;
	sub.f64 	%fd419, %fd392, %fd386;
	mul.f64 	%fd420, %fd412, %fd419;
	sub.f64 	%fd163, %fd418, %fd420;
	add.f64 	%fd421, %fd102, %fd132;
	mul.f64 	%fd422, %fd421, 0d3FE0000000000000;
	sub.f64 	%fd423, %fd394, %fd128;
	mul.f64 	%fd424, %fd412, %fd423;
	sub.f64 	%fd164, %fd422, %fd424;
	div.rn.f64 	%fd165, %fd162, %fd161;
	{
	.reg .b32 %temp; 
	mov.b64 	{%temp, %r29}, %fd162;
	}
	abs.f64 	%fd166, %fd162;
	{ // callseq 25, 0
	.param .b64 param0;
	st.param.f64 	[param0], %fd166;
	.param .b64 param1;
	st.param.f64 	[param1], 0d4000000000000000;
	.param .b64 retval0;
	call.uni (retval0), 
	__internal_accurate_pow, 
	(
	param0, 
	param1
	);
	ld.param.f64 	%fd425, [retval0];
	} // callseq 25
	setp.lt.s32 	%p216, %r29, 0;
	neg.f64 	%fd427, %fd425;
	selp.f64 	%fd428, %fd427, %fd425, %p188;
	selp.f64 	%fd527, %fd428, %fd425, %p216;
	setp.neu.f64 	%p217, %fd162, 0d0000000000000000;
	@%p217 bra 	$L__BB3_140;
	setp.eq.s32 	%p218, %r23, 1062207488;
	selp.b32 	%r252, %r29, 0, %p218;
	setp.lt.s32 	%p219, %r161, 0;
	or.b32  	%r253, %r252, 2146435072;
	selp.b32 	%r254, %r253, %r252, %p219;
	mov.b32 	%r255, 0;
	mov.b64 	%fd527, {%r255, %r254};
$L__BB3_140:
	add.f64 	%fd429, %fd162, 0d4000000000000000;
	{
	.reg .b32 %temp; 
	mov.b64 	{%temp, %r256}, %fd429;
	}
	and.b32  	%r257, %r256, 2146435072;
	setp.ne.s32 	%p220, %r257, 2146435072;
	@%p220 bra 	$L__BB3_145;
	setp.num.f64 	%p221, %fd162, %fd162;
	@%p221 bra 	$L__BB3_143;
	mov.f64 	%fd430, 0d4000000000000000;
	add.rn.f64 	%fd527, %fd162, %fd430;
	bra.uni 	$L__BB3_145;
$L__BB3_143:
	setp.neu.f64 	%p222, %fd166, 0d7FF0000000000000;
	@%p222 bra 	$L__BB3_145;
	setp.lt.s32 	%p223, %r29, 0;
	setp.eq.s32 	%p224, %r23, 1062207488;
	setp.lt.s32 	%p225, %r161, 0;
	selp.b32 	%r259, 0, 2146435072, %p225;
	and.b32  	%r260, %r161, 2147483647;
	setp.ne.s32 	%p226, %r260, 1071644672;
	or.b32  	%r261, %r259, -2147483648;
	selp.b32 	%r262, %r261, %r259, %p226;
	selp.b32 	%r263, %r262, %r259, %p224;
	selp.b32 	%r264, %r263, %r259, %p223;
	mov.b32 	%r265, 0;
	mov.b64 	%fd527, {%r265, %r264};
$L__BB3_145:
	setp.eq.s32 	%p227, %r23, 1062207488;
	setp.eq.f64 	%p228, %fd162, 0d3FF0000000000000;
	mul.f64 	%fd431, %fd527, 0d3FE0000000000000;
	selp.f64 	%fd432, 0d3FE0000000000000, %fd431, %p228;
	div.rn.f64 	%fd173, %fd432, %fd161;
	{
	.reg .b32 %temp; 
	mov.b64 	{%temp, %r30}, %fd163;
	}
	abs.f64 	%fd174, %fd163;
	{ // callseq 26, 0
	.param .b64 param0;
	st.param.f64 	[param0], %fd174;
	.param .b64 param1;
	st.param.f64 	[param1], 0d4000000000000000;
	.param .b64 retval0;
	call.uni (retval0), 
	__internal_accurate_pow, 
	(
	param0, 
	param1
	);
	ld.param.f64 	%fd433, [retval0];
	} // callseq 26
	setp.lt.s32 	%p229, %r30, 0;
	neg.f64 	%fd435, %fd433;
	selp.f64 	%fd436, %fd435, %fd433, %p227;
	selp.f64 	%fd529, %fd436, %fd433, %p229;
	setp.neu.f64 	%p230, %fd163, 0d0000000000000000;
	@%p230 bra 	$L__BB3_147;
	setp.eq.s32 	%p231, %r23, 1062207488;
	selp.b32 	%r267, %r30, 0, %p231;
	setp.lt.s32 	%p232, %r161, 0;
	or.b32  	%r268, %r267, 2146435072;
	selp.b32 	%r269, %r268, %r267, %p232;
	mov.b32 	%r270, 0;
	mov.b64 	%fd529, {%r270, %r269};
$L__BB3_147:
	add.f64 	%fd437, %fd163, 0d4000000000000000;
	{
	.reg .b32 %temp; 
	mov.b64 	{%temp, %r271}, %fd437;
	}
	and.b32  	%r272, %r271, 2146435072;
	setp.ne.s32 	%p233, %r272, 2146435072;
	@%p233 bra 	$L__BB3_152;
	setp.num.f64 	%p234, %fd163, %fd163;
	@%p234 bra 	$L__BB3_150;
	mov.f64 	%fd438, 0d4000000000000000;
	add.rn.f64 	%fd529, %fd163, %fd438;
	bra.uni 	$L__BB3_152;
$L__BB3_150:
	setp.neu.f64 	%p235, %fd174, 0d7FF0000000000000;
	@%p235 bra 	$L__BB3_152;
	setp.lt.s32 	%p236, %r30, 0;
	setp.eq.s32 	%p237, %r23, 1062207488;
	setp.lt.s32 	%p238, %r161, 0;
	selp.b32 	%r274, 0, 2146435072, %p238;
	and.b32  	%r275, %r161, 2147483647;
	setp.ne.s32 	%p239, %r275, 1071644672;
	or.b32  	%r276, %r274, -2147483648;
	selp.b32 	%r277, %r276, %r274, %p239;
	selp.b32 	%r278, %r277, %r274, %p237;
	selp.b32 	%r279, %r278, %r274, %p236;
	mov.b32 	%r280, 0;
	mov.b64 	%fd529, {%r280, %r279};
$L__BB3_152:
	setp.eq.s32 	%p240, %r23, 1062207488;
	setp.eq.f64 	%p241, %fd163, 0d3FF0000000000000;
	mul.f64 	%fd439, %fd529, 0d3FE0000000000000;
	selp.f64 	%fd440, 0d3FE0000000000000, %fd439, %p241;
	div.rn.f64 	%fd441, %fd440, %fd161;
	sub.f64 	%fd442, %fd164, %fd173;
	sub.f64 	%fd181, %fd442, %fd441;
	{
	.reg .b32 %temp; 
	mov.b64 	{%temp, %r31}, %fd165;
	}
	abs.f64 	%fd182, %fd165;
	{ // callseq 27, 0
	.param .b64 param0;
	st.param.f64 	[param0], %fd182;
	.param .b64 param1;
	st.param.f64 	[param1], 0d4000000000000000;
	.param .b64 retval0;
	call.uni (retval0), 
	__internal_accurate_pow, 
	(
	param0, 
	param1
	);
	ld.param.f64 	%fd443, [retval0];
	} // callseq 27
	setp.lt.s32 	%p242, %r31, 0;
	neg.f64 	%fd445, %fd443;
	selp.f64 	%fd446, %fd445, %fd443, %p240;
	selp.f64 	%fd531, %fd446, %fd443, %p242;
	setp.neu.f64 	%p243, %fd165, 0d0000000000000000;
	@%p243 bra 	$L__BB3_154;
	setp.eq.s32 	%p244, %r23, 1062207488;
	selp.b32 	%r282, %r31, 0, %p244;
	setp.lt.s32 	%p245, %r161, 0;
	or.b32  	%r283, %r282, 2146435072;
	selp.b32 	%r284, %r283, %r282, %p245;
	mov.b32 	%r285, 0;
	mov.b64 	%fd531, {%r285, %r284};
$L__BB3_154:
	add.f64 	%fd447, %fd165, 0d4000000000000000;
	{
	.reg .b32 %temp; 
	mov.b64 	{%temp, %r286}, %fd447;
	}
	and.b32  	%r287, %r286, 2146435072;
	setp.ne.s32 	%p246, %r287, 2146435072;
	@%p246 bra 	$L__BB3_159;
	setp.num.f64 	%p247, %fd165, %fd165;
	@%p247 bra 	$L__BB3_157;
	mov.f64 	%fd448, 0d4000000000000000;
	add.rn.f64 	%fd531, %fd165, %fd448;
	bra.uni 	$L__BB3_159;
$L__BB3_157:
	setp.neu.f64 	%p248, %fd182, 0d7FF0000000000000;
	@%p248 bra 	$L__BB3_159;
	setp.lt.s32 	%p249, %r31, 0;
	setp.eq.s32 	%p250, %r23, 1062207488;
	setp.lt.s32 	%p251, %r161, 0;
	selp.b32 	%r289, 0, 2146435072, %p251;
	and.b32  	%r290, %r161, 2147483647;
	setp.ne.s32 	%p252, %r290, 1071644672;
	or.b32  	%r291, %r289, -2147483648;
	selp.b32 	%r292, %r291, %r289, %p252;
	selp.b32 	%r293, %r292, %r289, %p250;
	selp.b32 	%r294, %r293, %r289, %p249;
	mov.b32 	%r295, 0;
	mov.b64 	%fd531, {%r295, %r294};
$L__BB3_159:
	setp.eq.f64 	%p253, %fd165, 0d3FF0000000000000;
	selp.f64 	%fd449, 0d3FF0000000000000, %fd531, %p253;
	mul.f64 	%fd450, %fd161, %fd449;
	fma.rn.f64 	%fd451, %fd181, 0d3FD9999999999998, %fd450;
	div.rn.f64 	%fd452, %fd163, %fd161;
	mul.f64 	%fd453, %fd161, %fd452;
	fma.rn.f64 	%fd454, %fd181, 0d3FD9999999999998, %fd164;
	add.f64 	%fd455, %fd157, %fd162;
	mul.f64 	%fd456, %fd455, 0d3FE0000000000000;
	add.f64 	%fd457, %fd158, %fd451;
	mul.f64 	%fd458, %fd457, 0d3FE0000000000000;
	fma.rn.f64 	%fd459, %fd165, %fd453, %fd159;
	mul.f64 	%fd460, %fd459, 0d3FE0000000000000;
	fma.rn.f64 	%fd461, %fd165, %fd454, %fd160;
	mul.f64 	%fd462, %fd461, 0d3FE0000000000000;
	shl.b32 	%r296, %r4, 7;
	mov.u32 	%r297, _ZZ16SLIC_Evolution_X4GriddddE4flux;
	add.s32 	%r298, %r297, %r296;
	mov.u32 	%r299, %tid.y;
	shl.b32 	%r300, %r299, 5;
	add.s32 	%r301, %r298, %r300;
	st.shared.f64 	[%r301], %fd456;
	st.shared.f64 	[%r301+8], %fd458;
	st.shared.f64 	[%r301+16], %fd460;
	st.shared.f64 	[%r301+24], %fd462;
$L__BB3_160:
	bar.sync 	0;
$L__BB3_161:
	add.s32 	%r302, %r32, 2;
	setp.ge.s32 	%p254, %r5, %r302;
	add.s32 	%r303, %r33, 2;
	setp.ge.s32 	%p255, %r7, %r303;
	setp.lt.u32 	%p256, %r7, 2;
	setp.lt.s32 	%p257, %r5, 2;
	or.pred  	%p258, %p257, %p254;
	or.pred  	%p259, %p258, %p256;
	or.pred  	%p260, %p259, %p255;
	@%p260 bra 	$L__BB3_165;
	setp.eq.s32 	%p261, %r4, 0;
	add.s32 	%r305, %r3, -1;
	setp.ge.u32 	%p262, %r4, %r305;
	or.pred  	%p263, %p261, %p262;
	@%p263 bra 	$L__BB3_164;
	ld.param.f64 	%fd493, [_Z16SLIC_Evolution_X4Gridddd_param_3];
	ld.param.f64 	%fd490, [_Z16SLIC_Evolution_X4Gridddd_param_1];
	div.rn.f64 	%fd463, %fd493, %fd490;
	mov.u32 	%r306, %tid.x;
	shl.b32 	%r307, %r306, 7;
	mov.u32 	%r308, _ZZ16SLIC_Evolution_X4GriddddE4flux;
	add.s32 	%r309, %r308, %r307;
	mov.u32 	%r310, %tid.y;
	shl.b32 	%r311, %r310, 5;
	add.s32 	%r312, %r309, %r311;
	add.s32 	%r313, %r33, 4;
	add.s32 	%r314, %r32, 4;
	mad.lo.s32 	%r315, %r7, %r314, %r5;
	cvta.to.global.u64 	%rd17, %rd6;
	mul.wide.s32 	%rd18, %r315, 8;
	add.s64 	%rd19, %rd17, %rd18;
	ld.global.f64 	%fd464, [%rd19];
	ld.shared.f64 	%fd465, [%r312];
	ld.shared.f64 	%fd466, [%r312+-128];
	sub.f64 	%fd467, %fd465, %fd466;
	mul.f64 	%fd468, %fd463, %fd467;
	sub.f64 	%fd469, %fd464, %fd468;
	st.global.f64 	[%rd19], %fd469;
	add.s32 	%r316, %r313, %r7;
	mad.lo.s32 	%r317, %r316, %r314, %r5;
	mul.wide.s32 	%rd20, %r317, 8;
	add.s64 	%rd21, %rd17, %rd20;
	ld.global.f64 	%fd470, [%rd21];
	ld.shared.f64 	%fd471, [%r312+8];
	ld.shared.f64 	%fd472, [%r312+-120];
	sub.f64 	%fd473, %fd471, %fd472;
	mul.f64 	%fd474, %fd463, %fd473;
	sub.f64 	%fd475, %fd470, %fd474;
	st.global.f64 	[%rd21], %fd475;
	add.s32 	%r318, %r316, %r313;
	mad.lo.s32 	%r319, %r318, %r314, %r5;
	mul.wide.s32 	%rd22, %r319, 8;
	add.s64 	%rd23, %rd17, %rd22;
	ld.global.f64 	%fd476, [%rd23];
	ld.shared.f64 	%fd477, [%r312+16];
	ld.shared.f64 	%fd478, [%r312+-112];
	sub.f64 	%fd479, %fd477, %fd478;
	mul.f64 	%fd480, %fd463, %fd479;
	sub.f64 	%fd481, %fd476, %fd480;
	st.global.f64 	[%rd23], %fd481;
	add.s32 	%r320, %r318, %r313;
	mad.lo.s32 	%r321, %r320, %r314, %r5;
	mul.wide.s32 	%rd24, %r321, 8;
	add.s64 	%rd25, %rd17, %rd24;
	ld.global.f64 	%fd482, [%rd25];
	ld.shared.f64 	%fd483, [%r312+24];
	ld.shared.f64 	%fd484, [%r312+-104];
	sub.f64 	%fd485, %fd483, %fd484;
	mul.f64 	%fd486, %fd463, %fd485;
	sub.f64 	%fd487, %fd482, %fd486;
	st.global.f64 	[%rd25], %fd487;
$L__BB3_164:
	bar.sync 	0;
$L__BB3_165:
	ret;

}
	// .globl	_Z16SLIC_Evolution_Y4Gridddd
.visible .entry _Z16SLIC_Evolution_Y4Gridddd(
	.param .align 8 .b8 _Z16SLIC_Evolution_Y4Gridddd_param_0[24],
	.param .f64 _Z16SLIC_Evolution_Y4Gridddd_param_1,
	.param .f64 _Z16SLIC_Evolution_Y4Gridddd_param_2,
	.param .f64 _Z16SLIC_Evolution_Y4Gridddd_param_3
)
{
	.reg .pred 	%p<256>;
	.reg .b16 	%rs<5>;
	.reg .b32 	%r<330>;
	.reg .b64 	%rd<36>;
	.reg .b64 	%fd<532>;
	// demoted variable
	.shared .align 8 .b8 _ZZ16SLIC_Evolution_Y4GriddddE2uL[4096];
	// demoted variable
	.shared .align 8 .b8 _ZZ16SLIC_Evolution_Y4GriddddE2uI[4096];
	// demoted variable
	.shared .align 8 .b8 _ZZ16SLIC_Evolution_Y4GriddddE2uR[4096];
	// demoted variable
	.shared .align 8 .b8 _ZZ16SLIC_Evolution_Y4GriddddE4flux[4096];
	ld.param.v2.u32 	{%r45, %r46}, [_Z16SLIC_Evolution_Y4Gridddd_param_0+8];
	ld.param.u64 	%rd6, [_Z16SLIC_Evolution_Y4Gridddd_param_0];
	cvta.to.global.u64 	%rd1, %rd6;
	mov.u32 	%r47, %ctaid.x;
	mov.u32 	%r48, %ntid.x;
	mov.u32 	%r3, %tid.x;
	mad.lo.s32 	%r49, %r47, %r48, %r3;
	mov.u32 	%r50, %ctaid.y;
	mov.u32 	%r5, %ntid.y;
	mov.u32 	%r6, %tid.y;
	mad.lo.s32 	%r51, %r50, %r5, %r6;
	shl.b32 	%r52, %r50, 1;
	sub.s32 	%r53, %r51, %r52;
	add.s32 	%r54, %r45, 2;
	add.s32 	%r55, %r46, 3;
	setp.gt.s32 	%p3, %r49, 1;
	setp.lt.s32 	%p4, %r49, %r54;
	and.pred  	%p1, %p3, %p4;
	setp.gt.s32 	%p5, %r53, 0;
	and.pred  	%p2, %p1, %p5;
	not.pred 	%p6, %p2;
	setp.ge.s32 	%p7, %r53, %r55;
	shl.b32 	%r56, %r3, 10;
	mov.u32 	%r57, _ZZ16SLIC_Evolution_Y4GriddddE2uL;
	add.s32 	%r8, %r57, %r56;
	shl.b32 	%r58, %r6, 5;
	add.s32 	%r9, %r8, %r58;
	mov.u32 	%r59, _ZZ16SLIC_Evolution_Y4GriddddE2uR;
	add.s32 	%r60, %r59, %r56;
	add.s32 	%r10, %r60, %r58;
	or.pred  	%p8, %p6, %p7;
	@%p8 bra 	$L__BB4_92;
	mov.u32 	%r62, _ZZ16SLIC_Evolution_Y4GriddddE2uI;
	add.s32 	%r63, %r62, %r56;
	add.s32 	%r11, %r63, %r58;
	add.s32 	%r65, %r46, 4;
	add.s32 	%r12, %r45, 4;
	mul.lo.s32 	%r13, %r53, %r12;
	add.s32 	%r66, %r13, %r49;
	mul.wide.s32 	%rd7, %r66, 8;
	add.s64 	%rd2, %rd1, %rd7;
	ld.global.f64 	%fd192, [%rd2];
	st.shared.f64 	[%r11], %fd192;
	add.s32 	%r14, %r65, %r53;
	mad.lo.s32 	%r67, %r14, %r12, %r49;
	mul.wide.s32 	%rd8, %r67, 8;
	add.s64 	%rd3, %rd1, %rd8;
	ld.global.f64 	%fd193, [%rd3];
	st.shared.f64 	[%r11+8], %fd193;
	add.s32 	%r15, %r14, %r65;
	mad.lo.s32 	%r68, %r15, %r12, %r49;
	mul.wide.s32 	%rd9, %r68, 8;
	add.s64 	%rd4, %rd1, %rd9;
	ld.global.f64 	%fd194, [%rd4];
	st.shared.f64 	[%r11+16], %fd194;
	add.s32 	%r16, %r15, %r65;
	mad.lo.s32 	%r69, %r16, %r12, %r49;
	mul.wide.s32 	%rd10, %r69, 8;
	add.s64 	%rd5, %rd1, %rd10;
	ld.global.f64 	%fd195, [%rd5];
	st.shared.f64 	[%r11+24], %fd195;
	bar.sync 	0;
	setp.ne.s32 	%p9, %r6, 0;
	add.s32 	%r17, %r5, -1;
	@%p9 bra 	$L__BB4_3;
	sub.s32 	%r70, %r13, %r12;
	add.s32 	%r71, %r70, %r49;
	mul.wide.s32 	%rd11, %r71, 8;
	add.s64 	%rd12, %rd1, %rd11;
	ld.global.f64 	%fd197, [%rd12];
	st.shared.f64 	[%r8], %fd197;
	bra.uni 	$L__BB4_4;
$L__BB4_3:
	ld.shared.f64 	%fd196, [%r11+-32];
	st.shared.f64 	[%r9], %fd196;
$L__BB4_4:
	setp.ne.s32 	%p10, %r6, %r17;
	@%p10 bra 	$L__BB4_6;
	mul.wide.s32 	%rd13, %r12, 8;
	add.s64 	%rd14, %rd2, %rd13;
	ld.global.f64 	%fd494, [%rd14];
	bra.uni 	$L__BB4_7;
$L__BB4_6:
	ld.shared.f64 	%fd494, [%r11+32];
$L__BB4_7:
	setp.eq.s32 	%p11, %r6, 0;
	st.shared.f64 	[%r10], %fd494;
	@%p11 bra 	$L__BB4_9;
	ld.shared.f64 	%fd198, [%r11+-24];
	st.shared.f64 	[%r9+8], %fd198;
	bra.uni 	$L__BB4_10;
$L__BB4_9:
	add.s32 	%r72, %r14, -1;
	mad.lo.s32 	%r73, %r72, %r12, %r49;
	mul.wide.s32 	%rd15, %r73, 8;
	add.s64 	%rd16, %rd1, %rd15;
	ld.global.f64 	%fd199, [%rd16];
	st.shared.f64 	[%r8+8], %fd199;
$L__BB4_10:
	setp.eq.s32 	%p12, %r6, %r17;
	@%p12 bra 	$L__BB4_12;
	ld.shared.f64 	%fd495, [%r11+40];
	st.shared.f64 	[%r10+8], %fd495;
	bra.uni 	$L__BB4_13;
$L__BB4_12:
	mul.wide.s32 	%rd17, %r12, 8;
	add.s64 	%rd18, %rd3, %rd17;
	ld.global.f64 	%fd495, [%rd18];
	st.shared.f64 	[%r10+8], %fd495;
$L__BB4_13:
	setp.eq.s32 	%p13, %r6, 0;
	@%p13 bra 	$L__BB4_15;
	ld.shared.f64 	%fd200, [%r11+-16];
	st.shared.f64 	[%r9+16], %fd200;
	bra.uni 	$L__BB4_16;
$L__BB4_15:
	add.s32 	%r74, %r15, -1;
	mad.lo.s32 	%r75, %r74, %r12, %r49;
	mul.wide.s32 	%rd19, %r75, 8;
	add.s64 	%rd20, %rd1, %rd19;
	ld.global.f64 	%fd201, [%rd20];
	st.shared.f64 	[%r8+16], %fd201;
$L__BB4_16:
	setp.eq.s32 	%p14, %r6, %r17;
	@%p14 bra 	$L__BB4_18;
	ld.shared.f64 	%fd496, [%r11+48];
	bra.uni 	$L__BB4_19;
$L__BB4_18:
	mul.wide.s32 	%rd21, %r12, 8;
	add.s64 	%rd22, %rd4, %rd21;
	ld.global.f64 	%fd496, [%rd22];
$L__BB4_19:
	setp.eq.s32 	%p15, %r6, 0;
	@%p15 bra 	$L__BB4_21;
	ld.shared.f64 	%fd202, [%r11+-8];
	st.shared.f64 	[%r9+24], %fd202;
	bra.uni 	$L__BB4_22;
$L__BB4_21:
	add.s32 	%r76, %r16, -1;
	mad.lo.s32 	%r77, %r76, %r12, %r49;
	mul.wide.s32 	%rd23, %r77, 8;
	add.s64 	%rd24, %rd1, %rd23;
	ld.global.f64 	%fd203, [%rd24];
	st.shared.f64 	[%r8+24], %fd203;
$L__BB4_22:
	setp.eq.s32 	%p16, %r6, %r17;
	@%p16 bra 	$L__BB4_24;
	ld.shared.f64 	%fd497, [%r11+56];
	bra.uni 	$L__BB4_25;
$L__BB4_24:
	mul.wide.s32 	%rd25, %r12, 8;
	add.s64 	%rd26, %rd5, %rd25;
	ld.global.f64 	%fd497, [%rd26];
$L__BB4_25:
	ld.shared.f64 	%fd205, [%r9];
	ld.shared.f64 	%fd13, [%r11];
	sub.f64 	%fd14, %fd13, %fd205;
	sub.f64 	%fd15, %fd494, %fd13;
	div.rn.f64 	%fd16, %fd14, %fd15;
	setp.le.f64 	%p17, %fd16, 0d0000000000000000;
	mov.f64 	%fd204, 0d0000000000000000;
	mov.f64 	%fd498, %fd204;
	@%p17 bra 	$L__BB4_31;
	setp.leu.f64 	%p18, %fd16, 0d0000000000000000;
	setp.gtu.f64 	%p19, %fd16, 0d3FE0000000000000;
	or.pred  	%p20, %p18, %p19;
	@%p20 bra 	$L__BB4_28;
	add.f64 	%fd498, %fd16, %fd16;
	bra.uni 	$L__BB4_31;
$L__BB4_28:
	setp.gt.f64 	%p21, %fd16, 0d3FE0000000000000;
	setp.le.f64 	%p22, %fd16, 0d3FF0000000000000;
	and.pred  	%p23, %p21, %p22;
	mov.f64 	%fd498, 0d3FF0000000000000;
	@%p23 bra 	$L__BB4_31;
	setp.leu.f64 	%p24, %fd16, 0d3FF0000000000000;
	mov.f64 	%fd498, %fd204;
	@%p24 bra 	$L__BB4_31;
	add.f64 	%fd208, %fd16, 0d3FF0000000000000;
	mov.f64 	%fd209, 0d4000000000000000;
	div.rn.f64 	%fd210, %fd209, %fd208;
	min.f64 	%fd211, %fd16, %fd210;
	min.f64 	%fd498, %fd211, 0d4000000000000000;
$L__BB4_31:
	add.f64 	%fd213, %fd14, %fd15;
	mul.f64 	%fd214, %fd213, 0d3FE0000000000000;
	mul.f64 	%fd215, %fd498, 0d3FE0000000000000;
	mul.f64 	%fd216, %fd214, %fd215;
	sub.f64 	%fd20, %fd13, %fd216;
	add.f64 	%fd21, %fd13, %fd216;
	ld.shared.f64 	%fd217, [%r9+8];
	ld.shared.f64 	%fd22, [%r11+8];
	sub.f64 	%fd23, %fd22, %fd217;
	sub.f64 	%fd24, %fd495, %fd22;
	div.rn.f64 	%fd25, %fd23, %fd24;
	setp.le.f64 	%p25, %fd25, 0d0000000000000000;
	mov.f64 	%fd212, 0d0000000000000000;
	mov.f64 	%fd499, %fd212;
	@%p25 bra 	$L__BB4_37;
	setp.gt.f64 	%p26, %fd25, 0d0000000000000000;
	setp.le.f64 	%p27, %fd25, 0d3FE0000000000000;
	and.pred  	%p28, %p26, %p27;
	@%p28 bra 	$L__BB4_36;
	setp.gt.f64 	%p29, %fd25, 0d3FE0000000000000;
	setp.le.f64 	%p30, %fd25, 0d3FF0000000000000;
	and.pred  	%p31, %p29, %p30;
	mov.f64 	%fd499, 0d3FF0000000000000;
	@%p31 bra 	$L__BB4_37;
	setp.leu.f64 	%p32, %fd25, 0d3FF0000000000000;
	mov.f64 	%fd499, %fd212;
	@%p32 bra 	$L__BB4_37;
	add.f64 	%fd220, %fd25, 0d3FF0000000000000;
	mov.f64 	%fd221, 0d4000000000000000;
	div.rn.f64 	%fd222, %fd221, %fd220;
	min.f64 	%fd223, %fd25, %fd222;
	min.f64 	%fd499, %fd223, 0d4000000000000000;
	bra.uni 	$L__BB4_37;
$L__BB4_36:
	add.f64 	%fd499, %fd25, %fd25;
$L__BB4_37:
	add.f64 	%fd225, %fd23, %fd24;
	mul.f64 	%fd226, %fd225, 0d3FE0000000000000;
	mul.f64 	%fd227, %fd499, 0d3FE0000000000000;
	mul.f64 	%fd228, %fd226, %fd227;
	sub.f64 	%fd29, %fd22, %fd228;
	add.f64 	%fd30, %fd22, %fd228;
	ld.shared.f64 	%fd229, [%r9+16];
	ld.shared.f64 	%fd31, [%r11+16];
	sub.f64 	%fd32, %fd31, %fd229;
	sub.f64 	%fd33, %fd496, %fd31;
	div.rn.f64 	%fd34, %fd32, %fd33;
	setp.le.f64 	%p33, %fd34, 0d0000000000000000;
	mov.f64 	%fd224, 0d0000000000000000;
	mov.f64 	%fd500, %fd224;
	@%p33 bra 	$L__BB4_43;
	setp.gt.f64 	%p34, %fd34, 0d0000000000000000;
	setp.le.f64 	%p35, %fd34, 0d3FE0000000000000;
	and.pred  	%p36, %p34, %p35;
	@%p36 bra 	$L__BB4_42;
	setp.gt.f64 	%p37, %fd34, 0d3FE0000000000000;
	setp.le.f64 	%p38, %fd34, 0d3FF0000000000000;
	and.pred  	%p39, %p37, %p38;
	mov.f64 	%fd500, 0d3FF0000000000000;
	@%p39 bra 	$L__BB4_43;
	setp.leu.f64 	%p40, %fd34, 0d3FF0000000000000;
	mov.f64 	%fd500, %fd224;
	@%p40 bra 	$L__BB4_43;
	add.f64 	%fd232, %fd34, 0d3FF0000000000000;
	mov.f64 	%fd233, 0d4000000000000000;
	div.rn.f64 	%fd234, %fd233, %fd232;
	min.f64 	%fd235, %fd34, %fd234;
	min.f64 	%fd500, %fd235, 0d4000000000000000;
	bra.uni 	$L__BB4_43;
$L__BB4_42:
	add.f64 	%fd500, %fd34, %fd34;
$L__BB4_43:
	add.f64 	%fd237, %fd32, %fd33;
	mul.f64 	%fd238, %fd237, 0d3FE0000000000000;
	mul.f64 	%fd239, %fd500, 0d3FE0000000000000;
	mul.f64 	%fd240, %fd238, %fd239;
	sub.f64 	%fd38, %fd31, %fd240;
	add.f64 	%fd39, %fd31, %fd240;
	ld.shared.f64 	%fd241, [%r9+24];
	ld.shared.f64 	%fd40, [%r11+24];
	sub.f64 	%fd41, %fd40, %fd241;
	sub.f64 	%fd42, %fd497, %fd40;
	div.rn.f64 	%fd43, %fd41, %fd42;
	setp.le.f64 	%p41, %fd43, 0d0000000000000000;
	mov.f64 	%fd236, 0d0000000000000000;
	mov.f64 	%fd501, %fd236;
	@%p41 bra 	$L__BB4_49;
	setp.gt.f64 	%p42, %fd43, 0d0000000000000000;
	setp.le.f64 	%p43, %fd43, 0d3FE0000000000000;
	and.pred  	%p44, %p42, %p43;
	@%p44 bra 	$L__BB4_48;
	setp.gt.f64 	%p45, %fd43, 0d3FE0000000000000;
	setp.le.f64 	%p46, %fd43, 0d3FF0000000000000;
	and.pred  	%p47, %p45, %p46;
	mov.f64 	%fd501, 0d3FF0000000000000;
	@%p47 bra 	$L__BB4_49;
	setp.leu.f64 	%p48, %fd43, 0d3FF0000000000000;
	mov.f64 	%fd501, %fd236;
	@%p48 bra 	$L__BB4_49;
	add.f64 	%fd244, %fd43, 0d3FF0000000000000;
	mov.f64 	%fd245, 0d4000000000000000;
	div.rn.f64 	%fd246, %fd245, %fd244;
	min.f64 	%fd247, %fd43, %fd246;
	min.f64 	%fd501, %fd247, 0d4000000000000000;
	bra.uni 	$L__BB4_49;
$L__BB4_48:
	add.f64 	%fd501, %fd43, %fd43;
$L__BB4_49:
	add.f64 	%fd248, %fd41, %fd42;
	mul.f64 	%fd249, %fd248, 0d3FE0000000000000;
	mul.f64 	%fd250, %fd501, 0d3FE0000000000000;
	mul.f64 	%fd251, %fd249, %fd250;
	sub.f64 	%fd47, %fd40, %fd251;
	add.f64 	%fd48, %fd40, %fd251;
	div.rn.f64 	%fd49, %fd38, %fd20;
	{
	.reg .b32 %temp; 
	mov.b64 	{%temp, %r18}, %fd29;
	}
	mov.f64 	%fd252, 0d4000000000000000;
	{
	.reg .b32 %temp; 
	mov.b64 	{%temp, %r78}, %fd252;
	}
	and.b32  	%r20, %r78, 2146435072;
	setp.eq.s32 	%p49, %r20, 1062207488;
	abs.f64 	%fd50, %fd29;
	{ // callseq 28, 0
	.param .b64 param0;
	st.param.f64 	[param0], %fd50;
	.param .b64 param1;
	st.param.f64 	[param1], 0d4000000000000000;
	.param .b64 retval0;
	call.uni (retval0), 
	__internal_accurate_pow, 
	(
	param0, 
	param1
	);
	ld.param.f64 	%fd253, [retval0];
	} // callseq 28
	setp.lt.s32 	%p50, %r18, 0;
	neg.f64 	%fd255, %fd253;
	selp.f64 	%fd256, %fd255, %fd253, %p49;
	selp.f64 	%fd503, %fd256, %fd253, %p50;
	setp.neu.f64 	%p51, %fd29, 0d0000000000000000;
	@%p51 bra 	$L__BB4_51;
	setp.eq.s32 	%p52, %r20, 1062207488;
	selp.b32 	%r79, %r18, 0, %p52;
	setp.lt.s32 	%p53, %r78, 0;
	or.b32  	%r80, %r79, 2146435072;
	selp.b32 	%r81, %r80, %r79, %p53;
	mov.b32 	%r82, 0;
	mov.b64 	%fd503, {%r82, %r81};
$L__BB4_51:
	add.f64 	%fd257, %fd29, 0d4000000000000000;
	{
	.reg .b32 %temp; 
	mov.b64 	{%temp, %r83}, %fd257;
	}
	and.b32  	%r84, %r83, 2146435072;
	setp.ne.s32 	%p54, %r84, 2146435072;
	@%p54 bra 	$L__BB4_56;
	setp.num.f64 	%p55, %fd29, %fd29;
	@%p55 bra 	$L__BB4_54;
	mov.f64 	%fd258, 0d4000000000000000;
	add.rn.f64 	%fd503, %fd29, %fd258;
	bra.uni 	$L__BB4_56;
$L__BB4_54:
	setp.neu.f64 	%p56, %fd50, 0d7FF0000000000000;
	@%p56 bra 	$L__BB4_56;
	setp.lt.s32 	%p57, %r18, 0;
	setp.eq.s32 	%p58, %r20, 1062207488;
	setp.lt.s32 	%p59, %r78, 0;
	selp.b32 	%r86, 0, 2146435072, %p59;
	and.b32  	%r87, %r78, 2147483647;
	setp.ne.s32 	%p60, %r87, 1071644672;
	or.b32  	%r88, %r86, -2147483648;
	selp.b32 	%r89, %r88, %r86, %p60;
	selp.b32 	%r90, %r89, %r86, %p58;
	selp.b32 	%r91, %r90, %r86, %p57;
	mov.b32 	%r92, 0;
	mov.b64 	%fd503, {%r92, %r91};
$L__BB4_56:
	setp.eq.s32 	%p61, %r20, 1062207488;
	setp.eq.f64 	%p62, %fd29, 0d3FF0000000000000;
	mul.f64 	%fd259, %fd503, 0d3FE0000000000000;
	selp.f64 	%fd260, 0d3FE0000000000000, %fd259, %p62;
	div.rn.f64 	%fd57, %fd260, %fd20;
	{
	.reg .b32 %temp; 
	mov.b64 	{%temp, %r21}, %fd38;
	}
	abs.f64 	%fd58, %fd38;
	{ // callseq 29, 0
	.param .b64 param0;
	st.param.f64 	[param0], %fd58;
	.param .b64 param1;
	st.param.f64 	[param1], 0d4000000000000000;
	.param .b64 retval0;
	call.uni (retval0), 
	__internal_accurate_pow, 
	(
	param0, 
	param1
	);
	ld.param.f64 	%fd261, [retval0];
	} // callseq 29
	setp.lt.s32 	%p63, %r21, 0;
	neg.f64 	%fd263, %fd261;
	selp.f64 	%fd264, %fd263, %fd261, %p61;
	selp.f64 	%fd505, %fd264, %fd261, %p63;
	setp.neu.f64 	%p64, %fd38, 0d0000000000000000;
	@%p64 bra 	$L__BB4_58;
	selp.b32 	%r94, %r21, 0, %p61;
	setp.lt.s32 	%p66, %r78, 0;
	or.b32  	%r95, %r94, 2146435072;
	selp.b32 	%r96, %r95, %r94, %p66;
	mov.b32 	%r97, 0;
	mov.b64 	%fd505, {%r97, %r96};
$L__BB4_58:
	add.f64 	%fd265, %fd38, 0d4000000000000000;
	{
	.reg .b32 %temp; 
	mov.b64 	{%temp, %r98}, %fd265;
	}
	and.b32  	%r99, %r98, 2146435072;
	setp.ne.s32 	%p67, %r99, 2146435072;
	@%p67 bra 	$L__BB4_63;
	setp.num.f64 	%p68, %fd38, %fd38;
	@%p68 bra 	$L__BB4_61;
	mov.f64 	%fd266, 0d4000000000000000;
	add.rn.f64 	%fd505, %fd38, %fd266;
	bra.uni 	$L__BB4_63;
$L__BB4_61:
	setp.neu.f64 	%p69, %fd58, 0d7FF0000000000000;
	@%p69 bra 	$L__BB4_63;
	setp.lt.s32 	%p70, %r21, 0;
	setp.eq.s32 	%p71, %r20, 1062207488;
	setp.lt.s32 	%p72, %r78, 0;
	selp.b32 	%r101, 0, 2146435072, %p72;
	and.b32  	%r102, %r78, 2147483647;
	setp.ne.s32 	%p73, %r102, 1071644672;
	or.b32  	%r103, %r101, -2147483648;
	selp.b32 	%r104, %r103, %r101, %p73;
	selp.b32 	%r105, %r104, %r101, %p71;
	selp.b32 	%r106, %r105, %r101, %p70;
	mov.b32 	%r107, 0;
	mov.b64 	%fd505, {%r107, %r106};
$L__BB4_63:
	setp.eq.s32 	%p74, %r20, 1062207488;
	setp.eq.f64 	%p75, %fd38, 0d3FF0000000000000;
	mul.f64 	%fd267, %fd505, 0d3FE0000000000000;
	selp.f64 	%fd268, 0d3FE0000000000000, %fd267, %p75;
	div.rn.f64 	%fd269, %fd268, %fd20;
	sub.f64 	%fd270, %fd47, %fd57;
	sub.f64 	%fd65, %fd270, %fd269;
	{
	.reg .b32 %temp; 
	mov.b64 	{%temp, %r22}, %fd49;
	}
	abs.f64 	%fd66, %fd49;
	{ // callseq 30, 0
	.param .b64 param0;
	st.param.f64 	[param0], %fd66;
	.param .b64 param1;
	st.param.f64 	[param1], 0d4000000000000000;
	.param .b64 retval0;
	call.uni (retval0), 
	__internal_accurate_pow, 
	(
	param0, 
	param1
	);
	ld.param.f64 	%fd271, [retval0];
	} // callseq 30
	setp.lt.s32 	%p76, %r22, 0;
	neg.f64 	%fd273, %fd271;
	selp.f64 	%fd274, %fd273, %fd271, %p74;
	selp.f64 	%fd507, %fd274, %fd271, %p76;
	setp.neu.f64 	%p77, %fd49, 0d0000000000000000;
	@%p77 bra 	$L__BB4_65;
	selp.b32 	%r109, %r22, 0, %p74;
	setp.lt.s32 	%p79, %r78, 0;
	or.b32  	%r110, %r109, 2146435072;
	selp.b32 	%r111, %r110, %r109, %p79;
	mov.b32 	%r112, 0;
	mov.b64 	%fd507, {%r112, %r111};
$L__BB4_65:
	add.f64 	%fd275, %fd49, 0d4000000000000000;
	{
	.reg .b32 %temp; 
	mov.b64 	{%temp, %r113}, %fd275;
	}
	and.b32  	%r114, %r113, 2146435072;
	setp.ne.s32 	%p80, %r114, 2146435072;
	@%p80 bra 	$L__BB4_70;
	setp.num.f64 	%p81, %fd49, %fd49;
	@%p81 bra 	$L__BB4_68;
	mov.f64 	%fd276, 0d4000000000000000;
	add.rn.f64 	%fd507, %fd49, %fd276;
	bra.uni 	$L__BB4_70;
$L__BB4_68:
	setp.neu.f64 	%p82, %fd66, 0d7FF0000000000000;
	@%p82 bra 	$L__BB4_70;
	setp.lt.s32 	%p83, %r22, 0;
	setp.eq.s32 	%p84, %r20, 1062207488;
	setp.lt.s32 	%p85, %r78, 0;
	selp.b32 	%r116, 0, 2146435072, %p85;
	and.b32  	%r117, %r78, 2147483647;
	setp.ne.s32 	%p86, %r117, 1071644672;
	or.b32  	%r118, %r116, -2147483648;
	selp.b32 	%r119, %r118, %r116, %p86;
	selp.b32 	%r120, %r119, %r116, %p84;
	selp.b32 	%r121, %r120, %r116, %p83;
	mov.b32 	%r122, 0;
	mov.b64 	%fd507, {%r122, %r121};
$L__BB4_70:
	setp.eq.s32 	%p87, %r20, 1062207488;
	setp.eq.f64 	%p88, %fd49, 0d3FF0000000000000;
	selp.f64 	%fd277, 0d3FF0000000000000, %fd507, %p88;
	mul.f64 	%fd278, %fd20, %fd277;
	fma.rn.f64 	%fd73, %fd65, 0d3FD9999999999998, %fd278;
	fma.rn.f64 	%fd279, %fd65, 0d3FD9999999999998, %fd47;
	mul.f64 	%fd74, %fd49, %fd279;
	div.rn.f64 	%fd75, %fd39, %fd21;
	{
	.reg .b32 %temp; 
	mov.b64 	{%temp, %r23}, %fd30;
	}
	abs.f64 	%fd76, %fd30;
	{ // callseq 31, 0
	.param .b64 param0;
	st.param.f64 	[param0], %fd76;
	.param .b64 param1;
	st.param.f64 	[param1], 0d4000000000000000;
	.param .b64 retval0;
	call.uni (retval0), 
	__internal_accurate_pow, 
	(
	param0, 
	param1
	);
	ld.param.f64 	%fd280, [retval0];
	} // callseq 31
	setp.lt.s32 	%p89, %r23, 0;
	neg.f64 	%fd282, %fd280;
	selp.f64 	%fd283, %fd282, %fd280, %p87;
	selp.f64 	%fd509, %fd283, %fd280, %p89;
	setp.neu.f64 	%p90, %fd30, 0d0000000000000000;
	@%p90 bra 	$L__BB4_72;
	selp.b32 	%r124, %r23, 0, %p87;
	setp.lt.s32 	%p92, %r78, 0;
	or.b32  	%r125, %r124, 2146435072;
	selp.b32 	%r126, %r125, %r124, %p92;
	mov.b32 	%r127, 0;
	mov.b64 	%fd509, {%r127, %r126};
$L__BB4_72:
	add.f64 	%fd284, %fd30, 0d4000000000000000;
	{
	.reg .b32 %temp; 
	mov.b64 	{%temp, %r128}, %fd284;
	}
	and.b32  	%r129, %r128, 2146435072;
	setp.ne.s32 	%p93, %r129, 2146435072;
	@%p93 bra 	$L__BB4_77;
	setp.num.f64 	%p94, %fd30, %fd30;
	@%p94 bra 	$L__BB4_75;
	mov.f64 	%fd285, 0d4000000000000000;
	add.rn.f64 	%fd509, %fd30, %fd285;
	bra.uni 	$L__BB4_77;
$L__BB4_75:
	setp.neu.f64 	%p95, %fd76, 0d7FF0000000000000;
	@%p95 bra 	$L__BB4_77;
	setp.lt.s32 	%p98, %r78, 0;
	selp.b32 	%r131, 0, 2146435072, %p98;
	and.b32  	%r132, %r78, 2147483647;
	setp.ne.s32 	%p99, %r132, 1071644672;
	or.b32  	%r133, %r131, -2147483648;
	selp.b32 	%r134, %r133, %r131, %p99;
	selp.b32 	%r135, %r134, %r131, %p87;
	selp.b32 	%r136, %r135, %r131, %p89;
	mov.b32 	%r137, 0;
	mov.b64 	%fd509, {%r137, %r136};
$L__BB4_77:
	setp.eq.f64 	%p101, %fd30, 0d3FF0000000000000;
	mul.f64 	%fd286, %fd509, 0d3FE0000000000000;
	selp.f64 	%fd287, 0d3FE0000000000000, %fd286, %p101;
	div.rn.f64 	%fd83, %fd287, %fd21;
	{
	.reg .b32 %temp; 
	mov.b64 	{%temp, %r24}, %fd39;
	}
	abs.f64 	%fd84, %fd39;
	{ // callseq 32, 0
	.param .b64 param0;
	st.param.f64 	[param0], %fd84;
	.param .b64 param1;
	st.param.f64 	[param1], 0d4000000000000000;
	.param .b64 retval0;
	call.uni (retval0), 
	__internal_accurate_pow, 
	(
	param0, 
	param1
	);
	ld.param.f64 	%fd288, [retval0];
	} // callseq 32
	setp.lt.s32 	%p102, %r24, 0;
	neg.f64 	%fd290, %fd288;
	selp.f64 	%fd291, %fd290, %fd288, %p87;
	selp.f64 	%fd511, %fd291, %fd288, %p102;
	setp.neu.f64 	%p103, %fd39, 0d0000000000000000;
	@%p103 bra 	$L__BB4_79;
	selp.b32 	%r139, %r24, 0, %p87;
	setp.lt.s32 	%p105, %r78, 0;
	or.b32  	%r140, %r139, 2146435072;
	selp.b32 	%r141, %r140, %r139, %p105;
	mov.b32 	%r142, 0;
	mov.b64 	%fd511, {%r142, %r141};
$L__BB4_79:
	add.f64 	%fd292, %fd39, 0d4000000000000000;
	{
	.reg .b32 %temp; 
	mov.b64 	{%temp, %r143}, %fd292;
	}
	and.b32  	%r144, %r143, 2146435072;
	setp.ne.s32 	%p106, %r144, 2146435072;
	@%p106 bra 	$L__BB4_84;
	setp.num.f64 	%p107, %fd39, %fd39;
	@%p107 bra 	$L__BB4_82;
	mov.f64 	%fd293, 0d4000000000000000;
	add.rn.f64 	%fd511, %fd39, %fd293;
	bra.uni 	$L__BB4_84;
$L__BB4_82:
	setp.neu.f64 	%p108, %fd84, 0d7FF0000000000000;
	@%p108 bra 	$L__BB4_84;
	setp.lt.s32 	%p111, %r78, 0;
	selp.b32 	%r146, 0, 2146435072, %p111;
	and.b32  	%r147, %r78, 2147483647;
	setp.ne.s32 	%p112, %r147, 1071644672;
	or.b32  	%r148, %r146, -2147483648;
	selp.b32 	%r149, %r148, %r146, %p112;
	selp.b32 	%r150, %r149, %r146, %p87;
	selp.b32 	%r151, %r150, %r146, %p102;
	mov.b32 	%r152, 0;
	mov.b64 	%fd511, {%r152, %r151};
$L__BB4_84:
	setp.eq.f64 	%p114, %fd39, 0d3FF0000000000000;
	mul.f64 	%fd294, %fd511, 0d3FE0000000000000;
	selp.f64 	%fd295, 0d3FE0000000000000, %fd294, %p114;
	div.rn.f64 	%fd296, %fd295, %fd21;
	sub.f64 	%fd297, %fd48, %fd83;
	sub.f64 	%fd91, %fd297, %fd296;
	{
	.reg .b32 %temp; 
	mov.b64 	{%temp, %r25}, %fd75;
	}
	abs.f64 	%fd92, %fd75;
	{ // callseq 33, 0
	.param .b64 param0;
	st.param.f64 	[param0], %fd92;
	.param .b64 param1;
	st.param.f64 	[param1], 0d4000000000000000;
	.param .b64 retval0;
	call.uni (retval0), 
	__internal_accurate_pow, 
	(
	param0, 
	param1
	);
	ld.param.f64 	%fd298, [retval0];
	} // callseq 33
	setp.lt.s32 	%p115, %r25, 0;
	neg.f64 	%fd300, %fd298;
	selp.f64 	%fd301, %fd300, %fd298, %p87;
	selp.f64 	%fd513, %fd301, %fd298, %p115;
	setp.neu.f64 	%p116, %fd75, 0d0000000000000000;
	@%p116 bra 	$L__BB4_86;
	selp.b32 	%r154, %r25, 0, %p87;
	setp.lt.s32 	%p118, %r78, 0;
	or.b32  	%r155, %r154, 2146435072;
	selp.b32 	%r156, %r155, %r154, %p118;
	mov.b32 	%r157, 0;
	mov.b64 	%fd513, {%r157, %r156};
$L__BB4_86:
	add.f64 	%fd302, %fd75, 0d4000000000000000;
	{
	.reg .b32 %temp; 
	mov.b64 	{%temp, %r158}, %fd302;
	}
	and.b32  	%r159, %r158, 2146435072;
	setp.ne.s32 	%p119, %r159, 2146435072;
	@%p119 bra 	$L__BB4_91;
	setp.num.f64 	%p120, %fd75, %fd75;
	@%p120 bra 	$L__BB4_89;
	mov.f64 	%fd303, 0d4000000000000000;
	add.rn.f64 	%fd513, %fd75, %fd303;
	bra.uni 	$L__BB4_91;
$L__BB4_89:
	setp.neu.f64 	%p121, %fd92, 0d7FF0000000000000;
	@%p121 bra 	$L__BB4_91;
	setp.lt.s32 	%p124, %r78, 0;
	selp.b32 	%r161, 0, 2146435072, %p124;
	and.b32  	%r162, %r78, 2147483647;
	setp.ne.s32 	%p125, %r162, 1071644672;
	or.b32  	%r163, %r161, -2147483648;
	selp.b32 	%r164, %r163, %r161, %p125;
	selp.b32 	%r165, %r164, %r161, %p87;
	selp.b32 	%r166, %r165, %r161, %p115;
	mov.b32 	%r167, 0;
	mov.b64 	%fd513, {%r167, %r166};
$L__BB4_91:
	ld.param.f64 	%fd491, [_Z16SLIC_Evolution_Y4Gridddd_param_3];
	ld.param.f64 	%fd488, [_Z16SLIC_Evolution_Y4Gridddd_param_2];
	setp.eq.f64 	%p126, %fd75, 0d3FF0000000000000;
	selp.f64 	%fd304, 0d3FF0000000000000, %fd513, %p126;
	mul.f64 	%fd305, %fd21, %fd304;
	fma.rn.f64 	%fd306, %fd91, 0d3FD9999999999998, %fd305;
	fma.rn.f64 	%fd307, %fd91, 0d3FD9999999999998, %fd48;
	mul.f64 	%fd308, %fd75, %fd307;
	div.rn.f64 	%fd309, %fd491, %fd488;
	mul.f64 	%fd310, %fd309, 0d3FE0000000000000;
	sub.f64 	%fd311, %fd39, %fd38;
	mul.f64 	%fd312, %fd310, %fd311;
	sub.f64 	%fd313, %fd20, %fd312;
	st.shared.f64 	[%r9], %fd313;
	sub.f64 	%fd314, %fd21, %fd312;
	st.shared.f64 	[%r10], %fd314;
	div.rn.f64 	%fd315, %fd29, %fd20;
	mul.f64 	%fd316, %fd315, %fd20;
	mul.f64 	%fd317, %fd49, %fd316;
	div.rn.f64 	%fd318, %fd30, %fd21;
	mul.f64 	%fd319, %fd318, %fd21;
	mul.f64 	%fd320, %fd75, %fd319;
	sub.f64 	%fd321, %fd320, %fd317;
	mul.f64 	%fd322, %fd310, %fd321;
	sub.f64 	%fd323, %fd29, %fd322;
	st.shared.f64 	[%r9+8], %fd323;
	sub.f64 	%fd324, %fd30, %fd322;
	st.shared.f64 	[%r10+8], %fd324;
	sub.f64 	%fd325, %fd306, %fd73;
	mul.f64 	%fd326, %fd310, %fd325;
	sub.f64 	%fd327, %fd38, %fd326;
	st.shared.f64 	[%r9+16], %fd327;
	sub.f64 	%fd328, %fd39, %fd326;
	st.shared.f64 	[%r10+16], %fd328;
	sub.f64 	%fd329, %fd308, %fd74;
	mul.f64 	%fd330, %fd310, %fd329;
	sub.f64 	%fd331, %fd47, %fd330;
	st.shared.f64 	[%r9+24], %fd331;
	sub.f64 	%fd332, %fd48, %fd330;
	st.shared.f64 	[%r10+24], %fd332;
	bar.sync 	0;
$L__BB4_92:
	add.s32 	%r168, %r46, 2;
	setp.ge.s32 	%p127, %r53, %r168;
	or.pred  	%p129, %p6, %p127;
	@%p129 bra 	$L__BB4_159;
	add.s32 	%r169, %r5, -1;
	setp.ge.u32 	%p130, %r6, %r169;
	@%p130 bra 	$L__BB4_158;
	ld.shared.f64 	%fd99, [%r10];
	ld.shared.f64 	%fd100, [%r10+8];
	ld.shared.f64 	%fd101, [%r10+16];
	ld.shared.f64 	%fd102, [%r10+24];
	div.rn.f64 	%fd103, %fd101, %fd99;
	{
	.reg .b32 %temp; 
	mov.b64 	{%temp, %r26}, %fd100;
	}
	mov.f64 	%fd333, 0d4000000000000000;
	{
	.reg .b32 %temp; 
	mov.b64 	{%temp, %r170}, %fd333;
	}
	and.b32  	%r28, %r170, 2146435072;
	setp.eq.s32 	%p131, %r28, 1062207488;
	abs.f64 	%fd104, %fd100;
	{ // callseq 34, 0
	.param .b64 param0;
	st.param.f64 	[param0], %fd104;
	.param .b64 param1;
	st.param.f64 	[param1], 0d4000000000000000;
	.param .b64 retval0;
	call.uni (retval0), 
	__internal_accurate_pow, 
	(
	param0, 
	param1
	);
	ld.param.f64 	%fd334, [retval0];
	} // callseq 34
	setp.lt.s32 	%p132, %r26, 0;
	neg.f64 	%fd336, %fd334;
	selp.f64 	%fd337, %fd336, %fd334, %p131;
	selp.f64 	%fd515, %fd337, %fd334, %p132;
	setp.neu.f64 	%p133, %fd100, 0d0000000000000000;
	@%p133 bra 	$L__BB4_96;
	setp.eq.s32 	%p134, %r28, 1062207488;
	selp.b32 	%r171, %r26, 0, %p134;
	setp.lt.s32 	%p135, %r170, 0;
	or.b32  	%r172, %r171, 2146435072;
	selp.b32 	%r173, %r172, %r171, %p135;
	mov.b32 	%r174, 0;
	mov.b64 	%fd515, {%r174, %r173};
$L__BB4_96:
	add.f64 	%fd338, %fd100, 0d4000000000000000;
	{
	.reg .b32 %temp; 
	mov.b64 	{%temp, %r175}, %fd338;
	}
	and.b32  	%r176, %r175, 2146435072;
	setp.ne.s32 	%p136, %r176, 2146435072;
	@%p136 bra 	$L__BB4_101;
	setp.num.f64 	%p137, %fd100, %fd100;
	@%p137 bra 	$L__BB4_99;
	mov.f64 	%fd339, 0d4000000000000000;
	add.rn.f64 	%fd515, %fd100, %fd339;
	bra.uni 	$L__BB4_101;
$L__BB4_99:
	setp.neu.f64 	%p138, %fd104, 0d7FF0000000000000;
	@%p138 bra 	$L__BB4_101;
	setp.lt.s32 	%p139, %r26, 0;
	setp.eq.s32 	%p140, %r28, 1062207488;
	setp.lt.s32 	%p141, %r170, 0;
	selp.b32 	%r178, 0, 2146435072, %p141;
	and.b32  	%r179, %r170, 2147483647;
	setp.ne.s32 	%p142, %r179, 1071644672;
	or.b32  	%r180, %r178, -2147483648;
	selp.b32 	%r181, %r180, %r178, %p142;
	selp.b32 	%r182, %r181, %r178, %p140;
	selp.b32 	%r183, %r182, %r178, %p139;
	mov.b32 	%r184, 0;
	mov.b64 	%fd515, {%r184, %r183};
$L__BB4_101:
	setp.eq.s32 	%p143, %r28, 1062207488;
	setp.eq.f64 	%p144, %fd100, 0d3FF0000000000000;
	mul.f64 	%fd340, %fd515, 0d3FE0000000000000;
	selp.f64 	%fd341, 0d3FE0000000000000, %fd340, %p144;
	div.rn.f64 	%fd111, %fd341, %fd99;
	{
	.reg .b32 %temp; 
	mov.b64 	{%temp, %r29}, %fd101;
	}
	abs.f64 	%fd112, %fd101;
	{ // callseq 35, 0
	.param .b64 param0;
	st.param.f64 	[param0], %fd112;
	.param .b64 param1;
	st.param.f64 	[param1], 0d4000000000000000;
	.param .b64 retval0;
	call.uni (retval0), 
	__internal_accurate_pow, 
	(
	param0, 
	param1
	);
	ld.param.f64 	%fd342, [retval0];
	} // callseq 35
	setp.lt.s32 	%p145, %r29, 0;
	neg.f64 	%fd344, %fd342;
	selp.f64 	%fd345, %fd344, %fd342, %p143;
	selp.f64 	%fd517, %fd345, %fd342, %p145;
	setp.neu.f64 	%p146, %fd101, 0d0000000000000000;
	@%p146 bra 	$L__BB4_103;
	setp.eq.s32 	%p147, %r28, 1062207488;
	selp.b32 	%r186, %r29, 0, %p147;
	setp.lt.s32 	%p148, %r170, 0;
	or.b32  	%r187, %r186, 2146435072;
	selp.b32 	%r188, %r187, %r186, %p148;
	mov.b32 	%r189, 0;
	mov.b64 	%fd517, {%r189, %r188};
$L__BB4_103:
	add.f64 	%fd346, %fd101, 0d4000000000000000;
	{
	.reg .b32 %temp; 
	mov.b64 	{%temp, %r190}, %fd346;
	}
	and.b32  	%r191, %r190, 2146435072;
	setp.ne.s32 	%p149, %r191, 2146435072;
	@%p149 bra 	$L__BB4_108;
	setp.num.f64 	%p150, %fd101, %fd101;
	@%p150 bra 	$L__BB4_106;
	mov.f64 	%fd347, 0d4000000000000000;
	add.rn.f64 	%fd517, %fd101, %fd347;
	bra.uni 	$L__BB4_108;
$L__BB4_106:
	setp.neu.f64 	%p151, %fd112, 0d7FF0000000000000;
	@%p151 bra 	$L__BB4_108;
	setp.lt.s32 	%p152, %r29, 0;
	setp.eq.s32 	%p153, %r28, 1062207488;
	setp.lt.s32 	%p154, %r170, 0;
	selp.b32 	%r193, 0, 2146435072, %p154;
	and.b32  	%r194, %r170, 2147483647;
	setp.ne.s32 	%p155, %r194, 1071644672;
	or.b32  	%r195, %r193, -2147483648;
	selp.b32 	%r196, %r195, %r193, %p155;
	selp.b32 	%r197, %r196, %r193, %p153;
	selp.b32 	%r198, %r197, %r193, %p152;
	mov.b32 	%r199, 0;
	mov.b64 	%fd517, {%r199, %r198};
$L__BB4_108:
	setp.eq.s32 	%p156, %r28, 1062207488;
	setp.eq.f64 	%p157, %fd101, 0d3FF0000000000000;
	mul.f64 	%fd348, %fd517, 0d3FE0000000000000;
	selp.f64 	%fd349, 0d3FE0000000000000, %fd348, %p157;
	div.rn.f64 	%fd350, %fd349, %fd99;
	sub.f64 	%fd351, %fd102, %fd111;
	sub.f64 	%fd119, %fd351, %fd350;
	{
	.reg .b32 %temp; 
	mov.b64 	{%temp, %r30}, %fd103;
	}
	abs.f64 	%fd120, %fd103;
	{ // callseq 36, 0
	.param .b64 param0;
	st.param.f64 	[param0], %fd120;
	.param .b64 param1;
	st.param.f64 	[param1], 0d4000000000000000;
	.param .b64 retval0;
	call.uni (retval0), 
	__internal_accurate_pow, 
	(
	param0, 
	param1
	);
	ld.param.f64 	%fd352, [retval0];
	} // callseq 36
	setp.lt.s32 	%p158, %r30, 0;
	neg.f64 	%fd354, %fd352;
	selp.f64 	%fd355, %fd354, %fd352, %p156;
	selp.f64 	%fd519, %fd355, %fd352, %p158;
	setp.neu.f64 	%p159, %fd103, 0d0000000000000000;
	@%p159 bra 	$L__BB4_110;
	setp.eq.s32 	%p160, %r28, 1062207488;
	selp.b32 	%r201, %r30, 0, %p160;
	setp.lt.s32 	%p161, %r170, 0;
	or.b32  	%r202, %r201, 2146435072;
	selp.b32 	%r203, %r202, %r201, %p161;
	mov.b32 	%r204, 0;
	mov.b64 	%fd519, {%r204, %r203};
$L__BB4_110:
	add.f64 	%fd356, %fd103, 0d4000000000000000;
	{
	.reg .b32 %temp; 
	mov.b64 	{%temp, %r205}, %fd356;
	}
	and.b32  	%r206, %r205, 2146435072;
	setp.ne.s32 	%p162, %r206, 2146435072;
	@%p162 bra 	$L__BB4_115;
	setp.num.f64 	%p163, %fd103, %fd103;
	@%p163 bra 	$L__BB4_113;
	mov.f64 	%fd357, 0d4000000000000000;
	add.rn.f64 	%fd519, %fd103, %fd357;
	bra.uni 	$L__BB4_115;
$L__BB4_113:
	setp.neu.f64 	%p164, %fd120, 0d7FF0000000000000;
	@%p164 bra 	$L__BB4_115;
	setp.lt.s32 	%p165, %r30, 0;
	setp.eq.s32 	%p166, %r28, 1062207488;
	setp.lt.s32 	%p167, %r170, 0;
	selp.b32 	%r208, 0, 2146435072, %p167;
	and.b32  	%r209, %r170, 2147483647;
	setp.ne.s32 	%p168, %r209, 1071644672;
	or.b32  	%r210, %r208, -2147483648;
	selp.b32 	%r211, %r210, %r208, %p168;
	selp.b32 	%r212, %r211, %r208, %p166;
	selp.b32 	%r213, %r212, %r208, %p165;
	mov.b32 	%r214, 0;
	mov.b64 	%fd519, {%r214, %r213};
$L__BB4_115:
	setp.eq.s32 	%p169, %r28, 1062207488;
	setp.eq.f64 	%p170, %fd103, 0d3FF0000000000000;
	selp.f64 	%fd358, 0d3FF0000000000000, %fd519, %p170;
	mul.f64 	%fd359, %fd99, %fd358;
	fma.rn.f64 	%fd127, %fd119, 0d3FD9999999999998, %fd359;
	fma.rn.f64 	%fd360, %fd119, 0d3FD9999999999998, %fd102;
	mul.f64 	%fd128, %fd103, %fd360;
	ld.shared.f64 	%fd129, [%r9+32];
	ld.shared.f64 	%fd130, [%r9+40];
	ld.shared.f64 	%fd131, [%r9+48];
	ld.shared.f64 	%fd132, [%r9+56];
	div.rn.f64 	%fd133, %fd131, %fd129;
	{
	.reg .b32 %temp; 
	mov.b64 	{%temp, %r31}, %fd130;
	}
	abs.f64 	%fd134, %fd130;
	{ // callseq 37, 0
	.param .b64 param0;
	st.param.f64 	[param0], %fd134;
	.param .b64 param1;
	st.param.f64 	[param1], 0d4000000000000000;
	.param .b64 retval0;
	call.uni (retval0), 
	__internal_accurate_pow, 
	(
	param0, 
	param1
	);
	ld.param.f64 	%fd361, [retval0];
	} // callseq 37
	setp.lt.s32 	%p171, %r31, 0;
	neg.f64 	%fd363, %fd361;
	selp.f64 	%fd364, %fd363, %fd361, %p169;
	selp.f64 	%fd521, %fd364, %fd361, %p171;
	setp.neu.f64 	%p172, %fd130, 0d0000000000000000;
	@%p172 bra 	$L__BB4_117;
	selp.b32 	%r216, %r31, 0, %p169;
	setp.lt.s32 	%p174, %r170, 0;
	or.b32  	%r217, %r216, 2146435072;
	selp.b32 	%r218, %r217, %r216, %p174;
	mov.b32 	%r219, 0;
	mov.b64 	%fd521, {%r219, %r218};
$L__BB4_117:
	add.f64 	%fd365, %fd130, 0d4000000000000000;
	{
	.reg .b32 %temp; 
	mov.b64 	{%temp, %r220}, %fd365;
	}
	and.b32  	%r221, %r220, 2146435072;
	setp.ne.s32 	%p175, %r221, 2146435072;
	@%p175 bra 	$L__BB4_122;
	setp.num.f64 	%p176, %fd130, %fd130;
	@%p176 bra 	$L__BB4_120;
	mov.f64 	%fd366, 0d4000000000000000;
	add.rn.f64 	%fd521, %fd130, %fd366;
	bra.uni 	$L__BB4_122;
$L__BB4_120:
	setp.neu.f64 	%p177, %fd134, 0d7FF0000000000000;
	@%p177 bra 	$L__BB4_122;
	setp.lt.s32 	%p178, %r31, 0;
	setp.eq.s32 	%p179, %r28, 1062207488;
	setp.lt.s32 	%p180, %r170, 0;
	selp.b32 	%r223, 0, 2146435072, %p180;
	and.b32  	%r224, %r170, 2147483647;
	setp.ne.s32 	%p181, %r224, 1071644672;
	or.b32  	%r225, %r223, -2147483648;
	selp.b32 	%r226, %r225, %r223, %p181;
	selp.b32 	%r227, %r226, %r223, %p179;
	selp.b32 	%r228, %r227, %r223, %p178;
	mov.b32 	%r229, 0;
	mov.b64 	%fd521, {%r229, %r228};
$L__BB4_122:
	setp.eq.s32 	%p182, %r28, 1062207488;
	setp.eq.f64 	%p183, %fd130, 0d3FF0000000000000;
	mul.f64 	%fd367, %fd521, 0d3FE0000000000000;
	selp.f64 	%fd368, 0d3FE0000000000000, %fd367, %p183;
	div.rn.f64 	%fd141, %fd368, %fd129;
	{
	.reg .b32 %temp; 
	mov.b64 	{%temp, %r32}, %fd131;
	}
	abs.f64 	%fd142, %fd131;
	{ // callseq 38, 0
	.param .b64 param0;
	st.param.f64 	[param0], %fd142;
	.param .b64 param1;
	st.param.f64 	[param1], 0d4000000000000000;
	.param .b64 retval0;
	call.uni (retval0), 
	__internal_accurate_pow, 
	(
	param0, 
	param1
	);
	ld.param.f64 	%fd369, [retval0];
	} // callseq 38
	setp.lt.s32 	%p184, %r32, 0;
	neg.f64 	%fd371, %fd369;
	selp.f64 	%fd372, %fd371, %fd369, %p182;
	selp.f64 	%fd523, %fd372, %fd369, %p184;
	setp.neu.f64 	%p185, %fd131, 0d0000000000000000;
	@%p185 bra 	$L__BB4_124;
	selp.b32 	%r231, %r32, 0, %p182;
	setp.lt.s32 	%p187, %r170, 0;
	or.b32  	%r232, %r231, 2146435072;
	selp.b32 	%r233, %r232, %r231, %p187;
	mov.b32 	%r234, 0;
	mov.b64 	%fd523, {%r234, %r233};
$L__BB4_124:
	add.f64 	%fd373, %fd131, 0d4000000000000000;
	{
	.reg .b32 %temp; 
	mov.b64 	{%temp, %r235}, %fd373;
	}
	and.b32  	%r236, %r235, 2146435072;
	setp.ne.s32 	%p188, %r236, 2146435072;
	@%p188 bra 	$L__BB4_129;
	setp.num.f64 	%p189, %fd131, %fd131;
	@%p189 bra 	$L__BB4_127;
	mov.f64 	%fd374, 0d4000000000000000;
	add.rn.f64 	%fd523, %fd131, %fd374;
	bra.uni 	$L__BB4_129;
$L__BB4_127:
	setp.neu.f64 	%p190, %fd142, 0d7FF0000000000000;
	@%p190 bra 	$L__BB4_129;
	setp.lt.s32 	%p193, %r170, 0;
	selp.b32 	%r238, 0, 2146435072, %p193;
	and.b32  	%r239, %r170, 2147483647;
	setp.ne.s32 	%p194, %r239, 1071644672;
	or.b32  	%r240, %r238, -2147483648;
	selp.b32 	%r241, %r240, %r238, %p194;
	selp.b32 	%r242, %r241, %r238, %p182;
	selp.b32 	%r243, %r242, %r238, %p184;
	mov.b32 	%r244, 0;
	mov.b64 	%fd523, {%r244, %r243};
$L__BB4_129:
	setp.eq.f64 	%p196, %fd131, 0d3FF0000000000000;
	mul.f64 	%fd375, %fd523, 0d3FE0000000000000;
	selp.f64 	%fd376, 0d3FE0000000000000, %fd375, %p196;
	div.rn.f64 	%fd377, %fd376, %fd129;
	sub.f64 	%fd378, %fd132, %fd141;
	sub.f64 	%fd149, %fd378, %fd377;
	{
	.reg .b32 %temp; 
	mov.b64 	{%temp, %r33}, %fd133;
	}
	abs.f64 	%fd150, %fd133;
	{ // callseq 39, 0
	.param .b64 param0;
	st.param.f64 	[param0], %fd150;
	.param .b64 param1;
	st.param.f64 	[param1], 0d4000000000000000;
	.param .b64 retval0;
	call.uni (retval0), 
	__internal_accurate_pow, 
	(
	param0, 
	param1
	);
	ld.param.f64 	%fd379, [retval0];
	} // callseq 39
	setp.lt.s32 	%p197, %r33, 0;
	neg.f64 	%fd381, %fd379;
	selp.f64 	%fd382, %fd381, %fd379, %p182;
	selp.f64 	%fd525, %fd382, %fd379, %p197;
	setp.neu.f64 	%p198, %fd133, 0d0000000000000000;
	@%p198 bra 	$L__BB4_131;
	selp.b32 	%r246, %r33, 0, %p182;
	setp.lt.s32 	%p200, %r170, 0;
	or.b32  	%r247, %r246, 2146435072;
	selp.b32 	%r248, %r247, %r246, %p200;
	mov.b32 	%r249, 0;
	mov.b64 	%fd525, {%r249, %r248};
$L__BB4_131:
	add.f64 	%fd383, %fd133, 0d4000000000000000;
	{
	.reg .b32 %temp; 
	mov.b64 	{%temp, %r250}, %fd383;
	}
	and.b32  	%r251, %r250, 2146435072;
	setp.ne.s32 	%p201, %r251, 2146435072;
	@%p201 bra 	$L__BB4_136;
	setp.num.f64 	%p202, %fd133, %fd133;
	@%p202 bra 	$L__BB4_134;
	mov.f64 	%fd384, 0d4000000000000000;
	add.rn.f64 	%fd525, %fd133, %fd384;
	bra.uni 	$L__BB4_136;
$L__BB4_134:
	setp.neu.f64 	%p203, %fd150, 0d7FF0000000000000;
	@%p203 bra 	$L__BB4_136;
	setp.lt.s32 	%p206, %r170, 0;
	selp.b32 	%r253, 0, 2146435072, %p206;
	and.b32  	%r254, %r170, 2147483647;
	setp.ne.s32 	%p207, %r254, 1071644672;
	or.b32  	%r255, %r253, -2147483648;
	selp.b32 	%r256, %r255, %r253, %p207;
	selp.b32 	%r257, %r256, %r253, %p182;
	selp.b32 	%r258, %r257, %r253, %p197;
	mov.b32 	%r259, 0;
	mov.b64 	%fd525, {%r259, %r258};
$L__BB4_136:
	ld.param.f64 	%fd492, [_Z16SLIC_Evolution_Y4Gridddd_param_3];
	ld.param.f64 	%fd489, [_Z16SLIC_Evolution_Y4Gridddd_param_2];
	div.rn.f64 	%fd385, %fd130, %fd129;
	mul.f64 	%fd386, %fd385, %fd129;
	mul.f64 	%fd387, %fd133, %fd386;
	div.rn.f64 	%fd388, %fd100, %fd99;
	mul.f64 	%fd389, %fd388, %fd99;
	mul.f64 	%fd390, %fd103, %fd389;
	setp.eq.f64 	%p209, %fd133, 0d3FF0000000000000;
	selp.f64 	%fd391, 0d3FF0000000000000, %fd525, %p209;
	mul.f64 	%fd392, %fd129, %fd391;
	fma.rn.f64 	%fd393, %fd149, 0d3FD9999999999998, %fd392;
	fma.rn.f64 	%fd394, %fd149, 0d3FD9999999999998, %fd132;
	mul.f64 	%fd395, %fd133, %fd394;
	mul.f64 	%fd396, %fd489, 0d3FE0000000000000;
	div.rn.f64 	%fd397, %fd396, %fd492;
	sub.f64 	%fd398, %fd99, %fd129;
	add.f64 	%fd399, %fd101, %fd131;
	mul.f64 	%fd400, %fd399, 0d3FE0000000000000;
	fma.rn.f64 	%fd157, %fd397, %fd398, %fd400;
	sub.f64 	%fd401, %fd100, %fd130;
	mul.f64 	%fd402, %fd397, %fd401;
	add.f64 	%fd403, %fd390, %fd387;
	fma.rn.f64 	%fd158, %fd403, 0d3FE0000000000000, %fd402;
	sub.f64 	%fd404, %fd101, %fd131;
	mul.f64 	%fd405, %fd397, %fd404;
	add.f64 	%fd406, %fd127, %fd393;
	fma.rn.f64 	%fd159, %fd406, 0d3FE0000000000000, %fd405;
	sub.f64 	%fd407, %fd102, %fd132;
	mul.f64 	%fd408, %fd397, %fd407;
	add.f64 	%fd409, %fd128, %fd395;
	fma.rn.f64 	%fd160, %fd409, 0d3FE0000000000000, %fd408;
	add.f64 	%fd410, %fd99, %fd129;
	mul.f64 	%fd411, %fd410, 0d3FE0000000000000;
	mul.f64 	%fd412, %fd492, 0d3FE0000000000000;
	div.rn.f64 	%fd413, %fd412, %fd489;
	sub.f64 	%fd414, %fd131, %fd101;
	mul.f64 	%fd415, %fd413, %fd414;
	sub.f64 	%fd161, %fd411, %fd415;
	add.f64 	%fd416, %fd100, %fd130;
	mul.f64 	%fd417, %fd416, 0d3FE0000000000000;
	sub.f64 	%fd418, %fd387, %fd390;
	mul.f64 	%fd419, %fd413, %fd418;
	sub.f64 	%fd162, %fd417, %fd419;
	sub.f64 	%fd420, %fd393, %fd127;
	mul.f64 	%fd421, %fd413, %fd420;
	sub.f64 	%fd163, %fd400, %fd421;
	add.f64 	%fd422, %fd102, %fd132;
	mul.f64 	%fd423, %fd422, 0d3FE0000000000000;
	sub.f64 	%fd424, %fd395, %fd128;
	mul.f64 	%fd425, %fd413, %fd424;
	sub.f64 	%fd164, %fd423, %fd425;
	div.rn.f64 	%fd165, %fd163, %fd161;
	{
	.reg .b32 %temp; 
	mov.b64 	{%temp, %r34}, %fd162;
	}
	abs.f64 	%fd166, %fd162;
	{ // callseq 40, 0
	.param .b64 param0;
	st.param.f64 	[param0], %fd166;
	.param .b64 param1;
	st.param.f64 	[param1], 0d4000000000000000;
	.param .b64 retval0;
	call.uni (retval0), 
	__internal_accurate_pow, 
	(
	param0, 
	param1
	);
	ld.param.f64 	%fd426, [retval0];
	} // callseq 40
	setp.lt.s32 	%p210, %r34, 0;
	neg.f64 	%fd428, %fd426;
	selp.f64 	%fd429, %fd428, %fd426, %p182;
	selp.f64 	%fd527, %fd429, %fd426, %p210;
	setp.neu.f64 	%p211, %fd162, 0d0000000000000000;
	@%p211 bra 	$L__BB4_138;
	setp.eq.s32 	%p212, %r28, 1062207488;
	selp.b32 	%r261, %r34, 0, %p212;
	setp.lt.s32 	%p213, %r170, 0;
	or.b32  	%r262, %r261, 2146435072;
	selp.b32 	%r263, %r262, %r261, %p213;
	mov.b32 	%r264, 0;
	mov.b64 	%fd527, {%r264, %r263};
$L__BB4_138:
	add.f64 	%fd430, %fd162, 0d4000000000000000;
	{
	.reg .b32 %temp; 
	mov.b64 	{%temp, %r265}, %fd430;
	}
	and.b32  	%r266, %r265, 2146435072;
	setp.ne.s32 	%p214, %r266, 2146435072;
	@%p214 bra 	$L__BB4_143;
	setp.num.f64 	%p215, %fd162, %fd162;
	@%p215 bra 	$L__BB4_141;
	mov.f64 	%fd431, 0d4000000000000000;
	add.rn.f64 	%fd527, %fd162, %fd431;
	bra.uni 	$L__BB4_143;
$L__BB4_141:
	setp.neu.f64 	%p216, %fd166, 0d7FF0000000000000;
	@%p216 bra 	$L__BB4_143;
	setp.lt.s32 	%p217, %r34, 0;
	setp.eq.s32 	%p218, %r28, 1062207488;
	setp.lt.s32 	%p219, %r170, 0;
	selp.b32 	%r268, 0, 2146435072, %p219;
	and.b32  	%r269, %r170, 2147483647;
	setp.ne.s32 	%p220, %r269, 1071644672;
	or.b32  	%r270, %r268, -2147483648;
	selp.b32 	%r271, %r270, %r268, %p220;
	selp.b32 	%r272, %r271, %r268, %p218;
	selp.b32 	%r273, %r272, %r268, %p217;
	mov.b32 	%r274, 0;
	mov.b64 	%fd527, {%r274, %r273};
$L__BB4_143:
	setp.eq.s32 	%p221, %r28, 1062207488;
	setp.eq.f64 	%p222, %fd162, 0d3FF0000000000000;
	mul.f64 	%fd432, %fd527, 0d3FE0000000000000;
	selp.f64 	%fd433, 0d3FE0000000000000, %fd432, %p222;
	div.rn.f64 	%fd173, %fd433, %fd161;
	{
	.reg .b32 %temp; 
	mov.b64 	{%temp, %r35}, %fd163;
	}
	abs.f64 	%fd174, %fd163;
	{ // callseq 41, 0
	.param .b64 param0;
	st.param.f64 	[param0], %fd174;
	.param .b64 param1;
	st.param.f64 	[param1], 0d4000000000000000;
	.param .b64 retval0;
	call.uni (retval0), 
	__internal_accurate_pow, 
	(
	param0, 
	param1
	);
	ld.param.f64 	%fd434, [retval0];
	} // callseq 41
	setp.lt.s32 	%p223, %r35, 0;
	neg.f64 	%fd436, %fd434;
	selp.f64 	%fd437, %fd436, %fd434, %p221;
	selp.f64 	%fd529, %fd437, %fd434, %p223;
	setp.neu.f64 	%p224, %fd163, 0d0000000000000000;
	@%p224 bra 	$L__BB4_145;
	setp.eq.s32 	%p225, %r28, 1062207488;
	selp.b32 	%r276, %r35, 0, %p225;
	setp.lt.s32 	%p226, %r170, 0;
	or.b32  	%r277, %r276, 2146435072;
	selp.b32 	%r278, %r277, %r276, %p226;
	mov.b32 	%r279, 0;
	mov.b64 	%fd529, {%r279, %r278};
$L__BB4_145:
	add.f64 	%fd438, %fd163, 0d4000000000000000;
	{
	.reg .b32 %temp; 
	mov.b64 	{%temp, %r280}, %fd438;
	}
	and.b32  	%r281, %r280, 2146435072;
	setp.ne.s32 	%p227, %r281, 2146435072;
	@%p227 bra 	$L__BB4_150;
	setp.num.f64 	%p228, %fd163, %fd163;
	@%p228 bra 	$L__BB4_148;
	mov.f64 	%fd439, 0d4000000000000000;
	add.rn.f64 	%fd529, %fd163, %fd439;
	bra.uni 	$L__BB4_150;
$L__BB4_148:
	setp.neu.f64 	%p229, %fd174, 0d7FF0000000000000;
	@%p229 bra 	$L__BB4_150;
	setp.lt.s32 	%p230, %r35, 0;
	setp.eq.s32 	%p231, %r28, 1062207488;
	setp.lt.s32 	%p232, %r170, 0;
	selp.b32 	%r283, 0, 2146435072, %p232;
	and.b32  	%r284, %r170, 2147483647;
	setp.ne.s32 	%p233, %r284, 1071644672;
	or.b32  	%r285, %r283, -2147483648;
	selp.b32 	%r286, %r285, %r283, %p233;
	selp.b32 	%r287, %r286, %r283, %p231;
	selp.b32 	%r288, %r287, %r283, %p230;
	mov.b32 	%r289, 0;
	mov.b64 	%fd529, {%r289, %r288};
$L__BB4_150:
	setp.eq.s32 	%p234, %r28, 1062207488;
	setp.eq.f64 	%p235, %fd163, 0d3FF0000000000000;
	mul.f64 	%fd440, %fd529, 0d3FE0000000000000;
	selp.f64 	%fd441, 0d3FE0000000000000, %fd440, %p235;
	div.rn.f64 	%fd442, %fd441, %fd161;
	sub.f64 	%fd443, %fd164, %fd173;
	sub.f64 	%fd181, %fd443, %fd442;
	div.rn.f64 	%fd444, %fd162, %fd161;
	mul.f64 	%fd182, %fd161, %fd444;
	{
	.reg .b32 %temp; 
	mov.b64 	{%temp, %r36}, %fd165;
	}
	abs.f64 	%fd183, %fd165;
	{ // callseq 42, 0
	.param .b64 param0;
	st.param.f64 	[param0], %fd183;
	.param .b64 param1;
	st.param.f64 	[param1], 0d4000000000000000;
	.param .b64 retval0;
	call.uni (retval0), 
	__internal_accurate_pow, 
	(
	param0, 
	param1
	);
	ld.param.f64 	%fd445, [retval0];
	} // callseq 42
	setp.lt.s32 	%p236, %r36, 0;
	neg.f64 	%fd447, %fd445;
	selp.f64 	%fd448, %fd447, %fd445, %p234;
	selp.f64 	%fd531, %fd448, %fd445, %p236;
	setp.neu.f64 	%p237, %fd165, 0d0000000000000000;
	@%p237 bra 	$L__BB4_152;
	setp.eq.s32 	%p238, %r28, 1062207488;
	selp.b32 	%r291, %r36, 0, %p238;
	setp.lt.s32 	%p239, %r170, 0;
	or.b32  	%r292, %r291, 2146435072;
	selp.b32 	%r293, %r292, %r291, %p239;
	mov.b32 	%r294, 0;
	mov.b64 	%fd531, {%r294, %r293};
$L__BB4_152:
	add.f64 	%fd449, %fd165, 0d4000000000000000;
	{
	.reg .b32 %temp; 
	mov.b64 	{%temp, %r295}, %fd449;
	}
	and.b32  	%r296, %r295, 2146435072;
	setp.ne.s32 	%p240, %r296, 2146435072;
	@%p240 bra 	$L__BB4_157;
	setp.num.f64 	%p241, %fd165, %fd165;
	@%p241 bra 	$L__BB4_155;
	mov.f64 	%fd450, 0d4000000000000000;
	add.rn.f64 	%fd531, %fd165, %fd450;
	bra.uni 	$L__BB4_157;
$L__BB4_155:
	setp.neu.f64 	%p242, %fd183, 0d7FF0000000000000;
	@%p242 bra 	$L__BB4_157;
	setp.lt.s32 	%p243, %r36, 0;
	setp.eq.s32 	%p244, %r28, 1062207488;
	setp.lt.s32 	%p245, %r170, 0;
	selp.b32 	%r298, 0, 2146435072, %p245;
	and.b32  	%r299, %r170, 2147483647;
	setp.ne.s32 	%p246, %r299, 1071644672;
	or.b32  	%r300, %r298, -2147483648;
	selp.b32 	%r301, %r300, %r298, %p246;
	selp.b32 	%r302, %r301, %r298, %p244;
	selp.b32 	%r303, %r302, %r298, %p243;
	mov.b32 	%r304, 0;
	mov.b64 	%fd531, {%r304, %r303};
$L__BB4_157:
	setp.eq.f64 	%p247, %fd165, 0d3FF0000000000000;
	selp.f64 	%fd451, 0d3FF0000000000000, %fd531, %p247;
	mul.f64 	%fd452, %fd161, %fd451;
	fma.rn.f64 	%fd453, %fd181, 0d3FD9999999999998, %fd452;
	fma.rn.f64 	%fd454, %fd181, 0d3FD9999999999998, %fd164;
	add.f64 	%fd455, %fd157, %fd163;
	mul.f64 	%fd456, %fd455, 0d3FE0000000000000;
	fma.rn.f64 	%fd457, %fd182, %fd165, %fd158;
	mul.f64 	%fd458, %fd457, 0d3FE0000000000000;
	add.f64 	%fd459, %fd159, %fd453;
	mul.f64 	%fd460, %fd459, 0d3FE0000000000000;
	fma.rn.f64 	%fd461, %fd165, %fd454, %fd160;
	mul.f64 	%fd462, %fd461, 0d3FE0000000000000;
	mov.u32 	%r305, %tid.x;
	shl.b32 	%r306, %r305, 10;
	mov.u32 	%r307, _ZZ16SLIC_Evolution_Y4GriddddE4flux;
	add.s32 	%r308, %r307, %r306;
	shl.b32 	%r309, %r6, 5;
	add.s32 	%r310, %r308, %r309;
	st.shared.f64 	[%r310], %fd456;
	st.shared.f64 	[%r310+8], %fd458;
	st.shared.f64 	[%r310+16], %fd460;
	st.shared.f64 	[%r310+24], %fd462;
$L__BB4_158:
	bar.sync 	0;
$L__BB4_159:
	add.s32 	%r311, %r46, 2;
	setp.lt.s32 	%p248, %r53, %r311;
	setp.gt.s32 	%p249, %r53, 1;
	and.pred  	%p250, %p249, %p248;
	and.pred  	%p251, %p1, %p250;
	not.pred 	%p252, %p251;
	@%p252 bra 	$L__BB4_163;
	setp.eq.s32 	%p253, %r6, 0;
	add.s32 	%r313, %r5, -1;
	setp.ge.u32 	%p254, %r6, %r313;
	or.pred  	%p255, %p253, %p254;
	@%p255 bra 	$L__BB4_162;
	ld.param.f64 	%fd493, [_Z16SLIC_Evolution_Y4Gridddd_param_3];
	ld.param.f64 	%fd490, [_Z16SLIC_Evolution_Y4Gridddd_param_2];
	div.rn.f64 	%fd463, %fd493, %fd490;
	mov.u32 	%r314, %tid.x;
	shl.b32 	%r315, %r314, 10;
	mov.u32 	%r316, _ZZ16SLIC_Evolution_Y4GriddddE4flux;
	add.s32 	%r317, %r316, %r315;
	mov.u32 	%r318, %tid.y;
	shl.b32 	%r319, %r318, 5;
	add.s32 	%r320, %r317, %r319;
	add.s32 	%r321, %r46, 4;
	add.s32 	%r322, %r45, 4;
	mad.lo.s32 	%r323, %r53, %r322, %r49;
	cvta.to.global.u64 	%rd27, %rd6;
	mul.wide.s32 	%rd28, %r323, 8;
	add.s64 	%rd29, %rd27, %rd28;
	ld.global.f64 	%fd464, [%rd29];
	ld.shared.f64 	%fd465, [%r320];
	ld.shared.f64 	%fd466, [%r320+-32];
	sub.f64 	%fd467, %fd465, %fd466;
	mul.f64 	%fd468, %fd463, %fd467;
	sub.f64 	%fd469, %fd464, %fd468;
	st.global.f64 	[%rd29], %fd469;
	add.s32 	%r324, %r321, %r53;
	mad.lo.s32 	%r325, %r324, %r322, %r49;
	mul.wide.s32 	%rd30, %r325, 8;
	add.s64 	%rd31, %rd27, %rd30;
	ld.global.f64 	%fd470, [%rd31];
	ld.shared.f64 	%fd471, [%r320+8];
	ld.shared.f64 	%fd472, [%r320+-24];
	sub.f64 	%fd473, %fd471, %fd472;
	mul.f64 	%fd474, %fd463, %fd473;
	sub.f64 	%fd475, %fd470, %fd474;
	st.global.f64 	[%rd31], %fd475;
	add.s32 	%r326, %r324, %r321;
	mad.lo.s32 	%r327, %r326, %r322, %r49;
	mul.wide.s32 	%rd32, %r327, 8;
	add.s64 	%rd33, %rd27, %rd32;
	ld.global.f64 	%fd476, [%rd33];
	ld.shared.f64 	%fd477, [%r320+16];
	ld.shared.f64 	%fd478, [%r320+-16];
	sub.f64 	%fd479, %fd477, %fd478;
	mul.f64 	%fd480, %fd463, %fd479;
	sub.f64 	%fd481, %fd476, %fd480;
	st.global.f64 	[%rd33], %fd481;
	add.s32 	%r328, %r326, %r321;
	mad.lo.s32 	%r329, %r328, %r322, %r49;
	mul.wide.s32 	%rd34, %r329, 8;
	add.s64 	%rd35, %rd27, %rd34;
	ld.global.f64 	%fd482, [%rd35];
	ld.shared.f64 	%fd483, [%r320+24];
	ld.shared.f64 	%fd484, [%r320+-8];
	sub.f64 	%fd485, %fd483, %fd484;
	mul.f64 	%fd486, %fd463, %fd485;
	sub.f64 	%fd487, %fd482, %fd486;
	st.global.f64 	[%rd35], %fd487;
$L__BB4_162:
	bar.sync 	0;
$L__BB4_163:
	ret;

}
	// .globl	_Z10initialize4Gridddddiddd
.visible .entry _Z10initialize4Gridddddiddd(
	.param .align 8 .b8 _Z10initialize4Gridddddiddd_param_0[24],
	.param .f64 _Z10initialize4Gridddddiddd_param_1,
	.param .f64 _Z10initialize4Gridddddiddd_param_2,
	.param .f64 _Z10initialize4Gridddddiddd_param_3,
	.param .f64 _Z10initialize4Gridddddiddd_param_4,
	.param .u32 _Z10initialize4Gridddddiddd_param_5,
	.param .f64 _Z10initialize4Gridddddiddd_param_6,
	.param .f64 _Z10initialize4Gridddddiddd_param_7,
	.param .f64 _Z10initialize4Gridddddiddd_param_8
)
{
	.reg .pred 	%p<81>;
	.reg .b32 	%r<113>;
	.reg .b64 	%rd<10>;
	.reg .b64 	%fd<128>;

	ld.param.v2.u32 	{%r16, %r17}, [_Z10initialize4Gridddddiddd_param_0+8];
	ld.param.u64 	%rd1, [_Z10initialize4Gridddddiddd_param_0];
	ld.param.f64 	%fd49, [_Z10initialize4Gridddddiddd_param_1];
	ld.param.f64 	%fd50, [_Z10initialize4Gridddddiddd_param_2];
	ld.param.f64 	%fd51, [_Z10initialize4Gridddddiddd_param_3];
	ld.param.f64 	%fd52, [_Z10initialize4Gridddddiddd_param_4];
	ld.param.u32 	%r15, [_Z10initialize4Gridddddiddd_param_5];
	ld.param.f64 	%fd53, [_Z10initialize4Gridddddiddd_param_6];
	ld.param.f64 	%fd54, [_Z10initialize4Gridddddiddd_param_7];
	ld.param.f64 	%fd55, [_Z10initialize4Gridddddiddd_param_8];
	mov.u32 	%r18, %ctaid.x;
	mov.u32 	%r19, %ntid.x;
	mov.u32 	%r20, %tid.x;
	mad.lo.s32 	%r21, %r18, %r19, %r20;
	mov.u32 	%r22, %ctaid.y;
	mov.u32 	%r23, %ntid.y;
	mov.u32 	%r24, %tid.y;
	mad.lo.s32 	%r25, %r22, %r23, %r24;
	setp.lt.s32 	%p1, %r21, 2;
	add.s32 	%r26, %r16, 2;
	setp.ge.s32 	%p2, %r21, %r26;
	or.pred  	%p3, %p1, %p2;
	setp.lt.u32 	%p4, %r25, 2;
	or.pred  	%p5, %p4, %p3;
	add.s32 	%r27, %r17, 2;
	setp.ge.s32 	%p6, %r25, %r27;
	or.pred  	%p7, %p5, %p6;
	@%p7 bra 	$L__BB5_40;
	add.s32 	%r28, %r21, -2;
	cvt.rn.f64.u32 	%fd57, %r28;
	add.f64 	%fd58, %fd57, 0d3FE0000000000000;
	fma.rn.f64 	%fd1, %fd58, %fd51, %fd49;
	add.s32 	%r29, %r25, -2;
	cvt.rn.f64.u32 	%fd59, %r29;
	add.f64 	%fd60, %fd59, 0d3FE0000000000000;
	fma.rn.f64 	%fd2, %fd60, %fd52, %fd50;
	setp.eq.s32 	%p8, %r15, 2;
	mov.f64 	%fd122, 0d0000000000000000;
	@%p8 bra 	$L__BB5_4;
	setp.ne.s32 	%p9, %r15, 1;
	@%p9 bra 	$L__BB5_25;
	setp.lt.f64 	%p49, %fd1, 0d3FE0000000000000;
	setp.ge.f64 	%p50, %fd2, 0d3FE0000000000000;
	and.pred  	%p51, %p49, %p50;
	selp.f64 	%fd89, 0d3FE10A3D70A3D70A, 0d3FF8000000000000, %p51;
	selp.f64 	%fd90, 0d3FD3333333333333, 0d3FF8000000000000, %p51;
	setp.lt.f64 	%p52, %fd2, 0d3FE0000000000000;
	and.pred  	%p53, %p49, %p52;
	selp.f64 	%fd91, 0d3FC1A9FBE76C8B44, %fd89, %p53;
	selp.f64 	%fd92, 0d3FF34BC6A7EF9DB2, 0d0000000000000000, %p51;
	selp.f64 	%fd93, 0d3FF34BC6A7EF9DB2, %fd92, %p53;
	selp.f64 	%fd94, 0d3F9DB22D0E560419, %fd90, %p53;
	setp.ge.f64 	%p54, %fd1, 0d3FE0000000000000;
	and.pred  	%p55, %p54, %p52;
	selp.f64 	%fd120, 0d3FE10A3D70A3D70A, %fd91, %p55;
	selp.f64 	%fd121, 0d0000000000000000, %fd93, %p55;
	selp.u32 	%r74, -1, 0, %p53;
	selp.u32 	%r75, -1, 0, %p52;
	selp.b32 	%r76, %r75, %r74, %p54;
	and.b32  	%r77, %r76, 1;
	setp.eq.b32 	%p56, %r77, 1;
	selp.f64 	%fd122, 0d3FF34BC6A7EF9DB2, 0d0000000000000000, %p56;
	selp.f64 	%fd123, 0d3FD3333333333333, %fd94, %p55;
	bra.uni 	$L__BB5_25;
$L__BB5_4:
	setp.lt.f64 	%p10, %fd1, 0d3F747AE147AE147B;
	mov.f64 	%fd123, 0d41036AA000000000;
	mov.f64 	%fd121, 0d405BA851EB851EB8;
	mov.f64 	%fd120, 0d3FFC6872B020C49C;
	@%p10 bra 	$L__BB5_25;
	sub.f64 	%fd7, %fd1, %fd53;
	{
	.reg .b32 %temp; 
	mov.b64 	{%temp, %r5}, %fd7;
	}
	mov.f64 	%fd65, 0d4000000000000000;
	{
	.reg .b32 %temp; 
	mov.b64 	{%temp, %r30}, %fd65;
	}
	and.b32  	%r7, %r30, 2146435072;
	setp.eq.s32 	%p11, %r7, 1062207488;
	abs.f64 	%fd8, %fd7;
	{ // callseq 43, 0
	.param .b64 param0;
	st.param.f64 	[param0], %fd8;
	.param .b64 param1;
	st.param.f64 	[param1], 0d4000000000000000;
	.param .b64 retval0;
	call.uni (retval0), 
	__internal_accurate_pow, 
	(
	param0, 
	param1
	);
	ld.param.f64 	%fd66, [retval0];
	} // callseq 43
	setp.lt.s32 	%p12, %r5, 0;
	neg.f64 	%fd68, %fd66;
	selp.f64 	%fd69, %fd68, %fd66, %p11;
	selp.f64 	%fd116, %fd69, %fd66, %p12;
	setp.neu.f64 	%p13, %fd7, 0d0000000000000000;
	@%p13 bra 	$L__BB5_7;
	setp.eq.s32 	%p14, %r7, 1062207488;
	selp.b32 	%r31, %r5, 0, %p14;
	setp.lt.s32 	%p15, %r30, 0;
	or.b32  	%r32, %r31, 2146435072;
	selp.b32 	%r33, %r32, %r31, %p15;
	mov.b32 	%r34, 0;
	mov.b64 	%fd116, {%r34, %r33};
$L__BB5_7:
	add.f64 	%fd70, %fd7, 0d4000000000000000;
	{
	.reg .b32 %temp; 
	mov.b64 	{%temp, %r35}, %fd70;
	}
	and.b32  	%r36, %r35, 2146435072;
	setp.ne.s32 	%p16, %r36, 2146435072;
	@%p16 bra 	$L__BB5_12;
	setp.num.f64 	%p17, %fd7, %fd7;
	@%p17 bra 	$L__BB5_10;
	mov.f64 	%fd71, 0d4000000000000000;
	add.rn.f64 	%fd116, %fd7, %fd71;
	bra.uni 	$L__BB5_12;
$L__BB5_10:
	setp.neu.f64 	%p18, %fd8, 0d7FF0000000000000;
	@%p18 bra 	$L__BB5_12;
	setp.lt.s32 	%p19, %r5, 0;
	setp.eq.s32 	%p20, %r7, 1062207488;
	setp.lt.s32 	%p21, %r30, 0;
	selp.b32 	%r38, 0, 2146435072, %p21;
	and.b32  	%r39, %r30, 2147483647;
	setp.ne.s32 	%p22, %r39, 1071644672;
	or.b32  	%r40, %r38, -2147483648;
	selp.b32 	%r41, %r40, %r38, %p22;
	selp.b32 	%r42, %r41, %r38, %p20;
	selp.b32 	%r43, %r42, %r38, %p19;
	mov.b32 	%r44, 0;
	mov.b64 	%fd116, {%r44, %r43};
$L__BB5_12:
	setp.eq.s32 	%p23, %r7, 1062207488;
	setp.eq.f64 	%p24, %fd7, 0d3FF0000000000000;
	selp.f64 	%fd15, 0d3FF0000000000000, %fd116, %p24;
	sub.f64 	%fd16, %fd2, %fd54;
	{
	.reg .b32 %temp; 
	mov.b64 	{%temp, %r8}, %fd16;
	}
	abs.f64 	%fd17, %fd16;
	{ // callseq 44, 0
	.param .b64 param0;
	st.param.f64 	[param0], %fd17;
	.param .b64 param1;
	st.param.f64 	[param1], 0d4000000000000000;
	.param .b64 retval0;
	call.uni (retval0), 
	__internal_accurate_pow, 
	(
	param0, 
	param1
	);
	ld.param.f64 	%fd72, [retval0];
	} // callseq 44
	setp.lt.s32 	%p25, %r8, 0;
	neg.f64 	%fd74, %fd72;
	selp.f64 	%fd75, %fd74, %fd72, %p23;
	selp.f64 	%fd118, %fd75, %fd72, %p25;
	setp.neu.f64 	%p26, %fd16, 0d0000000000000000;
	@%p26 bra 	$L__BB5_14;
	setp.eq.s32 	%p27, %r7, 1062207488;
	selp.b32 	%r46, %r8, 0, %p27;
	setp.lt.s32 	%p28, %r30, 0;
	or.b32  	%r47, %r46, 2146435072;
	selp.b32 	%r48, %r47, %r46, %p28;
	mov.b32 	%r49, 0;
	mov.b64 	%fd118, {%r49, %r48};
$L__BB5_14:
	add.f64 	%fd76, %fd16, 0d4000000000000000;
	{
	.reg .b32 %temp; 
	mov.b64 	{%temp, %r50}, %fd76;
	}
	and.b32  	%r51, %r50, 2146435072;
	setp.ne.s32 	%p29, %r51, 2146435072;
	@%p29 bra 	$L__BB5_19;
	setp.num.f64 	%p30, %fd16, %fd16;
	@%p30 bra 	$L__BB5_17;
	mov.f64 	%fd77, 0d4000000000000000;
	add.rn.f64 	%fd118, %fd16, %fd77;
	bra.uni 	$L__BB5_19;
$L__BB5_17:
	setp.neu.f64 	%p31, %fd17, 0d7FF0000000000000;
	@%p31 bra 	$L__BB5_19;
	setp.lt.s32 	%p32, %r8, 0;
	setp.eq.s32 	%p33, %r7, 1062207488;
	setp.lt.s32 	%p34, %r30, 0;
	selp.b32 	%r53, 0, 2146435072, %p34;
	and.b32  	%r54, %r30, 2147483647;
	setp.ne.s32 	%p35, %r54, 1071644672;
	or.b32  	%r55, %r53, -2147483648;
	selp.b32 	%r56, %r55, %r53, %p35;
	selp.b32 	%r57, %r56, %r53, %p33;
	selp.b32 	%r58, %r57, %r53, %p32;
	mov.b32 	%r59, 0;
	mov.b64 	%fd118, {%r59, %r58};
$L__BB5_19:
	setp.eq.f64 	%p36, %fd16, 0d3FF0000000000000;
	selp.f64 	%fd78, 0d3FF0000000000000, %fd118, %p36;
	add.f64 	%fd24, %fd15, %fd78;
	{
	.reg .b32 %temp; 
	mov.b64 	{%temp, %r9}, %fd24;
	}
	mov.f64 	%fd79, 0d3FE0000000000000;
	{
	.reg .b32 %temp; 
	mov.b64 	{%temp, %r10}, %fd79;
	}
	abs.f64 	%fd25, %fd24;
	{ // callseq 45, 0
	.param .b64 param0;
	st.param.f64 	[param0], %fd25;
	.param .b64 param1;
	st.param.f64 	[param1], 0d3FE0000000000000;
	.param .b64 retval0;
	call.uni (retval0), 
	__internal_accurate_pow, 
	(
	param0, 
	param1
	);
	ld.param.f64 	%fd80, [retval0];
	} // callseq 45
	setp.lt.s32 	%p37, %r9, 0;
	setp.neu.f64 	%p38, %fd24, 0d0000000000000000;
	shr.s32 	%r60, %r10, 31;
	and.b32  	%r61, %r60, 2146435072;
	mov.b32 	%r62, 0;
	mov.b64 	%fd82, {%r62, %r61};
	selp.f64 	%fd83, 0dFFF8000000000000, %fd80, %p37;
	selp.f64 	%fd119, %fd83, %fd82, %p38;
	add.f64 	%fd84, %fd24, 0d3FE0000000000000;
	{
	.reg .b32 %temp; 
	mov.b64 	{%temp, %r63}, %fd84;
	}
	and.b32  	%r64, %r63, 2146435072;
	setp.ne.s32 	%p39, %r64, 2146435072;
	@%p39 bra 	$L__BB5_24;
	setp.num.f64 	%p40, %fd24, %fd24;
	@%p40 bra 	$L__BB5_22;
	mov.f64 	%fd85, 0d3FE0000000000000;
	add.rn.f64 	%fd119, %fd24, %fd85;
	bra.uni 	$L__BB5_24;
$L__BB5_22:
	setp.neu.f64 	%p41, %fd25, 0d7FF0000000000000;
	@%p41 bra 	$L__BB5_24;
	setp.lt.s32 	%p42, %r10, 0;
	setp.neu.f64 	%p43, %fd24, 0d0000000000000000;
	setp.lt.s32 	%p44, %r9, 0;
	and.b32  	%r65, %r10, 2146435072;
	setp.eq.s32 	%p45, %r65, 1071644672;
	selp.b32 	%r66, 0, 2146435072, %p42;
	and.b32  	%r67, %r10, 2147483647;
	setp.ne.s32 	%p46, %r67, 1071644672;
	or.b32  	%r68, %r66, -2147483648;
	selp.b32 	%r69, %r68, %r66, %p46;
	selp.b32 	%r70, %r69, %r66, %p45;
	selp.b32 	%r71, %r70, %r66, %p43;
	selp.b32 	%r72, %r71, %r66, %p44;
	mov.b32 	%r73, 0;
	mov.b64 	%fd119, {%r73, %r72};
$L__BB5_24:
	setp.eq.f64 	%p47, %fd24, 0d3FF0000000000000;
	selp.f64 	%fd88, 0d3FF0000000000000, %fd119, %p47;
	setp.gtu.f64 	%p48, %fd88, %fd55;
	selp.f64 	%fd120, 0d3FF4A3D70A3D70A4, 0d3FCB645A1CAC0831, %p48;
	mov.f64 	%fd123, 0d40F8BCD000000000;
	mov.f64 	%fd121, 0d0000000000000000;
$L__BB5_25:
	{
	.reg .b32 %temp; 
	mov.b64 	{%temp, %r11}, %fd121;
	}
	mov.f64 	%fd95, 0d4000000000000000;
	{
	.reg .b32 %temp; 
	mov.b64 	{%temp, %r78}, %fd95;
	}
	and.b32  	%r13, %r78, 2146435072;
	setp.eq.s32 	%p57, %r13, 1062207488;
	abs.f64 	%fd35, %fd121;
	{ // callseq 46, 0
	.param .b64 param0;
	st.param.f64 	[param0], %fd35;
	.param .b64 param1;
	st.param.f64 	[param1], 0d4000000000000000;
	.param .b64 retval0;
	call.uni (retval0), 
	__internal_accurate_pow, 
	(
	param0, 
	param1
	);
	ld.param.f64 	%fd96, [retval0];
	} // callseq 46
	setp.lt.s32 	%p58, %r11, 0;
	neg.f64 	%fd98, %fd96;
	selp.f64 	%fd99, %fd98, %fd96, %p57;
	selp.f64 	%fd125, %fd99, %fd96, %p58;
	setp.neu.f64 	%p59, %fd121, 0d0000000000000000;
	@%p59 bra 	$L__BB5_27;
	setp.eq.s32 	%p60, %r13, 1062207488;
	selp.b32 	%r79, %r11, 0, %p60;
	setp.lt.s32 	%p61, %r78, 0;
	or.b32  	%r80, %r79, 2146435072;
	selp.b32 	%r81, %r80, %r79, %p61;
	mov.b32 	%r82, 0;
	mov.b64 	%fd125, {%r82, %r81};
$L__BB5_27:
	add.f64 	%fd100, %fd121, 0d4000000000000000;
	{
	.reg .b32 %temp; 
	mov.b64 	{%temp, %r83}, %fd100;
	}
	and.b32  	%r84, %r83, 2146435072;
	setp.ne.s32 	%p62, %r84, 2146435072;
	@%p62 bra 	$L__BB5_32;
	setp.num.f64 	%p63, %fd121, %fd121;
	@%p63 bra 	$L__BB5_30;
	mov.f64 	%fd101, 0d4000000000000000;
	add.rn.f64 	%fd125, %fd121, %fd101;
	bra.uni 	$L__BB5_32;
$L__BB5_30:
	setp.neu.f64 	%p64, %fd35, 0d7FF0000000000000;
	@%p64 bra 	$L__BB5_32;
	setp.lt.s32 	%p65, %r11, 0;
	setp.eq.s32 	%p66, %r13, 1062207488;
	setp.lt.s32 	%p67, %r78, 0;
	selp.b32 	%r86, 0, 2146435072, %p67;
	and.b32  	%r87, %r78, 2147483647;
	setp.ne.s32 	%p68, %r87, 1071644672;
	or.b32  	%r88, %r86, -2147483648;
	selp.b32 	%r89, %r88, %r86, %p68;
	selp.b32 	%r90, %r89, %r86, %p66;
	selp.b32 	%r91, %r90, %r86, %p65;
	mov.b32 	%r92, 0;
	mov.b64 	%fd125, {%r92, %r91};
$L__BB5_32:
	setp.eq.s32 	%p69, %r13, 1062207488;
	{
	.reg .b32 %temp; 
	mov.b64 	{%temp, %r14}, %fd122;
	}
	abs.f64 	%fd42, %fd122;
	{ // callseq 47, 0
	.param .b64 param0;
	st.param.f64 	[param0], %fd42;
	.param .b64 param1;
	st.param.f64 	[param1], 0d4000000000000000;
	.param .b64 retval0;
	call.uni (retval0), 
	__internal_accurate_pow, 
	(
	param0, 
	param1
	);
	ld.param.f64 	%fd102, [retval0];
	} // callseq 47
	setp.lt.s32 	%p70, %r14, 0;
	neg.f64 	%fd104, %fd102;
	selp.f64 	%fd105, %fd104, %fd102, %p69;
	selp.f64 	%fd127, %fd105, %fd102, %p70;
	setp.neu.f64 	%p71, %fd122, 0d0000000000000000;
	@%p71 bra 	$L__BB5_34;
	setp.eq.s32 	%p72, %r13, 1062207488;
	selp.b32 	%r94, %r14, 0, %p72;
	setp.lt.s32 	%p73, %r78, 0;
	or.b32  	%r95, %r94, 2146435072;
	selp.b32 	%r96, %r95, %r94, %p73;
	mov.b32 	%r97, 0;
	mov.b64 	%fd127, {%r97, %r96};
$L__BB5_34:
	add.f64 	%fd106, %fd122, 0d4000000000000000;
	{
	.reg .b32 %temp; 
	mov.b64 	{%temp, %r98}, %fd106;
	}
	and.b32  	%r99, %r98, 2146435072;
	setp.ne.s32 	%p74, %r99, 2146435072;
	@%p74 bra 	$L__BB5_39;
	setp.num.f64 	%p75, %fd122, %fd122;
	@%p75 bra 	$L__BB5_37;
	mov.f64 	%fd107, 0d4000000000000000;
	add.rn.f64 	%fd127, %fd122, %fd107;
	bra.uni 	$L__BB5_39;
$L__BB5_37:
	setp.neu.f64 	%p76, %fd42, 0d7FF0000000000000;
	@%p76 bra 	$L__BB5_39;
	setp.lt.s32 	%p77, %r14, 0;
	setp.eq.s32 	%p78, %r13, 1062207488;
	setp.lt.s32 	%p79, %r78, 0;
	selp.b32 	%r101, 0, 2146435072, %p79;
	and.b32  	%r102, %r78, 2147483647;
	setp.ne.s32 	%p80, %r102, 1071644672;
	or.b32  	%r103, %r101, -2147483648;
	selp.b32 	%r104, %r103, %r101, %p80;
	selp.b32 	%r105, %r104, %r101, %p78;
	selp.b32 	%r106, %r105, %r101, %p77;
	mov.b32 	%r107, 0;
	mov.b64 	%fd127, {%r107, %r106};
$L__BB5_39:
	add.f64 	%fd108, %fd125, %fd127;
	mul.f64 	%fd109, %fd120, 0d3FE0000000000000;
	div.rn.f64 	%fd110, %fd123, 0d3FD9999999999998;
	fma.rn.f64 	%fd111, %fd109, %fd108, %fd110;
	add.s32 	%r108, %r16, 4;
	mad.lo.s32 	%r109, %r108, %r25, %r21;
	cvta.to.global.u64 	%rd2, %rd1;
	mul.wide.s32 	%rd3, %r109, 8;
	add.s64 	%rd4, %rd2, %rd3;
	st.global.f64 	[%rd4], %fd120;
	add.s32 	%r110, %r17, 4;
	mul.lo.s32 	%r111, %r108, %r110;
	mul.wide.s32 	%rd5, %r111, 8;
	add.s64 	%rd6, %rd4, %rd5;
	mul.f64 	%fd112, %fd120, %fd121;
	st.global.f64 	[%rd6], %fd112;
	shl.b32 	%r112, %r111, 1;
	mul.wide.s32 	%rd7, %r112, 8;
	add.s64 	%rd8, %rd4, %rd7;
	mul.f64 	%fd113, %fd120, %fd122;
	st.global.f64 	[%rd8], %fd113;
	add.s64 	%rd9, %rd8, %rd5;
	st.global.f64 	[%rd9], %fd111;
$L__BB5_40:
	ret;

}
.func  (.param .b64 func_retval0) __internal_accurate_pow(
	.param .b64 __internal_accurate_pow_param_0,
	.param .b64 __internal_accurate_pow_param_1
)
{
	.reg .pred 	%p<8>;
	.reg .b32 	%r<49>;
	.reg .b32 	%f<3>;
	.reg .b64 	%fd<109>;

	ld.param.f64 	%fd10, [__internal_accurate_pow_param_0];
	ld.param.f64 	%fd11, [__internal_accurate_pow_param_1];
	{
	.reg .b32 %temp; 
	mov.b64 	{%temp, %r46}, %fd10;
	}
	{
	.reg .b32 %temp; 
	mov.b64 	{%r45, %temp}, %fd10;
	}
	shr.u32 	%r47, %r46, 20;
	setp.gt.u32 	%p1, %r46, 1048575;
	@%p1 bra 	$L__BB6_2;
	mul.f64 	%fd12, %fd10, 0d4350000000000000;
	{
	.reg .b32 %temp; 
	mov.b64 	{%temp, %r46}, %fd12;
	}
	{
	.reg .b32 %temp; 
	mov.b64 	{%r45, %temp}, %fd12;
	}
	shr.u32 	%r16, %r46, 20;
	add.s32 	%r47, %r16, -54;
$L__BB6_2:
	add.s32 	%r48, %r47, -1023;
	and.b32  	%r17, %r46, -2146435073;
	or.b32  	%r18, %r17, 1072693248;
	mov.b64 	%fd107, {%r45, %r18};
	setp.lt.u32 	%p2, %r18, 1073127583;
	@%p2 bra 	$L__BB6_4;
	{
	.reg .b32 %temp; 
	mov.b64 	{%r19, %temp}, %fd107;
	}
	{
	.reg .b32 %temp; 
	mov.b64 	{%temp, %r20}, %fd107;
	}
	add.s32 	%r21, %r20, -1048576;
	mov.b64 	%fd107, {%r19, %r21};
	add.s32 	%r48, %r47, -1022;
$L__BB6_4:
	add.f64 	%fd13, %fd107, 0dBFF0000000000000;
	add.f64 	%fd14, %fd107, 0d3FF0000000000000;
	rcp.approx.ftz.f64 	%fd15, %fd14;
	neg.f64 	%fd16, %fd14;
	fma.rn.f64 	%fd17, %fd16, %fd15, 0d3FF0000000000000;
	fma.rn.f64 	%fd18, %fd17, %fd17, %fd17;
	fma.rn.f64 	%fd19, %fd18, %fd15, %fd15;
	mul.f64 	%fd20, %fd13, %fd19;
	fma.rn.f64 	%fd21, %fd13, %fd19, %fd20;
	mul.f64 	%fd22, %fd21, %fd21;
	fma.rn.f64 	%fd23, %fd22, 0d3EB0F5FF7D2CAFE2, 0d3ED0F5D241AD3B5A;
	fma.rn.f64 	%fd24, %fd23, %fd22, 0d3EF3B20A75488A3F;
	fma.rn.f64 	%fd25, %fd24, %fd22, 0d3F1745CDE4FAECD5;
	fma.rn.f64 	%fd26, %fd25, %fd22, 0d3F3C71C7258A578B;
	fma.rn.f64 	%fd27, %fd26, %fd22, 0d3F6249249242B910;
	fma.rn.f64 	%fd28, %fd27, %fd22, 0d3F89999999999DFB;
	sub.f64 	%fd29, %fd13, %fd21;
	add.f64 	%fd30, %fd29, %fd29;
	neg.f64 	%fd31, %fd21;
	fma.rn.f64 	%fd32, %fd31, %fd13, %fd30;
	mul.f64 	%fd33, %fd19, %fd32;
	fma.rn.f64 	%fd34, %fd22, %fd28, 0d3FB5555555555555;
	mov.f64 	%fd35, 0d3FB5555555555555;
	sub.f64 	%fd36, %fd35, %fd34;
	fma.rn.f64 	%fd37, %fd22, %fd28, %fd36;
	add.f64 	%fd38, %fd37, 0dBC46A4CB00B9E7B0;
	add.f64 	%fd39, %fd34, %fd38;
	sub.f64 	%fd40, %fd34, %fd39;
	add.f64 	%fd41, %fd38, %fd40;
	mul.rn.f64 	%fd42, %fd21, %fd21;
	neg.f64 	%fd43, %fd42;
	fma.rn.f64 	%fd44, %fd21, %fd21, %fd43;
	{
	.reg .b32 %temp; 
	mov.b64 	{%r22, %temp}, %fd33;
	}
	{
	.reg .b32 %temp; 
	mov.b64 	{%temp, %r23}, %fd33;
	}
	add.s32 	%r24, %r23, 1048576;
	mov.b64 	%fd45, {%r22, %r24};
	fma.rn.f64 	%fd46, %fd21, %fd45, %fd44;
	mul.rn.f64 	%fd47, %fd42, %fd21;
	neg.f64 	%fd48, %fd47;
	fma.rn.f64 	%fd49, %fd42, %fd21, %fd48;
	fma.rn.f64 	%fd50, %fd42, %fd33, %fd49;
	fma.rn.f64 	%fd51, %fd46, %fd21, %fd50;
	mul.rn.f64 	%fd52, %fd39, %fd47;
	neg.f64 	%fd53, %fd52;
	fma.rn.f64 	%fd54, %fd39, %fd47, %fd53;
	fma.rn.f64 	%fd55, %fd39, %fd51, %fd54;
	fma.rn.f64 	%fd56, %fd41, %fd47, %fd55;
	add.f64 	%fd57, %fd52, %fd56;
	sub.f64 	%fd58, %fd52, %fd57;
	add.f64 	%fd59, %fd56, %fd58;
	add.f64 	%fd60, %fd21, %fd57;
	sub.f64 	%fd61, %fd21, %fd60;
	add.f64 	%fd62, %fd57, %fd61;
	add.f64 	%fd63, %fd59, %fd62;
	add.f64 	%fd64, %fd33, %fd63;
	add.f64 	%fd65, %fd60, %fd64;
	sub.f64 	%fd66, %fd60, %fd65;
	add.f64 	%fd67, %fd64, %fd66;
	xor.b32  	%r25, %r48, -2147483648;
	mov.b32 	%r26, 1127219200;
	mov.b64 	%fd68, {%r25, %r26};
	mov.b32 	%r27, -2147483648;
	mov.b64 	%fd69, {%r27, %r26};
	sub.f64 	%fd70, %fd68, %fd69;
	fma.rn.f64 	%fd71, %fd70, 0d3FE62E42FEFA39EF, %fd65;
	fma.rn.f64 	%fd72, %fd70, 0dBFE62E42FEFA39EF, %fd71;
	sub.f64 	%fd73, %fd72, %fd65;
	sub.f64 	%fd74, %fd67, %fd73;
	fma.rn.f64 	%fd75, %fd70, 0d3C7ABC9E3B39803F, %fd74;
	add.f64 	%fd76, %fd71, %fd75;
	sub.f64 	%fd77, %fd71, %fd76;
	add.f64 	%fd78, %fd75, %fd77;
	{
	.reg .b32 %temp; 
	mov.b64 	{%temp, %r28}, %fd11;
	}
	{
	.reg .b32 %temp; 
	mov.b64 	{%r29, %temp}, %fd11;
	}
	shl.b32 	%r30, %r28, 1;
	setp.gt.u32 	%p3, %r30, -33554433;
	and.b32  	%r31, %r28, -15728641;
	selp.b32 	%r32, %r31, %r28, %p3;
	mov.b64 	%fd79, {%r29, %r32};
	mul.rn.f64 	%fd80, %fd76, %fd79;
	neg.f64 	%fd81, %fd80;
	fma.rn.f64 	%fd82, %fd76, %fd79, %fd81;
	fma.rn.f64 	%fd83, %fd78, %fd79, %fd82;
	add.f64 	%fd4, %fd80, %fd83;
	sub.f64 	%fd84, %fd80, %fd4;
	add.f64 	%fd5, %fd83, %fd84;
	fma.rn.f64 	%fd85, %fd4, 0d3FF71547652B82FE, 0d4338000000000000;
	{
	.reg .b32 %temp; 
	mov.b64 	{%r13, %temp}, %fd85;
	}
	mov.f64 	%fd86, 0dC338000000000000;
	add.rn.f64 	%fd87, %fd85, %fd86;
	fma.rn.f64 	%fd88, %fd87, 0dBFE62E42FEFA39EF, %fd4;
	fma.rn.f64 	%fd89, %fd87, 0dBC7ABC9E3B39803F, %fd88;
	fma.rn.f64 	%fd90, %fd89, 0d3E5ADE1569CE2BDF, 0d3E928AF3FCA213EA;
	fma.rn.f64 	%fd91, %fd90, %fd89, 0d3EC71DEE62401315;
	fma.rn.f64 	%fd92, %fd91, %fd89, 0d3EFA01997C89EB71;
	fma.rn.f64 	%fd93, %fd92, %fd89, 0d3F2A01A014761F65;
	fma.rn.f64 	%fd94, %fd93, %fd89, 0d3F56C16C1852B7AF;
	fma.rn.f64 	%fd95, %fd94, %fd89, 0d3F81111111122322;
	fma.rn.f64 	%fd96, %fd95, %fd89, 0d3FA55555555502A1;
	fma.rn.f64 	%fd97, %fd96, %fd89, 0d3FC5555555555511;
	fma.rn.f64 	%fd98, %fd97, %fd89, 0d3FE000000000000B;
	fma.rn.f64 	%fd99, %fd98, %fd89, 0d3FF0000000000000;
	fma.rn.f64 	%fd100, %fd99, %fd89, 0d3FF0000000000000;
	{
	.reg .b32 %temp; 
	mov.b64 	{%r14, %temp}, %fd100;
	}
	{
	.reg .b32 %temp; 
	mov.b64 	{%temp, %r15}, %fd100;
	}
	shl.b32 	%r33, %r13, 20;
	add.s32 	%r34, %r33, %r15;
	mov.b64 	%fd108, {%r14, %r34};
	{
	.reg .b32 %temp; 
	mov.b64 	{%temp, %r35}, %fd4;
	}
	mov.b32 	%f2, %r35;
	abs.f32 	%f1, %f2;
	setp.lt.f32 	%p4, %f1, 0f4086232B;
	@%p4 bra 	$L__BB6_7;
	setp.lt.f64 	%p5, %fd4, 0d0000000000000000;
	add.f64 	%fd101, %fd4, 0d7FF0000000000000;
	selp.f64 	%fd108, 0d0000000000000000, %fd101, %p5;
	setp.geu.f32 	%p6, %f1, 0f40874800;
	@%p6 bra 	$L__BB6_7;
	shr.u32 	%r36, %r13, 31;
	add.s32 	%r37, %r13, %r36;
	shr.s32 	%r38, %r37, 1;
	shl.b32 	%r39, %r38, 20;
	add.s32 	%r40, %r15, %r39;
	mov.b64 	%fd102, {%r14, %r40};
	sub.s32 	%r41, %r13, %r38;
	shl.b32 	%r42, %r41, 20;
	add.s32 	%r43, %r42, 1072693248;
	mov.b32 	%r44, 0;
	mov.b64 	%fd103, {%r44, %r43};
	mul.f64 	%fd108, %fd103, %fd102;
$L__BB6_7:
	abs.f64 	%fd104, %fd108;
	setp.eq.f64 	%p7, %fd104, 0d7FF0000000000000;
	fma.rn.f64 	%fd105, %fd108, %fd5, %fd108;
	selp.f64 	%fd106, %fd108, %fd105, %p7;
	st.param.f64 	[func_retval0], %fd106;
	ret;

}


// ===== COMPILED SASS (sm_100) =====

	.target	sm_100

	.elftype	@"ET_EXEC"


//--------------------- .note.nv.tkinfo           --------------------------
	.section	.note.nv.tkinfo,"",@"SHT_NOTE"
	.sectionflags	@"SHF_NOTE_NV_TKINFO"
	.tkinfo
        /*0018*/ 	.word	0x00000002
        /*0030*/ 	.string	""
        /*0030*/ 	.string	"ptxas"
        /*0030*/ 	.string	"Cuda compilation tools, release 13.0, V13.0.88"
        /*0030*/ 	.string	"Build cuda_13.0.r13.0/compiler.36424714_0"
        /*0030*/ 	.string	"-arch sm_100 -m 64 "



//--------------------- .note.nv.cuinfo           --------------------------
	.section	.note.nv.cuinfo,"",@"SHT_NOTE"
	.sectionflags	@"SHF_NOTE_NV_CUINFO"
        /*0018*/ 	.short	0x0002
        /*001a*/ 	.short	0x0064
        /*001c*/ 	.short	0x0082
	.zero		2


//--------------------- .nv.info                  --------------------------
	.section	.nv.info,"",@"SHT_CUDA_INFO"
	.align	4


	//----- nvinfo : EIATTR_REGCOUNT
	.align		4
        /*0000*/ 	.byte	0x04, 0x2f
        /*0002*/ 	.short	(.L_4 - .L_3)
	.align		4
.L_3:
        /*0004*/ 	.word	index@(_Z20setBoundaryCondition4Grid)
        /*0008*/ 	.word	0x0000001e


	//----- nvinfo : EIATTR_FRAME_SIZE
	.align		4
.L_4:
        /*000c*/ 	.byte	0x04, 0x11
        /*000e*/ 	.short	(.L_6 - .L_5)
	.align		4
.L_5:
        /*0010*/ 	.word	index@(_Z20setBoundaryCondition4Grid)
        /*0014*/ 	.word	0x00000000


	//----- nvinfo : EIATTR_REGCOUNT
	.align		4
.L_6:
        /*0018*/ 	.byte	0x04, 0x2f
        /*001a*/ 	.short	(.L_8 - .L_7)
	.align		4
.L_7:
        /*001c*/ 	.word	index@(_Z14computeAmaxOptPd4Grid)
        /*0020*/ 	.word	0x00000028


	//----- nvinfo : EIATTR_FRAME_SIZE
	.align		4
.L_8:
        /*0024*/ 	.byte	0x04, 0x11
        /*0026*/ 	.short	(.L_10 - .L_9)
	.align		4
.L_9:
        /*0028*/ 	.word	index@($_Z14computeAmaxOptPd4Grid$__internal_accurate_pow)
        /*002c*/ 	.word	0x00000000


	//----- nvinfo : EIATTR_FRAME_SIZE
	.align		4
.L_10:
        /*0030*/ 	.byte	0x04, 0x11
        /*0032*/ 	.short	(.L_12 - .L_11)
	.align		4
.L_11:
        /*0034*/ 	.word	index@($__internal_4_$__cuda_sm20_div_rn_f64_full)
        /*0038*/ 	.word	0x00000000


	//----- nvinfo : EIATTR_FRAME_SIZE
	.align		4
.L_12:
        /*003c*/ 	.byte	0x04, 0x11
        /*003e*/ 	.short	(.L_14 - .L_13)
	.align		4
.L_13:
        /*0040*/ 	.word	index@(_Z14computeAmaxOptPd4Grid)
        /*0044*/ 	.word	0x00000000


	//----- nvinfo : EIATTR_REGCOUNT
	.align		4
.L_14:
        /*0048*/ 	.byte	0x04, 0x2f
        /*004a*/ 	.short	(.L_16 - .L_15)
	.align		4
.L_15:
        /*004c*/ 	.word	index@(_Z11computeAmaxPd4Grid)
        /*0050*/ 	.word	0x00000028


	//----- nvinfo : EIATTR_FRAME_SIZE
	.align		4
.L_16:
        /*0054*/ 	.byte	0x04, 0x11
        /*0056*/ 	.short	(.L_18 - .L_17)
	.align		4
.L_17:
        /*0058*/ 	.word	index@($_Z11computeAmaxPd4Grid$__internal_accurate_pow)
        /*005c*/ 	.word	0x00000000


	//----- nvinfo : EIATTR_FRAME_SIZE
	.align		4
.L_18:
        /*0060*/ 	.byte	0x04, 0x11
        /*0062*/ 	.short	(.L_20 - .L_19)
	.align		4
.L_19:
        /*0064*/ 	.word	index@($__internal_3_$__cuda_sm20_div_rn_f64_full)
        /*0068*/ 	.word	0x00000000


	//----- nvinfo : EIATTR_FRAME_SIZE
	.align		4
.L_20:
        /*006c*/ 	.byte	0x04, 0x11
        /*006e*/ 	.short	(.L_22 - .L_21)
	.align		4
.L_21:
        /*0070*/ 	.word	index@(_Z11computeAmaxPd4Grid)
        /*0074*/ 	.word	0x00000000


	//----- nvinfo : EIATTR_REGCOUNT
	.align		4
.L_22:
        /*0078*/ 	.byte	0x04, 0x2f
        /*007a*/ 	.short	(.L_24 - .L_23)
	.align		4
.L_23:
        /*007c*/ 	.word	index@(_Z16SLIC_Evolution_X4Gridddd)
        /*0080*/ 	.word	0x00000048


	//----- nvinfo : EIATTR_FRAME_SIZE
	.align		4
.L_24:
        /*0084*/ 	.byte	0x04, 0x11
        /*0086*/ 	.short	(.L_26 - .L_25)
	.align		4
.L_25:
        /*0088*/ 	.word	index@($_Z16SLIC_Evolution_X4Gridddd$__internal_accurate_pow)
        /*008c*/ 	.word	0x00000000


	//----- nvinfo : EIATTR_FRAME_SIZE
	.align		4
.L_26:
        /*0090*/ 	.byte	0x04, 0x11
        /*0092*/ 	.short	(.L_28 - .L_27)
	.align		4
.L_27:
        /*0094*/ 	.word	index@($__internal_2_$__cuda_sm20_div_rn_f64_full)
        /*0098*/ 	.word	0x00000000


	//----- nvinfo : EIATTR_FRAME_SIZE
	.align		4
.L_28:
        /*009c*/ 	.byte	0x04, 0x11
        /*009e*/ 	.short	(.L_30 - .L_29)
	.align		4
.L_29:
        /*00a0*/ 	.word	index@(_Z16SLIC_Evolution_X4Gridddd)
        /*00a4*/ 	.word	0x00000000


	//----- nvinfo : EIATTR_REGCOUNT
	.align		4
.L_30:
        /*00a8*/ 	.byte	0x04, 0x2f
        /*00aa*/ 	.short	(.L_32 - .L_31)
	.align		4
.L_31:
        /*00ac*/ 	.word	index@(_Z16SLIC_Evolution_Y4Gridddd)
        /*00b0*/ 	.word	0x0000003c


	//----- nvinfo : EIATTR_FRAME_SIZE
	.align		4
.L_32:
        /*00b4*/ 	.byte	0x04, 0x11
        /*00b6*/ 	.short	(.L_34 - .L_33)
	.align		4
.L_33:
        /*00b8*/ 	.word	index@($_Z16SLIC_Evolution_Y4Gridddd$__internal_accurate_pow)
        /*00bc*/ 	.word	0x00000000


	//----- nvinfo : EIATTR_FRAME_SIZE
	.align		4
.L_34:
        /*00c0*/ 	.byte	0x04, 0x11
        /*00c2*/ 	.short	(.L_36 - .L_35)
	.align		4
.L_35:
        /*00c4*/ 	.word	index@($__internal_1_$__cuda_sm20_div_rn_f64_full)
        /*00c8*/ 	.word	0x00000000


	//----- nvinfo : EIATTR_FRAME_SIZE
	.align		4
.L_36:
        /*00cc*/ 	.byte	0x04, 0x11
        /*00ce*/ 	.short	(.L_38 - .L_37)
	.align		4
.L_37:
        /*00d0*/ 	.word	index@(_Z16SLIC_Evolution_Y4Gridddd)
        /*00d4*/ 	.word	0x00000000


	//----- nvinfo : EIATTR_REGCOUNT
	.align		4
.L_38:
        /*00d8*/ 	.byte	0x04, 0x2f
        /*00da*/ 	.short	(.L_40 - .L_39)
	.align		4
.L_39:
        /*00dc*/ 	.word	index@(_Z10initialize4Gridddddiddd)
        /*00e0*/ 	.word	0x00000028


	//----- nvinfo : EIATTR_FRAME_SIZE
	.align		4
.L_40:
        /*00e4*/ 	.byte	0x04, 0x11
        /*00e6*/ 	.short	(.L_42 - .L_41)
	.align		4
.L_41:
        /*00e8*/ 	.word	index@($_Z10initialize4Gridddddiddd$__internal_accurate_pow)
        /*00ec*/ 	.word	0x00000000


	//----- nvinfo : EIATTR_FRAME_SIZE
	.align		4
.L_42:
        /*00f0*/ 	.byte	0x04, 0x11
        /*00f2*/ 	.short	(.L_44 - .L_43)
	.align		4
.L_43:
        /*00f4*/ 	.word	index@($__internal_0_$__cuda_sm20_div_rn_f64_full)
        /*00f8*/ 	.word	0x00000000


	//----- nvinfo : EIATTR_FRAME_SIZE
	.align		4
.L_44:
        /*00fc*/ 	.byte	0x04, 0x11
        /*00fe*/ 	.short	(.L_46 - .L_45)
	.align		4
.L_45:
        /*0100*/ 	.word	index@(_Z10initialize4Gridddddiddd)
        /*0104*/ 	.word	0x00000000


	//----- nvinfo : EIATTR_MIN_STACK_SIZE
	.align		4
.L_46:
        /*0108*/ 	.byte	0x04, 0x12
        /*010a*/ 	.short	(.L_48 - .L_47)
	.align		4
.L_47:
        /*010c*/ 	.word	index@(_Z10initialize4Gridddddiddd)
        /*0110*/ 	.word	0x00000000


	//----- nvinfo : EIATTR_MIN_STACK_SIZE
	.align		4
.L_48:
        /*0114*/ 	.byte	0x04, 0x12
        /*0116*/ 	.short	(.L_50 - .L_49)
	.align		4
.L_49:
        /*0118*/ 	.word	index@(_Z16SLIC_Evolution_Y4Gridddd)
        /*011c*/ 	.word	0x00000000


	//----- nvinfo : EIATTR_MIN_STACK_SIZE
	.align		4
.L_50:
        /*0120*/ 	.byte	0x04, 0x12
        /*0122*/ 	.short	(.L_52 - .L_51)
	.align		4
.L_51:
        /*0124*/ 	.word	index@(_Z16SLIC_Evolution_X4Gridddd)
        /*0128*/ 	.word	0x00000000


	//----- nvinfo : EIATTR_MIN_STACK_SIZE
	.align		4
.L_52:
        /*012c*/ 	.byte	0x04, 0x12
        /*012e*/ 	.short	(.L_54 - .L_53)
	.align		4
.L_53:
        /*0130*/ 	.word	index@(_Z11computeAmaxPd4Grid)
        /*0134*/ 	.word	0x00000000


	//----- nvinfo : EIATTR_MIN_STACK_SIZE
	.align		4
.L_54:
        /*0138*/ 	.byte	0x04, 0x12
        /*013a*/ 	.short	(.L_56 - .L_55)
	.align		4
.L_55:
        /*013c*/ 	.word	index@(_Z14computeAmaxOptPd4Grid)
        /*0140*/ 	.word	0x00000000


	//----- nvinfo : EIATTR_MIN_STACK_SIZE
	.align		4
.L_56:
        /*0144*/ 	.byte	0x04, 0x12
        /*0146*/ 	.short	(.L_58 - .L_57)
	.align		4
.L_57:
        /*0148*/ 	.word	index@(_Z20setBoundaryCondition4Grid)
        /*014c*/ 	.word	0x00000000
.L_58:


//--------------------- .nv.compat                --------------------------
	.section	.nv.compat,"",@"SHT_CUDA_COMPAT_INFO"
	.align	4
        /*0000*/ 	.byte	0x02, 0x09, 0x00, 0x00, 0x02, 0x02, 0x01, 0x00, 0x02, 0x05, 0x05, 0x00, 0x03, 0x07, 0x01, 0x01
        /*0010*/ 	.byte	0x02, 0x03, 0x00, 0x00, 0x02, 0x06, 0x01, 0x00, 0x04, 0x0b, 0x08, 0x00, 0x01, 0x00, 0x00, 0x00
        /*0020*/ 	.byte	0x00, 0x00, 0x00, 0x00


//--------------------- .nv.info._Z10initialize4Gridddddiddd --------------------------
	.section	.nv.info._Z10initialize4Gridddddiddd,"",@"SHT_CUDA_INFO"
	.sectionflags	@""
	.align	4


	//----- nvinfo : EIATTR_CUDA_API_VERSION
	.align		4
        /*0000*/ 	.byte	0x04, 0x37
        /*0002*/ 	.short	(.L_60 - .L_59)
.L_59:
        /*0004*/ 	.word	0x00000082


	//----- nvinfo : EIATTR_KPARAM_INFO
	.align		4
.L_60:
        /*0008*/ 	.byte	0x04, 0x17
        /*000a*/ 	.short	(.L_62 - .L_61)
.L_61:
        /*000c*/ 	.word	0x00000000
        /*0010*/ 	.short	0x0008
        /*0012*/ 	.short	0x0050
        /*0014*/ 	.byte	0x00, 0xf0, 0x21, 0x00


	//----- nvinfo : EIATTR_KPARAM_INFO
	.align		4
.L_62:
        /*0018*/ 	.byte	0x04, 0x17
        /*001a*/ 	.short	(.L_64 - .L_63)
.L_63:
        /*001c*/ 	.word	0x00000000
        /*0020*/ 	.short	0x0007
        /*0022*/ 	.short	0x0048
        /*0024*/ 	.byte	0x00, 0xf0, 0x21, 0x00


	//----- nvinfo : EIATTR_KPARAM_INFO
	.align		4
.L_64:
        /*0028*/ 	.byte	0x04, 0x17
        /*002a*/ 	.short	(.L_66 - .L_65)
.L_65:
        /*002c*/ 	.word	0x00000000
        /*0030*/ 	.short	0x0006
        /*0032*/ 	.short	0x0040
        /*0034*/ 	.byte	0x00, 0xf0, 0x21, 0x00


	//----- nvinfo : EIATTR_KPARAM_INFO
	.align		4
.L_66:
        /*0038*/ 	.byte	0x04, 0x17
        /*003a*/ 	.short	(.L_68 - .L_67)
.L_67:
        /*003c*/ 	.word	0x00000000
        /*0040*/ 	.short	0x0005
        /*0042*/ 	.short	0x0038
        /*0044*/ 	.byte	0x00, 0xf0, 0x11, 0x00


	//----- nvinfo : EIATTR_KPARAM_INFO
	.align		4
.L_68:
        /*0048*/ 	.byte	0x04, 0x17
        /*004a*/ 	.short	(.L_70 - .L_69)
.L_69:
        /*004c*/ 	.word	0x00000000
        /*0050*/ 	.short	0x0004
        /*0052*/ 	.short	0x0030
        /*0054*/ 	.byte	0x00, 0xf0, 0x21, 0x00


	//----- nvinfo : EIATTR_KPARAM_INFO
	.align		4
.L_70:
        /*0058*/ 	.byte	0x04, 0x17
        /*005a*/ 	.short	(.L_72 - .L_71)
.L_71:
        /*005c*/ 	.word	0x00000000
        /*0060*/ 	.short	0x0003
        /*0062*/ 	.short	0x0028
        /*0064*/ 	.byte	0x00, 0xf0, 0x21, 0x00


	//----- nvinfo : EIATTR_KPARAM_INFO
	.align		4
.L_72:
        /*0068*/ 	.byte	0x04, 0x17
        /*006a*/ 	.short	(.L_74 - .L_73)
.L_73:
        /*006c*/ 	.word	0x00000000
        /*0070*/ 	.short	0x0002
        /*0072*/ 	.short	0x0020
        /*0074*/ 	.byte	0x00, 0xf0, 0x21, 0x00


	//----- nvinfo : EIATTR_KPARAM_INFO
	.align		4
.L_74:
        /*0078*/ 	.byte	0x04, 0x17
        /*007a*/ 	.short	(.L_76 - .L_75)
.L_75:
        /*007c*/ 	.word	0x00000000
        /*0080*/ 	.short	0x0001
        /*0082*/ 	.short	0x0018
        /*0084*/ 	.byte	0x00, 0xf0, 0x21, 0x00


	//----- nvinfo : EIATTR_KPARAM_INFO
	.align		4
.L_76:
        /*0088*/ 	.byte	0x04, 0x17
        /*008a*/ 	.short	(.L_78 - .L_77)
.L_77:
        /*008c*/ 	.word	0x00000000
        /*0090*/ 	.short	0x0000
        /*0092*/ 	.short	0x0000
        /*0094*/ 	.byte	0x00, 0xf0, 0x61, 0x00


	//----- nvinfo : EIATTR_SPARSE_MMA_MASK
	.align		4
.L_78:
        /*0098*/ 	.byte	0x03, 0x50
        /*009a*/ 	.short	0x0000


	//----- nvinfo : EIATTR_MAXREG_COUNT
	.align		4
        /*009c*/ 	.byte	0x03, 0x1b
        /*009e*/ 	.short	0x00ff


	//----- nvinfo : EIATTR_MERCURY_ISA_VERSION
	.align		4
        /*00a0*/ 	.byte	0x03, 0x5f
        /*00a2*/ 	.short	0x0101


	//----- nvinfo : EIATTR_VRC_CTA_INIT_COUNT
	.align		4
        /*00a4*/ 	.byte	0x02, 0x4a
	.zero		1
	.zero		1


	//----- nvinfo : EIATTR_EXIT_INSTR_OFFSETS
	.align		4
        /*00a8*/ 	.byte	0x04, 0x1c
        /*00aa*/ 	.short	(.L_80 - .L_79)


	//   ....[0]....
.L_79:
        /*00ac*/ 	.word	0x00000100


	//   ....[1]....
        /*00b0*/ 	.word	0x00000fd0


	//----- nvinfo : EIATTR_CRS_STACK_SIZE
	.align		4
.L_80:
        /*00b4*/ 	.byte	0x04, 0x1e
        /*00b6*/ 	.short	(.L_82 - .L_81)
.L_81:
        /*00b8*/ 	.word	0x00000000


	//----- nvinfo : EIATTR_CBANK_PARAM_SIZE
	.align		4
.L_82:
        /*00bc*/ 	.byte	0x03, 0x19
        /*00be*/ 	.short	0x0058


	//----- nvinfo : EIATTR_PARAM_CBANK
	.align		4
        /*00c0*/ 	.byte	0x04, 0x0a
        /*00c2*/ 	.short	(.L_84 - .L_83)
	.align		4
.L_83:
        /*00c4*/ 	.word	index@(.nv.constant0._Z10initialize4Gridddddiddd)
        /*00c8*/ 	.short	0x0380
        /*00ca*/ 	.short	0x0058


	//----- nvinfo : EIATTR_SW_WAR
	.align		4
.L_84:
        /*00cc*/ 	.byte	0x04, 0x36
        /*00ce*/ 	.short	(.L_86 - .L_85)
.L_85:
        /*00d0*/ 	.word	0x00000008
.L_86:


//--------------------- .nv.info._Z16SLIC_Evolution_Y4Gridddd --------------------------
	.section	.nv.info._Z16SLIC_Evolution_Y4Gridddd,"",@"SHT_CUDA_INFO"
	.sectionflags	@""
	.align	4


	//----- nvinfo : EIATTR_CUDA_API_VERSION
	.align		4
        /*0000*/ 	.byte	0x04, 0x37
        /*0002*/ 	.short	(.L_88 - .L_87)
.L_87:
        /*0004*/ 	.word	0x00000082


	//----- nvinfo : EIATTR_KPARAM_INFO
	.align		4
.L_88:
        /*0008*/ 	.byte	0x04, 0x17
        /*000a*/ 	.short	(.L_90 - .L_89)
.L_89:
        /*000c*/ 	.word	0x00000000
        /*0010*/ 	.short	0x0003
        /*0012*/ 	.short	0x0028
        /*0014*/ 	.byte	0x00, 0xf0, 0x21, 0x00


	//----- nvinfo : EIATTR_KPARAM_INFO
	.align		4
.L_90:
        /*0018*/ 	.byte	0x04, 0x17
        /*001a*/ 	.short	(.L_92 - .L_91)
.L_91:
        /*001c*/ 	.word	0x00000000
        /*0020*/ 	.short	0x0002
        /*0022*/ 	.short	0x0020
        /*0024*/ 	.byte	0x00, 0xf0, 0x21, 0x00


	//----- nvinfo : EIATTR_KPARAM_INFO
	.align		4
.L_92:
        /*0028*/ 	.byte	0x04, 0x17
        /*002a*/ 	.short	(.L_94 - .L_93)
.L_93:
        /*002c*/ 	.word	0x00000000
        /*0030*/ 	.short	0x0001
        /*0032*/ 	.short	0x0018
        /*0034*/ 	.byte	0x00, 0xf0, 0x21, 0x00


	//----- nvinfo : EIATTR_KPARAM_INFO
	.align		4
.L_94:
        /*0038*/ 	.byte	0x04, 0x17
        /*003a*/ 	.short	(.L_96 - .L_95)
.L_95:
        /*003c*/ 	.word	0x00000000
        /*0040*/ 	.short	0x0000
        /*0042*/ 	.short	0x0000
        /*0044*/ 	.byte	0x00, 0xf0, 0x61, 0x00


	//----- nvinfo : EIATTR_SPARSE_MMA_MASK
	.align		4
.L_96:
        /*0048*/ 	.byte	0x03, 0x50
        /*004a*/ 	.short	0x0000


	//----- nvinfo : EIATTR_MAXREG_COUNT
	.align		4
        /*004c*/ 	.byte	0x03, 0x1b
        /*004e*/ 	.short	0x00ff


	//----- nvinfo : EIATTR_NUM_BARRIERS
	.align		4
        /*0050*/ 	.byte	0x02, 0x4c
        /*0052*/ 	.byte	0x01
	.zero		1


	//----- nvinfo : EIATTR_MERCURY_ISA_VERSION
	.align		4
        /*0054*/ 	.byte	0x03, 0x5f
        /*0056*/ 	.short	0x0101


	//----- nvinfo : EIATTR_VRC_CTA_INIT_COUNT
	.align		4
        /*0058*/ 	.byte	0x02, 0x4a
	.zero		1
	.zero		1


	//----- nvinfo : EIATTR_EXIT_INSTR_OFFSETS
	.align		4
        /*005c*/ 	.byte	0x04, 0x1c
        /*005e*/ 	.short	(.L_98 - .L_97)


	//   ....[0]....
.L_97:
        /*0060*/ 	.word	0x00005d60


	//   ....[1]....
        /*0064*/ 	.word	0x00006230


	//----- nvinfo : EIATTR_CRS_STACK_SIZE
	.align		4
.L_98:
        /*0068*/ 	.byte	0x04, 0x1e
        /*006a*/ 	.short	(.L_100 - .L_99)
.L_99:
        /*006c*/ 	.word	0x00000000


	//----- nvinfo : EIATTR_CBANK_PARAM_SIZE
	.align		4
.L_100:
        /*0070*/ 	.byte	0x03, 0x19
        /*0072*/ 	.short	0x0030


	//----- nvinfo : EIATTR_PARAM_CBANK
	.align		4
        /*0074*/ 	.byte	0x04, 0x0a
        /*0076*/ 	.short	(.L_102 - .L_101)
	.align		4
.L_101:
        /*0078*/ 	.word	index@(.nv.constant0._Z16SLIC_Evolution_Y4Gridddd)
        /*007c*/ 	.short	0x0380
        /*007e*/ 	.short	0x0030


	//----- nvinfo : EIATTR_SW_WAR
	.align		4
.L_102:
        /*0080*/ 	.byte	0x04, 0x36
        /*0082*/ 	.short	(.L_104 - .L_103)
.L_103:
        /*0084*/ 	.word	0x00000008
.L_104:


//--------------------- .nv.info._Z16SLIC_Evolution_X4Gridddd --------------------------
	.section	.nv.info._Z16SLIC_Evolution_X4Gridddd,"",@"SHT_CUDA_INFO"
	.sectionflags	@""
	.align	4


	//----- nvinfo : EIATTR_CUDA_API_VERSION
	.align		4
        /*0000*/ 	.byte	0x04, 0x37
        /*0002*/ 	.short	(.L_106 - .L_105)
.L_105:
        /*0004*/ 	.word	0x00000082


	//----- nvinfo : EIATTR_KPARAM_INFO
	.align		4
.L_106:
        /*0008*/ 	.byte	0x04, 0x17
        /*000a*/ 	.short	(.L_108 - .L_107)
.L_107:
        /*000c*/ 	.word	0x00000000
        /*0010*/ 	.short	0x0003
        /*0012*/ 	.short	0x0028
        /*0014*/ 	.byte	0x00, 0xf0, 0x21, 0x00


	//----- nvinfo : EIATTR_KPARAM_INFO
	.align		4
.L_108:
        /*0018*/ 	.byte	0x04, 0x17
        /*001a*/ 	.short	(.L_110 - .L_109)
.L_109:
        /*001c*/ 	.word	0x00000000
        /*0020*/ 	.short	0x0002
        /*0022*/ 	.short	0x0020
        /*0024*/ 	.byte	0x00, 0xf0, 0x21, 0x00


	//----- nvinfo : EIATTR_KPARAM_INFO
	.align		4
.L_110:
        /*0028*/ 	.byte	0x04, 0x17
        /*002a*/ 	.short	(.L_112 - .L_111)
.L_111:
        /*002c*/ 	.word	0x00000000
        /*0030*/ 	.short	0x0001
        /*0032*/ 	.short	0x0018
        /*0034*/ 	.byte	0x00, 0xf0, 0x21, 0x00


	//----- nvinfo : EIATTR_KPARAM_INFO
	.align		4
.L_112:
        /*0038*/ 	.byte	0x04, 0x17
        /*003a*/ 	.short	(.L_114 - .L_113)
.L_113:
        /*003c*/ 	.word	0x00000000
        /*0040*/ 	.short	0x0000
        /*0042*/ 	.short	0x0000
        /*0044*/ 	.byte	0x00, 0xf0, 0x61, 0x00


	//----- nvinfo : EIATTR_SPARSE_MMA_MASK
	.align		4
.L_114:
        /*0048*/ 	.byte	0x03, 0x50
        /*004a*/ 	.short	0x0000


	//----- nvinfo : EIATTR_MAXREG_COUNT
	.align		4
        /*004c*/ 	.byte	0x03, 0x1b
        /*004e*/ 	.short	0x00ff


	//----- nvinfo : EIATTR_NUM_BARRIERS
	.align		4
        /*0050*/ 	.byte	0x02, 0x4c
        /*0052*/ 	.byte	0x01
	.zero		1


	//----- nvinfo : EIATTR_EXTERNS
	.align		4
        /*0054*/ 	.byte	0x04, 0x0f
        /*0056*/ 	.short	(.L_116 - .L_115)


	//   ....[0]....
	.align		4
.L_115:
        /*0058*/ 	.word	index@(__assertfail)


	//----- nvinfo : EIATTR_MERCURY_ISA_VERSION
	.align		4
.L_116:
        /*005c*/ 	.byte	0x03, 0x5f
        /*005e*/ 	.short	0x0101


	//----- nvinfo : EIATTR_VRC_CTA_INIT_COUNT
	.align		4
        /*0060*/ 	.byte	0x02, 0x4a
	.zero		1
	.zero		1


	//----- nvinfo : EIATTR_SYSCALL_OFFSETS
	.align		4
        /*0064*/ 	.byte	0x04, 0x46
        /*0066*/ 	.short	(.L_118 - .L_117)


	//   ....[0]....
.L_117:
        /*0068*/ 	.word	0x000001d0


	//----- nvinfo : EIATTR_EXIT_INSTR_OFFSETS
	.align		4
.L_118:
        /*006c*/ 	.byte	0x04, 0x1c
        /*006e*/ 	.short	(.L_120 - .L_119)


	//   ....[0]....
.L_119:
        /*0070*/ 	.word	0x00006180


	//   ....[1]....
        /*0074*/ 	.word	0x000066e0


	//----- nvinfo : EIATTR_CRS_STACK_SIZE
	.align		4
.L_120:
        /*0078*/ 	.byte	0x04, 0x1e
        /*007a*/ 	.short	(.L_122 - .L_121)
.L_121:
        /*007c*/ 	.word	0x00000000


	//----- nvinfo : EIATTR_CBANK_PARAM_SIZE
	.align		4
.L_122:
        /*0080*/ 	.byte	0x03, 0x19
        /*0082*/ 	.short	0x0030


	//----- nvinfo : EIATTR_PARAM_CBANK
	.align		4
        /*0084*/ 	.byte	0x04, 0x0a
        /*0086*/ 	.short	(.L_124 - .L_123)
	.align		4
.L_123:
        /*0088*/ 	.word	index@(.nv.constant0._Z16SLIC_Evolution_X4Gridddd)
        /*008c*/ 	.short	0x0380
        /*008e*/ 	.short	0x0030


	//----- nvinfo : EIATTR_SW_WAR
	.align		4
.L_124:
        /*0090*/ 	.byte	0x04, 0x36
        /*0092*/ 	.short	(.L_126 - .L_125)
.L_125:
        /*0094*/ 	.word	0x00000008
.L_126:


//--------------------- .nv.info._Z11computeAmaxPd4Grid --------------------------
	.section	.nv.info._Z11computeAmaxPd4Grid,"",@"SHT_CUDA_INFO"
	.sectionflags	@""
	.align	4


	//----- nvinfo : EIATTR_CUDA_API_VERSION
	.align		4
        /*0000*/ 	.byte	0x04, 0x37
        /*0002*/ 	.short	(.L_128 - .L_127)
.L_127:
        /*0004*/ 	.word	0x00000082


	//----- nvinfo : EIATTR_KPARAM_INFO
	.align		4
.L_128:
        /*0008*/ 	.byte	0x04, 0x17
        /*000a*/ 	.short	(.L_130 - .L_129)
.L_129:
        /*000c*/ 	.word	0x00000000
        /*0010*/ 	.short	0x0001
        /*0012*/ 	.short	0x0008
        /*0014*/ 	.byte	0x00, 0xf0, 0x61, 0x00


	//----- nvinfo : EIATTR_KPARAM_INFO
	.align		4
.L_130:
        /*0018*/ 	.byte	0x04, 0x17
        /*001a*/ 	.short	(.L_132 - .L_131)
.L_131:
        /*001c*/ 	.word	0x00000000
        /*0020*/ 	.short	0x0000
        /*0022*/ 	.short	0x0000
        /*0024*/ 	.byte	0x00, 0xf5, 0x21, 0x00


	//----- nvinfo : EIATTR_SPARSE_MMA_MASK
	.align		4
.L_132:
        /*0028*/ 	.byte	0x03, 0x50
        /*002a*/ 	.short	0x0000


	//----- nvinfo : EIATTR_MAXREG_COUNT
	.align		4
        /*002c*/ 	.byte	0x03, 0x1b
        /*002e*/ 	.short	0x00ff


	//----- nvinfo : EIATTR_MERCURY_ISA_VERSION
	.align		4
        /*0030*/ 	.byte	0x03, 0x5f
        /*0032*/ 	.short	0x0101


	//----- nvinfo : EIATTR_VRC_CTA_INIT_COUNT
	.align		4
        /*0034*/ 	.byte	0x02, 0x4a
	.zero		1
	.zero		1


	//----- nvinfo : EIATTR_EXIT_INSTR_OFFSETS
	.align		4
        /*0038*/ 	.byte	0x04, 0x1c
        /*003a*/ 	.short	(.L_134 - .L_133)


	//   ....[0]....
.L_133:
        /*003c*/ 	.word	0x00001460


	//----- nvinfo : EIATTR_CRS_STACK_SIZE
	.align		4
.L_134:
        /*0040*/ 	.byte	0x04, 0x1e
        /*0042*/ 	.short	(.L_136 - .L_135)
.L_135:
        /*0044*/ 	.word	0x00000000


	//----- nvinfo : EIATTR_CBANK_PARAM_SIZE
	.align		4
.L_136:
        /*0048*/ 	.byte	0x03, 0x19
        /*004a*/ 	.short	0x0020


	//----- nvinfo : EIATTR_PARAM_CBANK
	.align		4
        /*004c*/ 	.byte	0x04, 0x0a
        /*004e*/ 	.short	(.L_138 - .L_137)
	.align		4
.L_137:
        /*0050*/ 	.word	index@(.nv.constant0._Z11computeAmaxPd4Grid)
        /*0054*/ 	.short	0x0380
        /*0056*/ 	.short	0x0020


	//----- nvinfo : EIATTR_SW_WAR
	.align		4
.L_138:
        /*0058*/ 	.byte	0x04, 0x36
        /*005a*/ 	.short	(.L_140 - .L_139)
.L_139:
        /*005c*/ 	.word	0x00000008
.L_140:


//--------------------- .nv.info._Z14computeAmaxOptPd4Grid --------------------------
	.section	.nv.info._Z14computeAmaxOptPd4Grid,"",@"SHT_CUDA_INFO"
	.sectionflags	@""
	.align	4


	//----- nvinfo : EIATTR_CUDA_API_VERSION
	.align		4
        /*0000*/ 	.byte	0x04, 0x37
        /*0002*/ 	.short	(.L_142 - .L_141)
.L_141:
        /*0004*/ 	.word	0x00000082


	//----- nvinfo : EIATTR_KPARAM_INFO
	.align		4
.L_142:
        /*0008*/ 	.byte	0x04, 0x17
        /*000a*/ 	.short	(.L_144 - .L_143)
.L_143:
        /*000c*/ 	.word	0x00000000
        /*0010*/ 	.short	0x0001
        /*0012*/ 	.short	0x0008
        /*0014*/ 	.byte	0x00, 0xf0, 0x61, 0x00


	//----- nvinfo : EIATTR_KPARAM_INFO
	.align		4
.L_144:
        /*0018*/ 	.byte	0x04, 0x17
        /*001a*/ 	.short	(.L_146 - .L_145)
.L_145:
        /*001c*/ 	.word	0x00000000
        /*0020*/ 	.short	0x0000
        /*0022*/ 	.short	0x0000
        /*0024*/ 	.byte	0x00, 0xf5, 0x21, 0x00


	//----- nvinfo : EIATTR_SPARSE_MMA_MASK
	.align		4
.L_146:
        /*0028*/ 	.byte	0x03, 0x50
        /*002a*/ 	.short	0x0000


	//----- nvinfo : EIATTR_MAXREG_COUNT
	.align		4
        /*002c*/ 	.byte	0x03, 0x1b
        /*002e*/ 	.short	0x00ff


	//----- nvinfo : EIATTR_NUM_BARRIERS
	.align		4
        /*0030*/ 	.byte	0x02, 0x4c
        /*0032*/ 	.byte	0x01
	.zero		1


	//----- nvinfo : EIATTR_MERCURY_ISA_VERSION
	.align		4
        /*0034*/ 	.byte	0x03, 0x5f
        /*0036*/ 	.short	0x0101


	//----- nvinfo : EIATTR_VRC_CTA_INIT_COUNT
	.align		4
        /*0038*/ 	.byte	0x02, 0x4a
	.zero		1
	.zero		1


	//----- nvinfo : EIATTR_EXIT_INSTR_OFFSETS
	.align		4
        /*003c*/ 	.byte	0x04, 0x1c
        /*003e*/ 	.short	(.L_148 - .L_147)


	//   ....[0]....
.L_147:
        /*0040*/ 	.word	0x00001d90


	//   ....[1]....
        /*0044*/ 	.word	0x00001e00


	//----- nvinfo : EIATTR_CRS_STACK_SIZE
	.align		4
.L_148:
        /*0048*/ 	.byte	0x04, 0x1e
        /*004a*/ 	.short	(.L_150 - .L_149)
.L_149:
        /*004c*/ 	.word	0x00000000


	//----- nvinfo : EIATTR_CBANK_PARAM_SIZE
	.align		4
.L_150:
        /*0050*/ 	.byte	0x03, 0x19
        /*0052*/ 	.short	0x0020


	//----- nvinfo : EIATTR_PARAM_CBANK
	.align		4
        /*0054*/ 	.byte	0x04, 0x0a
        /*0056*/ 	.short	(.L_152 - .L_151)
	.align		4
.L_151:
        /*0058*/ 	.word	index@(.nv.constant0._Z14computeAmaxOptPd4Grid)
        /*005c*/ 	.short	0x0380
        /*005e*/ 	.short	0x0020


	//----- nvinfo : EIATTR_SW_WAR
	.align		4
.L_152:
        /*0060*/ 	.byte	0x04, 0x36
        /*0062*/ 	.short	(.L_154 - .L_153)
.L_153:
        /*0064*/ 	.word	0x00000008
.L_154:


//--------------------- .nv.info._Z20setBoundaryCondition4Grid --------------------------
	.section	.nv.info._Z20setBoundaryCondition4Grid,"",@"SHT_CUDA_INFO"
	.sectionflags	@""
	.align	4


	//----- nvinfo : EIATTR_CUDA_API_VERSION
	.align		4
        /*0000*/ 	.byte	0x04, 0x37
        /*0002*/ 	.short	(.L_156 - .L_155)
.L_155:
        /*0004*/ 	.word	0x00000082


	//----- nvinfo : EIATTR_KPARAM_INFO
	.align		4
.L_156:
        /*0008*/ 	.byte	0x04, 0x17
        /*000a*/ 	.short	(.L_158 - .L_157)
.L_157:
        /*000c*/ 	.word	0x00000000
        /*0010*/ 	.short	0x0000
        /*0012*/ 	.short	0x0000
        /*0014*/ 	.byte	0x00, 0xf0, 0x61, 0x00


	//----- nvinfo : EIATTR_SPARSE_MMA_MASK
	.align		4
.L_158:
        /*0018*/ 	.byte	0x03, 0x50
        /*001a*/ 	.short	0x0000


	//----- nvinfo : EIATTR_MAXREG_COUNT
	.align		4
        /*001c*/ 	.byte	0x03, 0x1b
        /*001e*/ 	.short	0x00ff


	//----- nvinfo : EIATTR_MERCURY_ISA_VERSION
	.align		4
        /*0020*/ 	.byte	0x03, 0x5f
        /*0022*/ 	.short	0x0101


	//----- nvinfo : EIATTR_VRC_CTA_INIT_COUNT
	.align		4
        /*0024*/ 	.byte	0x02, 0x4a
	.zero		1
	.zero		1


	//----- nvinfo : EIATTR_EXIT_INSTR_OFFSETS
	.align		4
        /*0028*/ 	.byte	0x04, 0x1c
        /*002a*/ 	.short	(.L_160 - .L_159)


	//   ....[0]....
.L_159:
        /*002c*/ 	.word	0x00000860


	//   ....[1]....
        /*0030*/ 	.word	0x00000930


	//----- nvinfo : EIATTR_CRS_STACK_SIZE
	.align		4
.L_160:
        /*0034*/ 	.byte	0x04, 0x1e
        /*0036*/ 	.short	(.L_162 - .L_161)
.L_161:
        /*0038*/ 	.word	0x00000000


	//----- nvinfo : EIATTR_CBANK_PARAM_SIZE
	.align		4
.L_162:
        /*003c*/ 	.byte	0x03, 0x19
        /*003e*/ 	.short	0x0018


	//----- nvinfo : EIATTR_PARAM_CBANK
	.align		4
        /*0040*/ 	.byte	0x04, 0x0a
        /*0042*/ 	.short	(.L_164 - .L_163)
	.align		4
.L_163:
        /*0044*/ 	.word	index@(.nv.constant0._Z20setBoundaryCondition4Grid)
        /*0048*/ 	.short	0x0380
        /*004a*/ 	.short	0x0018


	//----- nvinfo : EIATTR_SW_WAR
	.align		4
.L_164:
        /*004c*/ 	.byte	0x04, 0x36
        /*004e*/ 	.short	(.L_166 - .L_165)
.L_165:
        /*0050*/ 	.word	0x00000008
.L_166:


//--------------------- .nv.callgraph             --------------------------
	.section	.nv.callgraph,"",@"SHT_CUDA_CALLGRAPH"
	.align	4
	.sectionentsize	8
	.align		4
        /*0000*/ 	.word	0x00000000
	.align		4
        /*0004*/ 	.word	0xffffffff
	.align		4
        /*0008*/ 	.word	index@(_Z16SLIC_Evolution_X4Gridddd)
	.align		4
        /*000c*/ 	.word	index@(__assertfail)
	.align		4
        /*0010*/ 	.word	0x00000000
	.align		4
        /*0014*/ 	.word	0xfffffffe
	.align		4
        /*0018*/ 	.word	0x00000000
	.align		4
        /*001c*/ 	.word	0xfffffffd
	.align		4
        /*0020*/ 	.word	0x00000000
	.align		4
        /*0024*/ 	.word	0xfffffffc


//--------------------- .nv.constant4             --------------------------
	.section	.nv.constant4,"a",@progbits
	.align	8
	.align		8
.nv.constant4:
        /*0000*/ 	.dword	__unnamed_1
	.align		8
        /*0008*/ 	.dword	$str
	.align		8
        /*0010*/ 	.dword	$str$1
	.align		8
        /*0018*/ 	.dword	__assertfail


//--------------------- .text._Z10initialize4Gridddddiddd --------------------------
	.section	.text._Z10initialize4Gridddddiddd,"ax",@progbits
	.align	128
        .global         _Z10initialize4Gridddddiddd
        .type           _Z10initialize4Gridddddiddd,@function
        .size           _Z10initialize4Gridddddiddd,(.L_x_366 - _Z10initialize4Gridddddiddd)
        .other          _Z10initialize4Gridddddiddd,@"STO_CUDA_ENTRY STV_DEFAULT"
_Z10initialize4Gridddddiddd:
.text._Z10initialize4Gridddddiddd:
[----:B------:R-:W-:Y:S01]  /*0000*/  LDC R1, c[0x0][0x37c] ;  /* 0x0000df00ff017b82 */ /* 0x000fe20000000800 */
[----:B------:R-:W0:Y:S07]  /*0010*/  S2R R3, SR_TID.X ;  /* 0x0000000000037919 */ /* 0x000e2e0000002100 */
[----:B------:R-:W0:Y:S01]  /*0020*/  S2UR UR6, SR_CTAID.X ;  /* 0x00000000000679c3 */ /* 0x000e220000002500 */
[----:B------:R-:W1:Y:S01]  /*0030*/  LDCU.64 UR4, c[0x0][0x388] ;  /* 0x00007100ff0477ac */ /* 0x000e620008000a00 */
[----:B------:R-:W2:Y:S06]  /*0040*/  S2R R5, SR_TID.Y ;  /* 0x0000000000057919 */ /* 0x000eac0000002200 */
[----:B------:R-:W0:Y:S08]  /*0050*/  LDC R2, c[0x0][0x360] ;  /* 0x0000d800ff027b82 */ /* 0x000e300000000800 */
[----:B------:R-:W2:Y:S01]  /*0060*/  S2UR UR7, SR_CTAID.Y ;  /* 0x00000000000779c3 */ /* 0x000ea20000002600 */
[----:B-1----:R-:W-:-:S07]  /*0070*/  UIADD3 UR4, UPT, UPT, UR4, 0x2, URZ ;  /* 0x0000000204047890 */ /* 0x002fce000fffe0ff */
[----:B------:R-:W2:Y:S01]  /*0080*/  LDC R0, c[0x0][0x364] ;  /* 0x0000d900ff007b82 */ /* 0x000ea20000000800 */
[----:B0-----:R-:W-:-:S05]  /*0090*/  IMAD R2, R2, UR6, R3 ;  /* 0x0000000602027c24 */ /* 0x001fca000f8e0203 */
[----:B------:R-:W-:Y:S01]  /*00a0*/  ISETP.GE.AND P0, PT, R2, UR4, PT ;  /* 0x0000000402007c0c */ /* 0x000fe2000bf06270 */
[----:B------:R-:W-:-:S03]  /*00b0*/  UIADD3 UR4, UPT, UPT, UR5, 0x2, URZ ;  /* 0x0000000205047890 */ /* 0x000fc6000fffe0ff */
[----:B------:R-:W-:Y:S01]  /*00c0*/  ISETP.LT.OR P0, PT, R2, 0x2, P0 ;  /* 0x000000020200780c */ /* 0x000fe20000701670 */
[----:B--2---:R-:W-:-:S05]  /*00d0*/  IMAD R3, R0, UR7, R5 ;  /* 0x0000000700037c24 */ /* 0x004fca000f8e0205 */
[----:B------:R-:W-:-:S04]  /*00e0*/  ISETP.LT.U32.OR P0, PT, R3, 0x2, P0 ;  /* 0x000000020300780c */ /* 0x000fc80000701470 */
[----:B------:R-:W-:-:S13]  /*00f0*/  ISETP.GE.OR P0, PT, R3, UR4, P0 ;  /* 0x0000000403007c0c */ /* 0x000fda0008706670 */
[----:B------:R-:W-:Y:S05]  /*0100*/  @P0 EXIT ;  /* 0x000000000000094d */ /* 0x000fea0003800000 */
[----:B------:R-:W-:Y:S01]  /*0110*/  VIADD R0, R2, 0xfffffffe ;  /* 0xfffffffe02007836 */ /* 0x000fe20000000000 */
[----:B------:R-:W0:Y:S01]  /*0120*/  LDCU UR8, c[0x0][0x3b8] ;  /* 0x00007700ff0877ac */ /* 0x000e220008000800 */
[----:B------:R-:W1:Y:S01]  /*0130*/  LDC.64 R12, c[0x0][0x398] ;  /* 0x0000e600ff0c7b82 */ /* 0x000e620000000a00 */
[----:B------:R-:W-:Y:S01]  /*0140*/  VIADD R8, R3, 0xfffffffe ;  /* 0xfffffffe03087836 */ /* 0x000fe20000000000 */
[----:B------:R-:W2:Y:S01]  /*0150*/  I2F.F64.U32 R4, R0 ;  /* 0x0000000000047312 */ /* 0x000ea20000201800 */
[----:B------:R-:W1:Y:S01]  /*0160*/  LDCU.128 UR4, c[0x0][0x3a0] ;  /* 0x00007400ff0477ac */ /* 0x000e620008000c00 */
[----:B------:R-:W-:-:S04]  /*0170*/  CS2R R10, SRZ ;  /* 0x00000000000a7805 */ /* 0x000fc8000001ff00 */
[----:B------:R-:W3:Y:S02]  /*0180*/  LDC.64 R32, c[0x0][0x3b0] ;  /* 0x0000ec00ff207b82 */ /* 0x000ee40000000a00 */
[----:B------:R-:W4:Y:S01]  /*0190*/  I2F.F64.U32 R6, R8 ;  /* 0x0000000800067312 */ /* 0x000f220000201800 */
[----:B0-----:R-:W-:Y:S01]  /*01a0*/  UISETP.NE.AND UP0, UPT, UR8, 0x2, UPT ;  /* 0x000000020800788c */ /* 0x001fe2000bf05270 */
[----:B--2---:R-:W-:Y:S02]  /*01b0*/  DADD R4, R4, 0.5 ;  /* 0x3fe0000004047429 */ /* 0x004fe40000000000 */
[----:B----4-:R-:W-:-:S06]  /*01c0*/  DADD R6, R6, 0.5 ;  /* 0x3fe0000006067429 */ /* 0x010fcc0000000000 */
[----:B-1----:R-:W-:Y:S02]  /*01d0*/  DFMA R12, R4, UR6, R12 ;  /* 0x00000006040c7c2b */ /* 0x002fe4000800000c */
[----:B---3--:R-:W-:Y:S01]  /*01e0*/  DFMA R32, R6, R32, UR4 ;  /* 0x0000000406207e2b */ /* 0x008fe20008000020 */
[----:B------:R-:W-:Y:S01]  /*01f0*/  UMOV UR4, URZ ;  /* 0x000000ff00047c82 */ /* 0x000fe20008000000 */
[----:B------:R-:W-:Y:S09]  /*0200*/  BRA.U !UP0, `(.L_x_0) ;  /* 0x0000000108887547 */ /* 0x000ff2000b800000 */
[----:B------:R-:W-:-:S09]  /*0210*/  UISETP.NE.AND UP0, UPT, UR8, 0x1, UPT ;  /* 0x000000010800788c */ /* 0x000fd2000bf05270 */
[----:B------:R-:W-:Y:S05]  /*0220*/  BRA.U UP0, `(.L_x_1) ;  /* 0x00000009000c7547 */ /* 0x000fea000b800000 */
[----:B------:R-:W-:Y:S01]  /*0230*/  DSETP.GE.AND P3, PT, R12, 0.5, PT ;  /* 0x3fe000000c00742a */ /* 0x000fe20003f66000 */
[----:B------:R-:W-:Y:S01]  /*0240*/  IMAD.MOV.U32 R4, RZ, RZ, 0x3ff80000 ;  /* 0x3ff80000ff047424 */ /* 0x000fe200078e00ff */
[----:B------:R-:W-:Y:S02]  /*0250*/  DSETP.GEU.AND P0, PT, R32, 0.5, PT ;  /* 0x3fe000002000742a */ /* 0x000fe40003f0e000 */
[----:B------:R-:W-:-:S04]  /*0260*/  DSETP.GEU.AND P1, PT, R12, 0.5, PT ;  /* 0x3fe000000c00742a */ /* 0x000fc80003f2e000 */
[----:B------:R-:W-:Y:S02]  /*0270*/  DSETP.LT.AND P2, PT, R12, 0.5, !P0 ;  /* 0x3fe000000c00742a */ /* 0x000fe40004741000 */
[----:B------:R-:W-:-:S04]  /*0280*/  DSETP.GE.AND P1, PT, R32, 0.5, !P1 ;  /* 0x3fe000002000742a */ /* 0x000fc80004f26000 */
[----:B------:R-:W-:Y:S02]  /*0290*/  SEL R0, RZ, 0xffffffff, !P2 ;  /* 0xffffffffff007807 */ /* 0x000fe40005000000 */
[----:B------:R-:W-:Y:S01]  /*02a0*/  @P3 SEL R0, RZ, 0xffffffff, P0 ;  /* 0xffffffffff003807 */ /* 0x000fe20000000000 */
[----:B------:R-:W-:Y:S01]  /*02b0*/  DSETP.GE.AND P0, PT, R12, 0.5, !P0 ;  /* 0x3fe000000c00742a */ /* 0x000fe20004706000 */
[----:B------:R-:W-:Y:S02]  /*02c0*/  FSEL R8, R4, 1.7581249475479125977, !P1 ;  /* 0x3fe10a3d04087808 */ /* 0x000fe40004800000 */
[----:B------:R-:W-:Y:S02]  /*02d0*/  LOP3.LUT R0, R0, 0x1, RZ, 0xc0, !PT ;  /* 0x0000000100007812 */ /* 0x000fe400078ec0ff */
[----:B------:R-:W-:Y:S02]  /*02e0*/  FSEL R7, RZ, 4.05648183006089761369e+29, !P1 ;  /* 0x70a3d70aff077808 */ /* 0x000fe40004800000 */
[----:B------:R-:W-:-:S02]  /*02f0*/  ISETP.NE.U32.AND P3, PT, R0, 0x1, PT ;  /* 0x000000010000780c */ /* 0x000fc40003f65070 */
[----:B------:R-:W-:Y:S02]  /*0300*/  FSEL R0, R4, 1.6499999761581420898, !P1 ;  /* 0x3fd3333304007808 */ /* 0x000fe40004800000 */
[----:B------:R-:W-:Y:S02]  /*0310*/  FSEL R6, RZ, 4.172325063223070174e-08, !P1 ;  /* 0x33333333ff067808 */ /* 0x000fe40004800000 */
[----:B------:R-:W-:Y:S02]  /*0320*/  FSEL R4, RZ, -6.6506799321756383814e-15, !P1 ;  /* 0xa7ef9db2ff047808 */ /* 0x000fe40004800000 */
[----:B------:R-:W-:Y:S02]  /*0330*/  FSEL R5, RZ, 1.9007499217987060547, !P1 ;  /* 0x3ff34bc6ff057808 */ /* 0x000fe40004800000 */
[----:B------:R-:W-:Y:S02]  /*0340*/  FSEL R8, R8, 1.5129998922348022461, !P2 ;  /* 0x3fc1a9fb08087808 */ /* 0x000fe40005000000 */
[----:B------:R-:W-:-:S02]  /*0350*/  FSEL R7, R7, -1.11704748729987647721e+24, !P2 ;  /* 0xe76c8b4407077808 */ /* 0x000fc40005000000 */
[----:B------:R-:W-:Y:S02]  /*0360*/  FSEL R0, R0, 1.2319999933242797852, !P2 ;  /* 0x3f9db22d00007808 */ /* 0x000fe40005000000 */
[----:B------:R-:W-:Y:S02]  /*0370*/  FSEL R6, R6, 2.6379509468046002371e-30, !P2 ;  /* 0x0e56041906067808 */ /* 0x000fe40005000000 */
[----:B------:R-:W-:Y:S02]  /*0380*/  FSEL R4, R4, -6.6506799321756383814e-15, !P2 ;  /* 0xa7ef9db204047808 */ /* 0x000fe40005000000 */
[----:B------:R-:W-:Y:S02]  /*0390*/  FSEL R5, R5, 1.9007499217987060547, !P2 ;  /* 0x3ff34bc605057808 */ /* 0x000fe40005000000 */
[----:B------:R-:W-:Y:S02]  /*03a0*/  FSEL R9, R8, 1.7581249475479125977, !P0 ;  /* 0x3fe10a3d08097808 */ /* 0x000fe40004000000 */
[----:B------:R-:W-:-:S02]  /*03b0*/  FSEL R8, R7, 4.05648183006089761369e+29, !P0 ;  /* 0x70a3d70a07087808 */ /* 0x000fc40004000000 */
[----:B------:R-:W-:Y:S02]  /*03c0*/  FSEL R6, R6, 4.172325063223070174e-08, !P0 ;  /* 0x3333333306067808 */ /* 0x000fe40004000000 */
[----:B------:R-:W-:Y:S02]  /*03d0*/  FSEL R4, R4, RZ, !P0 ;  /* 0x000000ff04047208 */ /* 0x000fe40004000000 */
[----:B------:R-:W-:Y:S02]  /*03e0*/  FSEL R5, R5, RZ, !P0 ;  /* 0x000000ff05057208 */ /* 0x000fe40004000000 */
[----:B------:R-:W-:Y:S02]  /*03f0*/  FSEL R7, R0, 1.6499999761581420898, !P0 ;  /* 0x3fd3333300077808 */ /* 0x000fe40004000000 */
[----:B------:R-:W-:Y:S02]  /*0400*/  FSEL R10, RZ, -6.6506799321756383814e-15, P3 ;  /* 0xa7ef9db2ff0a7808 */ /* 0x000fe40001800000 */
[----:B------:R-:W-:Y:S01]  /*0410*/  FSEL R11, RZ, 1.9007499217987060547, P3 ;  /* 0x3ff34bc6ff0b7808 */ /* 0x000fe20001800000 */
[----:B------:R-:W-:Y:S06]  /*0420*/  BRA `(.L_x_1) ;  /* 0x00000004008c7947 */ /* 0x000fec0003800000 */
.L_x_0:
[----:B------:R-:W-:Y:S01]  /*0430*/  UMOV UR6, 0x47ae147b ;  /* 0x47ae147b00067882 */ /* 0x000fe20000000000 */
[----:B------:R-:W-:Y:S01]  /*0440*/  UMOV UR7, 0x3f747ae1 ;  /* 0x3f747ae100077882 */ /* 0x000fe20000000000 */
[----:B------:R-:W-:Y:S01]  /*0450*/  BSSY.RECONVERGENT B0, `(.L_x_1) ;  /* 0x0000060000007945 */ /* 0x000fe20003800200 */
[----:B------:R-:W-:Y:S01]  /*0460*/  DSETP.GEU.AND P0, PT, R12, UR6, PT ;  /* 0x000000060c007e2a */ /* 0x000fe2000bf0e000 */
[----:B------:R-:W-:Y:S02]  /*0470*/  IMAD.MOV.U32 R6, RZ, RZ, 0x0 ;  /* 0x00000000ff067424 */ /* 0x000fe400078e00ff */
[----:B------:R-:W-:Y:S02]  /*0480*/  IMAD.MOV.U32 R7, RZ, RZ, 0x41036aa0 ;  /* 0x41036aa0ff077424 */ /* 0x000fe400078e00ff */
[----:B------:R-:W-:Y:S02]  /*0490*/  IMAD.MOV.U32 R4, RZ, RZ, -0x147ae148 ;  /* 0xeb851eb8ff047424 */ /* 0x000fe400078e00ff */
[----:B------:R-:W-:-:S02]  /*04a0*/  IMAD.MOV.U32 R5, RZ, RZ, 0x405ba851 ;  /* 0x405ba851ff057424 */ /* 0x000fc400078e00ff */
[----:B------:R-:W-:Y:S02]  /*04b0*/  IMAD.MOV.U32 R8, RZ, RZ, -0x4fdf3b64 ;  /* 0xb020c49cff087424 */ /* 0x000fe400078e00ff */
[----:B------:R-:W-:-:S03]  /*04c0*/  IMAD.MOV.U32 R9, RZ, RZ, 0x3ffc6872 ;  /* 0x3ffc6872ff097424 */ /* 0x000fc600078e00ff */
[----:B------:R-:W-:Y:S05]  /*04d0*/  @!P0 BRA `(.L_x_2) ;  /* 0x00000004005c8947 */ /* 0x000fea0003800000 */
[----:B------:R-:W0:Y:S01]  /*04e0*/  LDCU.64 UR6, c[0x0][0x3c0] ;  /* 0x00007800ff0677ac */ /* 0x000e220008000a00 */
[----:B------:R-:W-:Y:S01]  /*04f0*/  BSSY.RECONVERGENT B1, `(.L_x_3) ;  /* 0x0000006000017945 */ /* 0x000fe20003800200 */
[----:B------:R-:W-:Y:S01]  /*0500*/  IMAD.MOV.U32 R35, RZ, RZ, 0x40000000 ;  /* 0x40000000ff237424 */ /* 0x000fe200078e00ff */
[----:B------:R-:W-:Y:S01]  /*0510*/  MOV R0, 0x550 ;  /* 0x0000055000007802 */ /* 0x000fe20000000f00 */
[----:B0-----:R-:W-:-:S08]  /*0520*/  DADD R4, R12, -UR6 ;  /* 0x800000060c047e29 */ /* 0x001fd00008000000 */
[----:B------:R-:W-:-:S11]  /*0530*/  DADD R36, -RZ, |R4| ;  /* 0x00000000ff247229 */ /* 0x000fd60000000504 */
[----:B------:R-:W-:Y:S05]  /*0540*/  CALL.REL.NOINC `($_Z10initialize4Gridddddiddd$__internal_accurate_pow) ;  /* 0x0000000c00e87944 */ /* 0x000fea0003c00000 */
[----:B------:R-:W-:Y:S05]  /*0550*/  BSYNC.RECONVERGENT B1 ;  /* 0x0000000000017941 */ /* 0x000fea0003800200 */
.L_x_3:
[C---:B------:R-:W-:Y:S01]  /*0560*/  DADD R6, R4.reuse, 2 ;  /* 0x4000000004067429 */ /* 0x040fe20000000000 */
[----:B------:R-:W-:Y:S01]  /*0570*/  BSSY.RECONVERGENT B1, `(.L_x_4) ;  /* 0x000000c000017945 */ /* 0x000fe20003800200 */
[----:B------:R-:W-:-:S08]  /*0580*/  DSETP.NEU.AND P0, PT, R4, RZ, PT ;  /* 0x000000ff0400722a */ /* 0x000fd00003f0d000 */
[----:B------:R-:W-:-:S04]  /*0590*/  LOP3.LUT R6, R7, 0x7ff00000, RZ, 0xc0, !PT ;  /* 0x7ff0000007067812 */ /* 0x000fc800078ec0ff */
[----:B------:R-:W-:Y:S02]  /*05a0*/  ISETP.NE.AND P1, PT, R6, 0x7ff00000, PT ;  /* 0x7ff000000600780c */ /* 0x000fe40003f25270 */
[----:B------:R-:W-:-:S11]  /*05b0*/  @!P0 CS2R R14, SRZ ;  /* 0x00000000000e8805 */ /* 0x000fd6000001ff00 */
[----:B------:R-:W-:Y:S05]  /*05c0*/  @P1 BRA `(.L_x_5) ;  /* 0x0000000000181947 */ /* 0x000fea0003800000 */
[----:B------:R-:W-:-:S14]  /*05d0*/  DSETP.NAN.AND P0, PT, R4, R4, PT ;  /* 0x000000040400722a */ /* 0x000fdc0003f08000 */
[----:B------:R-:W-:Y:S01]  /*05e0*/  @P0 DADD R14, R4, 2 ;  /* 0x40000000040e0429 */ /* 0x000fe20000000000 */
[----:B------:R-:W-:Y:S10]  /*05f0*/  @P0 BRA `(.L_x_5) ;  /* 0x00000000000c0947 */ /* 0x000ff40003800000 */
[----:B------:R-:W-:-:S14]  /*0600*/  DSETP.NEU.AND P0, PT, |R4|, +INF , PT ;  /* 0x7ff000000400742a */ /* 0x000fdc0003f0d200 */
[----:B------:R-:W-:Y:S02]  /*0610*/  @!P0 IMAD.MOV.U32 R14, RZ, RZ, 0x0 ;  /* 0x00000000ff0e8424 */ /* 0x000fe400078e00ff */
[----:B------:R-:W-:-:S07]  /*0620*/  @!P0 IMAD.MOV.U32 R15, RZ, RZ, 0x7ff00000 ;  /* 0x7ff00000ff0f8424 */ /* 0x000fce00078e00ff */
.L_x_5:
[----:B------:R-:W-:Y:S05]  /*0630*/  BSYNC.RECONVERGENT B1 ;  /* 0x0000000000017941 */ /* 0x000fea0003800200 */
.L_x_4:
[----:B------:R-:W0:Y:S01]  /*0640*/  LDCU.64 UR6, c[0x0][0x3c8] ;  /* 0x00007900ff0677ac */ /* 0x000e220008000a00 */
[----:B------:R-:W-:Y:S01]  /*0650*/  DSETP.NEU.AND P0, PT, R4, 1, PT ;  /* 0x3ff000000400742a */ /* 0x000fe20003f0d000 */
[----:B------:R-:W-:Y:S01]  /*0660*/  BSSY.RECONVERGENT B1, `(.L_x_6) ;  /* 0x0000008000017945 */ /* 0x000fe20003800200 */
[----:B------:R-:W-:Y:S01]  /*0670*/  IMAD.MOV.U32 R35, RZ, RZ, 0x40000000 ;  /* 0x40000000ff237424 */ /* 0x000fe200078e00ff */
[----:B------:R-:W-:-:S03]  /*0680*/  MOV R0, 0x6e0 ;  /* 0x000006e000007802 */ /* 0x000fc60000000f00 */
[----:B------:R-:W-:Y:S02]  /*0690*/  FSEL R4, R14, RZ, P0 ;  /* 0x000000ff0e047208 */ /* 0x000fe40000000000 */
[----:B------:R-:W-:Y:S01]  /*06a0*/  FSEL R5, R15, 1.875, P0 ;  /* 0x3ff000000f057808 */ /* 0x000fe20000000000 */
[----:B0-----:R-:W-:-:S08]  /*06b0*/  DADD R32, R32, -UR6 ;  /* 0x8000000620207e29 */ /* 0x001fd00008000000 */
[----:B------:R-:W-:-:S11]  /*06c0*/  DADD R36, -RZ, |R32| ;  /* 0x00000000ff247229 */ /* 0x000fd60000000520 */
[----:B------:R-:W-:Y:S05]  /*06d0*/  CALL.REL.NOINC `($_Z10initialize4Gridddddiddd$__internal_accurate_pow) ;  /* 0x0000000c00847944 */ /* 0x000fea0003c00000 */
[----:B------:R-:W-:Y:S05]  /*06e0*/  BSYNC.RECONVERGENT B1 ;  /* 0x0000000000017941 */ /* 0x000fea0003800200 */
.L_x_6:
[C---:B------:R-:W-:Y:S01]  /*06f0*/  DADD R6, R32.reuse, 2 ;  /* 0x4000000020067429 */ /* 0x040fe20000000000 */
[----:B------:R-:W-:Y:S01]  /*0700*/  BSSY.RECONVERGENT B1, `(.L_x_7) ;  /* 0x000000d000017945 */ /* 0x000fe20003800200 */
[C---:B------:R-:W-:Y:S02]  /*0710*/  DSETP.NEU.AND P1, PT, R32.reuse, RZ, PT ;  /* 0x000000ff2000722a */ /* 0x040fe40003f2d000 */
[----:B------:R-:W-:-:S06]  /*0720*/  DSETP.NEU.AND P0, PT, R32, 1, PT ;  /* 0x3ff000002000742a */ /* 0x000fcc0003f0d000 */
        /* <DEDUP_REMOVED lines=10> */
.L_x_8:
[----:B------:R-:W-:Y:S05]  /*07d0*/  BSYNC.RECONVERGENT B1 ;  /* 0x0000000000017941 */ /* 0x000fea0003800200 */
.L_x_7:
[----:B------:R-:W-:Y:S01]  /*07e0*/  FSEL R6, R14, RZ, P0 ;  /* 0x000000ff0e067208 */ /* 0x000fe20000000000 */
[----:B------:R-:W-:Y:S01]  /*07f0*/  BSSY.RECONVERGENT B1, `(.L_x_9) ;  /* 0x0000007000017945 */ /* 0x000fe20003800200 */
[----:B------:R-:W-:Y:S01]  /*0800*/  FSEL R7, R15, 1.875, P0 ;  /* 0x3ff000000f077808 */ /* 0x000fe20000000000 */
[----:B------:R-:W-:Y:S01]  /*0810*/  IMAD.MOV.U32 R35, RZ, RZ, 0x3fe00000 ;  /* 0x3fe00000ff237424 */ /* 0x000fe200078e00ff */
[----:B------:R-:W-:-:S04]  /*0820*/  MOV R0, 0x860 ;  /* 0x0000086000007802 */ /* 0x000fc80000000f00 */
[----:B------:R-:W-:-:S08]  /*0830*/  DADD R4, R4, R6 ;  /* 0x0000000004047229 */ /* 0x000fd00000000006 */
[----:B------:R-:W-:-:S11]  /*0840*/  DADD R36, -RZ, |R4| ;  /* 0x00000000ff247229 */ /* 0x000fd60000000504 */
[----:B------:R-:W-:Y:S05]  /*0850*/  CALL.REL.NOINC `($_Z10initialize4Gridddddiddd$__internal_accurate_pow) ;  /* 0x0000000c00247944 */ /* 0x000fea0003c00000 */
[----:B------:R-:W-:Y:S05]  /*0860*/  BSYNC.RECONVERGENT B1 ;  /* 0x0000000000017941 */ /* 0x000fea0003800200 */
.L_x_9:
[C---:B------:R-:W-:Y:S01]  /*0870*/  DADD R6, R4.reuse, 0.5 ;  /* 0x3fe0000004067429 */ /* 0x040fe20000000000 */
[----:B------:R-:W-:Y:S01]  /*0880*/  ISETP.GE.AND P1, PT, R5, RZ, PT ;  /* 0x000000ff0500720c */ /* 0x000fe20003f26270 */
[----:B------:R-:W-:Y:S01]  /*0890*/  DSETP.NEU.AND P0, PT, R4, RZ, PT ;  /* 0x000000ff0400722a */ /* 0x000fe20003f0d000 */
[----:B------:R-:W-:Y:S02]  /*08a0*/  BSSY.RECONVERGENT B1, `(.L_x_10) ;  /* 0x000000e000017945 */ /* 0x000fe40003800200 */
[----:B------:R-:W-:-:S05]  /*08b0*/  FSEL R15, R15, -QNAN , P1 ;  /* 0xfff800000f0f7808 */ /* 0x000fca0000800000 */
[----:B------:R-:W-:Y:S02]  /*08c0*/  LOP3.LUT R6, R7, 0x7ff00000, RZ, 0xc0, !PT ;  /* 0x7ff0000007067812 */ /* 0x000fe400078ec0ff */
[----:B------:R-:W-:Y:S02]  /*08d0*/  FSEL R7, R14, RZ, P1 ;  /* 0x000000ff0e077208 */ /* 0x000fe40000800000 */
[----:B------:R-:W-:Y:S02]  /*08e0*/  ISETP.NE.AND P1, PT, R6, 0x7ff00000, PT ;  /* 0x7ff000000600780c */ /* 0x000fe40003f25270 */
[----:B------:R-:W-:Y:S02]  /*08f0*/  FSEL R6, R7, RZ, P0 ;  /* 0x000000ff07067208 */ /* 0x000fe40000000000 */
[----:B------:R-:W-:-:S09]  /*0900*/  FSEL R7, R15, RZ, P0 ;  /* 0x000000ff0f077208 */ /* 0x000fd20000000000 */
[----:B------:R-:W-:Y:S05]  /*0910*/  @P1 BRA `(.L_x_11) ;  /* 0x0000000000181947 */ /* 0x000fea0003800000 */
[----:B------:R-:W-:-:S14]  /*0920*/  DSETP.NAN.AND P0, PT, R4, R4, PT ;  /* 0x000000040400722a */ /* 0x000fdc0003f08000 */
[----:B------:R-:W-:Y:S01]  /*0930*/  @P0 DADD R6, R4, 0.5 ;  /* 0x3fe0000004060429 */ /* 0x000fe20000000000 */
[----:B------:R-:W-:Y:S10]  /*0940*/  @P0 BRA `(.L_x_11) ;  /* 0x00000000000c0947 */ /* 0x000ff40003800000 */
[----:B------:R-:W-:-:S14]  /*0950*/  DSETP.NEU.AND P0, PT, |R4|, +INF , PT ;  /* 0x7ff000000400742a */ /* 0x000fdc0003f0d200 */
[----:B------:R-:W-:Y:S02]  /*0960*/  @!P0 IMAD.MOV.U32 R6, RZ, RZ, 0x0 ;  /* 0x00000000ff068424 */ /* 0x000fe400078e00ff */
[----:B------:R-:W-:-:S07]  /*0970*/  @!P0 IMAD.MOV.U32 R7, RZ, RZ, 0x7ff00000 ;  /* 0x7ff00000ff078424 */ /* 0x000fce00078e00ff */
.L_x_11:
[----:B------:R-:W-:Y:S05]  /*0980*/  BSYNC.RECONVERGENT B1 ;  /* 0x0000000000017941 */ /* 0x000fea0003800200 */
.L_x_10:
[----:B------:R-:W0:Y:S01]  /*0990*/  LDCU.64 UR6, c[0x0][0x3d0] ;  /* 0x00007a00ff0677ac */ /* 0x000e220008000a00 */
[----:B------:R-:W-:Y:S01]  /*09a0*/  DSETP.NEU.AND P0, PT, R4, 1, PT ;  /* 0x3ff000000400742a */ /* 0x000fe20003f0d000 */
[----:B------:R-:W-:Y:S02]  /*09b0*/  IMAD.MOV.U32 R8, RZ, RZ, 0xa3d70a4 ;  /* 0x0a3d70a4ff087424 */ /* 0x000fe400078e00ff */
[----:B------:R-:W-:-:S03]  /*09c0*/  IMAD.MOV.U32 R0, RZ, RZ, 0x3ff4a3d7 ;  /* 0x3ff4a3d7ff007424 */ /* 0x000fc600078e00ff */
[----:B------:R-:W-:Y:S01]  /*09d0*/  FSEL R4, R6, RZ, P0 ;  /* 0x000000ff06047208 */ /* 0x000fe20000000000 */
[----:B------:R-:W-:Y:S01]  /*09e0*/  IMAD.MOV.U32 R6, RZ, RZ, 0x0 ;  /* 0x00000000ff067424 */ /* 0x000fe200078e00ff */
[----:B------:R-:W-:Y:S01]  /*09f0*/  FSEL R5, R7, 1.875, P0 ;  /* 0x3ff0000007057808 */ /* 0x000fe20000000000 */
[----:B------:R-:W-:-:S05]  /*0a00*/  IMAD.MOV.U32 R7, RZ, RZ, 0x40f8bcd0 ;  /* 0x40f8bcd0ff077424 */ /* 0x000fca00078e00ff */
[----:B0-----:R-:W-:Y:S01]  /*0a10*/  DSETP.GTU.AND P0, PT, R4, UR6, PT ;  /* 0x0000000604007e2a */ /* 0x001fe2000bf0c000 */
[----:B------:R-:W-:-:S05]  /*0a20*/  CS2R R4, SRZ ;  /* 0x0000000000047805 */ /* 0x000fca000001ff00 */
[----:B------:R-:W-:Y:S02]  /*0a30*/  FSEL R8, R8, 1.1384122657617018837e-21, P0 ;  /* 0x1cac083108087808 */ /* 0x000fe40000000000 */
[----:B------:R-:W-:-:S07]  /*0a40*/  FSEL R9, R0, 1.5889999866485595703, P0 ;  /* 0x3fcb645a00097808 */ /* 0x000fce0000000000 */
.L_x_2:
[----:B------:R-:W-:Y:S05]  /*0a50*/  BSYNC.RECONVERGENT B0 ;  /* 0x0000000000007941 */ /* 0x000fea0003800200 */
.L_x_1:
[----:B------:R-:W-:Y:S01]  /*0a60*/  DADD R36, -RZ, |R4| ;  /* 0x00000000ff247229 */ /* 0x000fe20000000504 */
[----:B------:R-:W-:Y:S01]  /*0a70*/  BSSY.RECONVERGENT B0, `(.L_x_12) ;  /* 0x0000004000007945 */ /* 0x000fe20003800200 */
[----:B------:R-:W-:Y:S01]  /*0a80*/  IMAD.MOV.U32 R35, RZ, RZ, 0x40000000 ;  /* 0x40000000ff237424 */ /* 0x000fe200078e00ff */
[----:B------:R-:W-:-:S08]  /*0a90*/  MOV R0, 0xab0 ;  /* 0x00000ab000007802 */ /* 0x000fd00000000f00 */
[----:B------:R-:W-:Y:S05]  /*0aa0*/  CALL.REL.NOINC `($_Z10initialize4Gridddddiddd$__internal_accurate_pow) ;  /* 0x0000000800907944 */ /* 0x000fea0003c00000 */
[----:B------:R-:W-:Y:S05]  /*0ab0*/  BSYNC.RECONVERGENT B0 ;  /* 0x0000000000007941 */ /* 0x000fea0003800200 */
.L_x_12:
[C---:B------:R-:W-:Y:S01]  /*0ac0*/  DADD R12, R4.reuse, 2 ;  /* 0x40000000040c7429 */ /* 0x040fe20000000000 */
[----:B------:R-:W-:Y:S01]  /*0ad0*/  BSSY.RECONVERGENT B0, `(.L_x_13) ;  /* 0x0000010000007945 */ /* 0x000fe20003800200 */
[----:B------:R-:W-:Y:S01]  /*0ae0*/  DSETP.NEU.AND P0, PT, R4, RZ, PT ;  /* 0x000000ff0400722a */ /* 0x000fe20003f0d000 */
[----:B------:R-:W-:Y:S02]  /*0af0*/  IMAD.MOV.U32 R32, RZ, RZ, R14 ;  /* 0x000000ffff207224 */ /* 0x000fe400078e000e */
[----:B------:R-:W-:-:S05]  /*0b00*/  IMAD.MOV.U32 R33, RZ, RZ, R15 ;  /* 0x000000ffff217224 */ /* 0x000fca00078e000f */
[----:B------:R-:W-:Y:S01]  /*0b10*/  LOP3.LUT R0, R13, 0x7ff00000, RZ, 0xc0, !PT ;  /* 0x7ff000000d007812 */ /* 0x000fe200078ec0ff */
[----:B------:R-:W-:-:S03]  /*0b20*/  DADD R12, -RZ, |R10| ;  /* 0x00000000ff0c7229 */ /* 0x000fc6000000050a */
[----:B------:R-:W-:Y:S02]  /*0b30*/  ISETP.NE.AND P1, PT, R0, 0x7ff00000, PT ;  /* 0x7ff000000000780c */ /* 0x000fe40003f25270 */
[----:B------:R-:W-:-:S05]  /*0b40*/  @!P0 CS2R R32, SRZ ;  /* 0x0000000000208805 */ /* 0x000fca000001ff00 */
[----:B------:R-:W-:-:S06]  /*0b50*/  IMAD.MOV.U32 R36, RZ, RZ, R12 ;  /* 0x000000ffff247224 */ /* 0x000fcc00078e000c */
[----:B------:R-:W-:Y:S05]  /*0b60*/  @P1 BRA `(.L_x_14) ;  /* 0x0000000000181947 */ /* 0x000fea0003800000 */
[----:B------:R-:W-:-:S14]  /*0b70*/  DSETP.NAN.AND P0, PT, R4, R4, PT ;  /* 0x000000040400722a */ /* 0x000fdc0003f08000 */
[----:B------:R-:W-:Y:S01]  /*0b80*/  @P0 DADD R32, R4, 2 ;  /* 0x4000000004200429 */ /* 0x000fe20000000000 */
[----:B------:R-:W-:Y:S10]  /*0b90*/  @P0 BRA `(.L_x_14) ;  /* 0x00000000000c0947 */ /* 0x000ff40003800000 */
[----:B------:R-:W-:-:S14]  /*0ba0*/  DSETP.NEU.AND P0, PT, |R4|, +INF , PT ;  /* 0x7ff000000400742a */ /* 0x000fdc0003f0d200 */
[----:B------:R-:W-:Y:S02]  /*0bb0*/  @!P0 IMAD.MOV.U32 R32, RZ, RZ, 0x0 ;  /* 0x00000000ff208424 */ /* 0x000fe400078e00ff */
[----:B------:R-:W-:-:S07]  /*0bc0*/  @!P0 IMAD.MOV.U32 R33, RZ, RZ, 0x7ff00000 ;  /* 0x7ff00000ff218424 */ /* 0x000fce00078e00ff */
.L_x_14:
[----:B------:R-:W-:Y:S05]  /*0bd0*/  BSYNC.RECONVERGENT B0 ;  /* 0x0000000000007941 */ /* 0x000fea0003800200 */
.L_x_13:
[----:B------:R-:W-:Y:S01]  /*0be0*/  BSSY.RECONVERGENT B0, `(.L_x_15) ;  /* 0x0000005000007945 */ /* 0x000fe20003800200 */
[----:B------:R-:W-:Y:S01]  /*0bf0*/  IMAD.MOV.U32 R37, RZ, RZ, R13 ;  /* 0x000000ffff257224 */ /* 0x000fe200078e000d */
[----:B------:R-:W-:Y:S01]  /*0c00*/  MOV R0, 0xc30 ;  /* 0x00000c3000007802 */ /* 0x000fe20000000f00 */
[----:B------:R-:W-:-:S07]  /*0c10*/  IMAD.MOV.U32 R35, RZ, RZ, 0x40000000 ;  /* 0x40000000ff237424 */ /* 0x000fce00078e00ff */
[----:B------:R-:W-:Y:S05]  /*0c20*/  CALL.REL.NOINC `($_Z10initialize4Gridddddiddd$__internal_accurate_pow) ;  /* 0x0000000800307944 */ /* 0x000fea0003c00000 */
[----:B------:R-:W-:Y:S05]  /*0c30*/  BSYNC.RECONVERGENT B0 ;  /* 0x0000000000007941 */ /* 0x000fea0003800200 */
.L_x_15:
[----:B------:R-:W0:Y:S01]  /*0c40*/  MUFU.RCP64H R13, 0.39999985694885253906 ;  /* 0x3fd99999000d7908 */ /* 0x000e220000001800 */
[----:B------:R-:W-:Y:S01]  /*0c50*/  IMAD.MOV.U32 R20, RZ, RZ, -0x66666668 ;  /* 0x99999998ff147424 */ /* 0x000fe200078e00ff */
[----:B------:R-:W-:Y:S01]  /*0c60*/  DSETP.NEU.AND P0, PT, R10, RZ, PT ;  /* 0x000000ff0a00722a */ /* 0x000fe20003f0d000 */
[----:B------:R-:W-:Y:S01]  /*0c70*/  IMAD.MOV.U32 R21, RZ, RZ, 0x3fd99999 ;  /* 0x3fd99999ff157424 */ /* 0x000fe200078e00ff */
[----:B------:R-:W1:Y:S01]  /*0c80*/  LDCU.64 UR4, c[0x0][0x358] ;  /* 0x00006b00ff0477ac */ /* 0x000e620008000a00 */
[----:B------:R-:W-:Y:S01]  /*0c90*/  IMAD.MOV.U32 R12, RZ, RZ, 0x1 ;  /* 0x00000001ff0c7424 */ /* 0x000fe200078e00ff */
[----:B------:R-:W-:Y:S10]  /*0ca0*/  BSSY.RECONVERGENT B0, `(.L_x_16) ;  /* 0x0000015000007945 */ /* 0x000ff40003800200 */
[----:B------:R-:W-:Y:S01]  /*0cb0*/  @!P0 CS2R R14, SRZ ;  /* 0x00000000000e8805 */ /* 0x000fe2000001ff00 */
[----:B0-----:R-:W-:-:S08]  /*0cc0*/  DFMA R16, R12, -R20, 1 ;  /* 0x3ff000000c10742b */ /* 0x001fd00000000814 */
[----:B------:R-:W-:-:S08]  /*0cd0*/  DFMA R16, R16, R16, R16 ;  /* 0x000000101010722b */ /* 0x000fd00000000010 */
[----:B------:R-:W-:-:S08]  /*0ce0*/  DFMA R16, R12, R16, R12 ;  /* 0x000000100c10722b */ /* 0x000fd0000000000c */
[----:B------:R-:W-:-:S08]  /*0cf0*/  DFMA R12, R16, -R20, 1 ;  /* 0x3ff00000100c742b */ /* 0x000fd00000000814 */
[----:B------:R-:W-:Y:S02]  /*0d00*/  DFMA R16, R16, R12, R16 ;  /* 0x0000000c1010722b */ /* 0x000fe40000000010 */
[----:B------:R-:W-:-:S06]  /*0d10*/  DADD R12, R10, 2 ;  /* 0x400000000a0c7429 */ /* 0x000fcc0000000000 */
[----:B------:R-:W-:-:S04]  /*0d20*/  DMUL R18, R16, R6 ;  /* 0x0000000610127228 */ /* 0x000fc80000000000 */
[----:B------:R-:W-:-:S04]  /*0d30*/  LOP3.LUT R0, R13, 0x7ff00000, RZ, 0xc0, !PT ;  /* 0x7ff000000d007812 */ /* 0x000fc800078ec0ff */
[----:B------:R-:W-:Y:S01]  /*0d40*/  DFMA R20, R18, -R20, R6 ;  /* 0x800000141214722b */ /* 0x000fe20000000006 */
[----:B------:R-:W-:-:S07]  /*0d50*/  ISETP.NE.AND P1, PT, R0, 0x7ff00000, PT ;  /* 0x7ff000000000780c */ /* 0x000fce0003f25270 */
[----:B------:R-:W-:-:S10]  /*0d60*/  DFMA R12, R16, R20, R18 ;  /* 0x00000014100c722b */ /* 0x000fd40000000012 */
[----:B------:R-:W-:Y:S01]  /*0d70*/  FFMA R0, RZ, 1.6999999284744262695, R13 ;  /* 0x3fd99999ff007823 */ /* 0x000fe2000000000d */
[----:B-1----:R-:W-:Y:S06]  /*0d80*/  @P1 BRA `(.L_x_17) ;  /* 0x0000000000181947 */ /* 0x002fec0003800000 */
[----:B------:R-:W-:-:S14]  /*0d90*/  DSETP.NAN.AND P0, PT, R10, R10, PT ;  /* 0x0000000a0a00722a */ /* 0x000fdc0003f08000 */
[----:B------:R-:W-:Y:S01]  /*0da0*/  @P0 DADD R14, R10, 2 ;  /* 0x400000000a0e0429 */ /* 0x000fe20000000000 */
[----:B------:R-:W-:Y:S10]  /*0db0*/  @P0 BRA `(.L_x_17) ;  /* 0x00000000000c0947 */ /* 0x000ff40003800000 */
[----:B------:R-:W-:-:S14]  /*0dc0*/  DSETP.NEU.AND P0, PT, |R10|, +INF , PT ;  /* 0x7ff000000a00742a */ /* 0x000fdc0003f0d200 */
[----:B------:R-:W-:Y:S02]  /*0dd0*/  @!P0 IMAD.MOV.U32 R14, RZ, RZ, 0x0 ;  /* 0x00000000ff0e8424 */ /* 0x000fe400078e00ff */
[----:B------:R-:W-:-:S07]  /*0de0*/  @!P0 IMAD.MOV.U32 R15, RZ, RZ, 0x7ff00000 ;  /* 0x7ff00000ff0f8424 */ /* 0x000fce00078e00ff */
.L_x_17:
[----:B------:R-:W-:Y:S05]  /*0df0*/  BSYNC.RECONVERGENT B0 ;  /* 0x0000000000007941 */ /* 0x000fea0003800200 */
.L_x_16:
[----:B------:R-:W-:Y:S01]  /*0e00*/  FSETP.GT.AND P0, PT, |R0|, 1.469367938527859385e-39, PT ;  /* 0x001000000000780b */ /* 0x000fe20003f04200 */
[----:B------:R-:W-:Y:S01]  /*0e10*/  DADD R32, R14, R32 ;  /* 0x000000000e207229 */ /* 0x000fe20000000020 */
[----:B------:R-:W-:Y:S01]  /*0e20*/  FSETP.GEU.AND P1, PT, |R7|, 6.5827683646048100446e-37, PT ;  /* 0x036000000700780b */ /* 0x000fe20003f2e200 */
[----:B------:R-:W-:Y:S01]  /*0e30*/  BSSY.RECONVERGENT B0, `(.L_x_18) ;  /* 0x0000007000007945 */ /* 0x000fe20003800200 */
[----:B------:R-:W-:-:S11]  /*0e40*/  DMUL R14, R8, 0.5 ;  /* 0x3fe00000080e7828 */ /* 0x000fd60000000000 */
[----:B------:R-:W-:Y:S05]  /*0e50*/  @P0 BRA P1, `(.L_x_19) ;  /* 0x0000000000100947 */ /* 0x000fea0000800000 */
[----:B------:R-:W-:Y:S01]  /*0e60*/  IMAD.MOV.U32 R12, RZ, RZ, R6 ;  /* 0x000000ffff0c7224 */ /* 0x000fe200078e0006 */
[----:B------:R-:W-:Y:S01]  /*0e70*/  MOV R0, 0xea0 ;  /* 0x00000ea000007802 */ /* 0x000fe20000000f00 */
[----:B------:R-:W-:-:S07]  /*0e80*/  IMAD.MOV.U32 R13, RZ, RZ, R7 ;  /* 0x000000ffff0d7224 */ /* 0x000fce00078e0007 */
[----:B------:R-:W-:Y:S05]  /*0e90*/  CALL.REL.NOINC `($__internal_0_$__cuda_sm20_div_rn_f64_full) ;  /* 0x0000000000507944 */ /* 0x000fea0003c00000 */
.L_x_19:
[----:B------:R-:W-:Y:S05]  /*0ea0*/  BSYNC.RECONVERGENT B0 ;  /* 0x0000000000007941 */ /* 0x000fea0003800200 */
.L_x_18:
[----:B------:R-:W0:Y:S01]  /*0eb0*/  LDC.64 R16, c[0x0][0x388] ;  /* 0x0000e200ff107b82 */ /* 0x000e220000000a00 */
[----:B------:R-:W-:Y:S02]  /*0ec0*/  DFMA R14, R32, R14, R12 ;  /* 0x0000000e200e722b */ /* 0x000fe4000000000c */
[----:B------:R-:W-:-:S05]  /*0ed0*/  DMUL R10, R8, R10 ;  /* 0x0000000a080a7228 */ /* 0x000fca0000000000 */
[----:B------:R-:W1:Y:S01]  /*0ee0*/  LDC.64 R6, c[0x0][0x380] ;  /* 0x0000e000ff067b82 */ /* 0x000e620000000a00 */
[----:B0-----:R-:W-:Y:S02]  /*0ef0*/  VIADD R0, R16, 0x4 ;  /* 0x0000000410007836 */ /* 0x001fe40000000000 */
[----:B------:R-:W-:Y:S02]  /*0f00*/  VIADD R17, R17, 0x4 ;  /* 0x0000000411117836 */ /* 0x000fe40000000000 */
[----:B------:R-:W-:Y:S02]  /*0f10*/  IMAD R3, R3, R0, R2 ;  /* 0x0000000003037224 */ /* 0x000fe400078e0202 */
[----:B------:R-:W-:Y:S02]  /*0f20*/  IMAD R17, R0, R17, RZ ;  /* 0x0000001100117224 */ /* 0x000fe400078e02ff */
[----:B-1----:R-:W-:-:S04]  /*0f30*/  IMAD.WIDE R2, R3, 0x8, R6 ;  /* 0x0000000803027825 */ /* 0x002fc800078e0206 */
[----:B------:R-:W-:Y:S01]  /*0f40*/  IMAD.SHL.U32 R7, R17, 0x2, RZ ;  /* 0x0000000211077824 */ /* 0x000fe200078e00ff */
[----:B------:R-:W-:Y:S03]  /*0f50*/  STG.E.64 desc[UR4][R2.64], R8 ;  /* 0x0000000802007986 */ /* 0x000fe6000c101b04 */
[----:B------:R-:W-:Y:S01]  /*0f60*/  IMAD.WIDE R12, R7, 0x8, R2 ;  /* 0x00000008070c7825 */ /* 0x000fe200078e0202 */
[----:B------:R-:W-:-:S03]  /*0f70*/  DMUL R6, R4, R8 ;  /* 0x0000000804067228 */ /* 0x000fc60000000000 */
[----:B------:R-:W-:-:S04]  /*0f80*/  IMAD.WIDE R4, R17, 0x8, R2 ;  /* 0x0000000811047825 */ /* 0x000fc800078e0202 */
[----:B------:R-:W-:Y:S01]  /*0f90*/  IMAD.WIDE R16, R17, 0x8, R12 ;  /* 0x0000000811107825 */ /* 0x000fe200078e020c */
[----:B------:R-:W-:Y:S04]  /*0fa0*/  STG.E.64 desc[UR4][R4.64], R6 ;  /* 0x0000000604007986 */ /* 0x000fe8000c101b04 */
[----:B------:R-:W-:Y:S04]  /*0fb0*/  STG.E.64 desc[UR4][R12.64], R10 ;  /* 0x0000000a0c007986 */ /* 0x000fe8000c101b04 */
[----:B------:R-:W-:Y:S01]  /*0fc0*/  STG.E.64 desc[UR4][R16.64], R14 ;  /* 0x0000000e10007986 */ /* 0x000fe2000c101b04 */
[----:B------:R-:W-:Y:S05]  /*0fd0*/  EXIT ;  /* 0x000000000000794d */ /* 0x000fea0003800000 */
        .weak           $__internal_0_$__cuda_sm20_div_rn_f64_full
        .type           $__internal_0_$__cuda_sm20_div_rn_f64_full,@function
        .size           $__internal_0_$__cuda_sm20_div_rn_f64_full,($_Z10initialize4Gridddddiddd$__internal_accurate_pow - $__internal_0_$__cuda_sm20_div_rn_f64_full)
$__internal_0_$__cuda_sm20_div_rn_f64_full:
[----:B------:R-:W-:Y:S01]  /*0fe0*/  IMAD.MOV.U32 R7, RZ, RZ, 0x3ff99999 ;  /* 0x3ff99999ff077424 */ /* 0x000fe200078e00ff */
[----:B------:R-:W-:Y:S01]  /*0ff0*/  FSETP.GEU.AND P1, PT, |R13|, 1.469367938527859385e-39, PT ;  /* 0x001000000d00780b */ /* 0x000fe20003f2e200 */
[----:B------:R-:W-:Y:S01]  /*1000*/  IMAD.MOV.U32 R6, RZ, RZ, -0x66666668 ;  /* 0x99999998ff067424 */ /* 0x000fe200078e00ff */
[----:B------:R-:W-:Y:S01]  /*1010*/  BSSY.RECONVERGENT B1, `(.L_x_20) ;  /* 0x0000048000017945 */ /* 0x000fe20003800200 */
[----:B------:R-:W0:Y:S01]  /*1020*/  MUFU.RCP64H R17, R7 ;  /* 0x0000000700117308 */ /* 0x000e220000001800 */
[----:B------:R-:W-:Y:S02]  /*1030*/  IMAD.MOV.U32 R16, RZ, RZ, 0x1 ;  /* 0x00000001ff107424 */ /* 0x000fe400078e00ff */
[----:B------:R-:W-:-:S04]  /*1040*/  IMAD.MOV.U32 R27, RZ, RZ, 0x3fd00000 ;  /* 0x3fd00000ff1b7424 */ /* 0x000fc800078e00ff */
[----:B------:R-:W-:Y:S01]  /*1050*/  VIADD R29, R27, 0xffffffff ;  /* 0xffffffff1b1d7836 */ /* 0x000fe20000000000 */
[----:B0-----:R-:W-:-:S08]  /*1060*/  DFMA R18, R16, -R6, 1 ;  /* 0x3ff000001012742b */ /* 0x001fd00000000806 */
[----:B------:R-:W-:Y:S01]  /*1070*/  DFMA R20, R18, R18, R18 ;  /* 0x000000121214722b */ /* 0x000fe20000000012 */
[----:B------:R-:W-:Y:S01]  /*1080*/  LOP3.LUT R18, R13, 0x7ff00000, RZ, 0xc0, !PT ;  /* 0x7ff000000d127812 */ /* 0x000fe200078ec0ff */
[----:B------:R-:W-:-:S03]  /*1090*/  IMAD.MOV.U32 R19, RZ, RZ, 0x1ca00000 ;  /* 0x1ca00000ff137424 */ /* 0x000fc600078e00ff */
[----:B------:R-:W-:Y:S01]  /*10a0*/  ISETP.GE.U32.AND P0, PT, R18, 0x3fd00000, PT ;  /* 0x3fd000001200780c */ /* 0x000fe20003f06070 */
[----:B------:R-:W-:Y:S02]  /*10b0*/  IMAD.MOV.U32 R26, RZ, RZ, R18 ;  /* 0x000000ffff1a7224 */ /* 0x000fe400078e0012 */
[----:B------:R-:W-:Y:S01]  /*10c0*/  DFMA R22, R16, R20, R16 ;  /* 0x000000141016722b */ /* 0x000fe20000000010 */
[----:B------:R-:W-:Y:S01]  /*10d0*/  SEL R19, R19, 0x63400000, !P0 ;  /* 0x6340000013137807 */ /* 0x000fe20004000000 */
[----:B------:R-:W-:-:S03]  /*10e0*/  IMAD.MOV.U32 R16, RZ, RZ, R12 ;  /* 0x000000ffff107224 */ /* 0x000fc600078e000c */
[C-C-:B------:R-:W-:Y:S02]  /*10f0*/  @!P1 LOP3.LUT R20, R19.reuse, 0x80000000, R13.reuse, 0xf8, !PT ;  /* 0x8000000013149812 */ /* 0x140fe400078ef80d */
[----:B------:R-:W-:Y:S01]  /*1100*/  LOP3.LUT R17, R19, 0x800fffff, R13, 0xf8, !PT ;  /* 0x800fffff13117812 */ /* 0x000fe200078ef80d */
[----:B------:R-:W-:Y:S01]  /*1110*/  DFMA R24, R22, -R6, 1 ;  /* 0x3ff000001618742b */ /* 0x000fe20000000806 */
[----:B------:R-:W-:Y:S01]  /*1120*/  @!P1 LOP3.LUT R21, R20, 0x100000, RZ, 0xfc, !PT ;  /* 0x0010000014159812 */ /* 0x000fe200078efcff */
[----:B------:R-:W-:-:S06]  /*1130*/  @!P1 IMAD.MOV.U32 R20, RZ, RZ, RZ ;  /* 0x000000ffff149224 */ /* 0x000fcc00078e00ff */
[----:B------:R-:W-:Y:S02]  /*1140*/  @!P1 DFMA R16, R16, 2, -R20 ;  /* 0x400000001010982b */ /* 0x000fe40000000814 */
[----:B------:R-:W-:-:S08]  /*1150*/  DFMA R20, R22, R24, R22 ;  /* 0x000000181614722b */ /* 0x000fd00000000016 */
[----:B------:R-:W-:Y:S01]  /*1160*/  @!P1 LOP3.LUT R26, R17, 0x7ff00000, RZ, 0xc0, !PT ;  /* 0x7ff00000111a9812 */ /* 0x000fe200078ec0ff */
[----:B------:R-:W-:-:S04]  /*1170*/  DMUL R22, R20, R16 ;  /* 0x0000001014167228 */ /* 0x000fc80000000000 */
[----:B------:R-:W-:-:S04]  /*1180*/  VIADD R28, R26, 0xffffffff ;  /* 0xffffffff1a1c7836 */ /* 0x000fc80000000000 */
[----:B------:R-:W-:Y:S01]  /*1190*/  DFMA R24, R22, -R6, R16 ;  /* 0x800000061618722b */ /* 0x000fe20000000010 */
[----:B------:R-:W-:-:S04]  /*11a0*/  ISETP.GT.U32.AND P0, PT, R28, 0x7feffffe, PT ;  /* 0x7feffffe1c00780c */ /* 0x000fc80003f04070 */
[----:B------:R-:W-:-:S03]  /*11b0*/  ISETP.GT.U32.OR P0, PT, R29, 0x7feffffe, P0 ;  /* 0x7feffffe1d00780c */ /* 0x000fc60000704470 */
[----:B------:R-:W-:-:S10]  /*11c0*/  DFMA R20, R20, R24, R22 ;  /* 0x000000181414722b */ /* 0x000fd40000000016 */
[----:B------:R-:W-:Y:S05]  /*11d0*/  @P0 BRA `(.L_x_21) ;  /* 0x0000000000680947 */ /* 0x000fea0003800000 */
[----:B------:R-:W-:Y:S02]  /*11e0*/  IMAD.MOV.U32 R13, RZ, RZ, 0x3fd00000 ;  /* 0x3fd00000ff0d7424 */ /* 0x000fe400078e00ff */
[----:B------:R-:W-:-:S03]  /*11f0*/  IMAD.MOV.U32 R12, RZ, RZ, RZ ;  /* 0x000000ffff0c7224 */ /* 0x000fc600078e00ff */
[----:B------:R-:W-:-:S04]  /*1200*/  VIADDMNMX R18, R18, -R13, 0xb9600000, !PT ;  /* 0xb960000012127446 */ /* 0x000fc8000780090d */
[----:B------:R-:W-:-:S05]  /*1210*/  VIMNMX R18, PT, PT, R18, 0x46a00000, PT ;  /* 0x46a0000012127848 */ /* 0x000fca0003fe0100 */
[----:B------:R-:W-:-:S04]  /*1220*/  IMAD.IADD R22, R18, 0x1, -R19 ;  /* 0x0000000112167824 */ /* 0x000fc800078e0a13 */
[----:B------:R-:W-:-:S06]  /*1230*/  VIADD R13, R22, 0x7fe00000 ;  /* 0x7fe00000160d7836 */ /* 0x000fcc0000000000 */
[----:B------:R-:W-:-:S10]  /*1240*/  DMUL R18, R20, R12 ;  /* 0x0000000c14127228 */ /* 0x000fd40000000000 */
[----:B------:R-:W-:-:S13]  /*1250*/  FSETP.GTU.AND P0, PT, |R19|, 1.469367938527859385e-39, PT ;  /* 0x001000001300780b */ /* 0x000fda0003f0c200 */
[----:B------:R-:W-:Y:S05]  /*1260*/  @P0 BRA `(.L_x_22) ;  /* 0x0000000000880947 */ /* 0x000fea0003800000 */
[----:B------:R-:W-:Y:S01]  /*1270*/  DFMA R6, R20, -R6, R16 ;  /* 0x800000061406722b */ /* 0x000fe20000000010 */
[----:B------:R-:W-:-:S09]  /*1280*/  IMAD.MOV.U32 R12, RZ, RZ, RZ ;  /* 0x000000ffff0c7224 */ /* 0x000fd200078e00ff */
[C---:B------:R-:W-:Y:S02]  /*1290*/  FSETP.NEU.AND P0, PT, R7.reuse, RZ, PT ;  /* 0x000000ff0700720b */ /* 0x040fe40003f0d000 */
[----:B------:R-:W-:-:S04]  /*12a0*/  LOP3.LUT R6, R7, 0x3fd99999, RZ, 0x3c, !PT ;  /* 0x3fd9999907067812 */ /* 0x000fc800078e3cff */
[----:B------:R-:W-:-:S04]  /*12b0*/  LOP3.LUT R17, R6, 0x80000000, RZ, 0xc0, !PT ;  /* 0x8000000006117812 */ /* 0x000fc800078ec0ff */
[----:B------:R-:W-:-:S03]  /*12c0*/  LOP3.LUT R13, R17, R13, RZ, 0xfc, !PT ;  /* 0x0000000d110d7212 */ /* 0x000fc600078efcff */
[----:B------:R-:W-:Y:S05]  /*12d0*/  @!P0 BRA `(.L_x_22) ;  /* 0x00000000006c8947 */ /* 0x000fea0003800000 */
[----:B------:R-:W-:Y:S01]  /*12e0*/  IMAD.MOV R7, RZ, RZ, -R22 ;  /* 0x000000ffff077224 */ /* 0x000fe200078e0a16 */
[----:B------:R-:W-:Y:S01]  /*12f0*/  DMUL.RP R12, R20, R12 ;  /* 0x0000000c140c7228 */ /* 0x000fe20000008000 */
[----:B------:R-:W-:-:S06]  /*1300*/  IMAD.MOV.U32 R6, RZ, RZ, RZ ;  /* 0x000000ffff067224 */ /* 0x000fcc00078e00ff */
[----:B------:R-:W-:-:S03]  /*1310*/  DFMA R6, R18, -R6, R20 ;  /* 0x800000061206722b */ /* 0x000fc60000000014 */
[----:B------:R-:W-:-:S03]  /*1320*/  LOP3.LUT R17, R13, R17, RZ, 0x3c, !PT ;  /* 0x000000110d117212 */ /* 0x000fc600078e3cff */
[----:B------:R-:W-:-:S04]  /*1330*/  IADD3 R6, PT, PT, -R22, -0x43300000, RZ ;  /* 0xbcd0000016067810 */ /* 0x000fc80007ffe1ff */
[----:B------:R-:W-:-:S04]  /*1340*/  FSETP.NEU.AND P0, PT, |R7|, R6, PT ;  /* 0x000000060700720b */ /* 0x000fc80003f0d200 */
[----:B------:R-:W-:Y:S02]  /*1350*/  FSEL R18, R12, R18, !P0 ;  /* 0x000000120c127208 */ /* 0x000fe40004000000 */
[----:B------:R-:W-:Y:S01]  /*1360*/  FSEL R19, R17, R19, !P0 ;  /* 0x0000001311137208 */ /* 0x000fe20004000000 */
[----:B------:R-:W-:Y:S06]  /*1370*/  BRA `(.L_x_22) ;  /* 0x0000000000447947 */ /* 0x000fec0003800000 */
.L_x_21:
[----:B------:R-:W-:-:S14]  /*1380*/  DSETP.NAN.AND P0, PT, R12, R12, PT ;  /* 0x0000000c0c00722a */ /* 0x000fdc0003f08000 */
[----:B------:R-:W-:Y:S05]  /*1390*/  @P0 BRA `(.L_x_23) ;  /* 0x0000000000340947 */ /* 0x000fea0003800000 */
[----:B------:R-:W-:Y:S01]  /*13a0*/  ISETP.NE.AND P0, PT, R26, R27, PT ;  /* 0x0000001b1a00720c */ /* 0x000fe20003f05270 */
[----:B------:R-:W-:Y:S02]  /*13b0*/  IMAD.MOV.U32 R18, RZ, RZ, 0x0 ;  /* 0x00000000ff127424 */ /* 0x000fe400078e00ff */
[----:B------:R-:W-:-:S10]  /*13c0*/  IMAD.MOV.U32 R19, RZ, RZ, -0x80000 ;  /* 0xfff80000ff137424 */ /* 0x000fd400078e00ff */
[----:B------:R-:W-:Y:S05]  /*13d0*/  @!P0 BRA `(.L_x_22) ;  /* 0x00000000002c8947 */ /* 0x000fea0003800000 */
[----:B------:R-:W-:Y:S02]  /*13e0*/  ISETP.NE.AND P0, PT, R26, 0x7ff00000, PT ;  /* 0x7ff000001a00780c */ /* 0x000fe40003f05270 */
[----:B------:R-:W-:Y:S02]  /*13f0*/  LOP3.LUT R12, R13, 0x3fd99999, RZ, 0x3c, !PT ;  /* 0x3fd999990d0c7812 */ /* 0x000fe400078e3cff */
[----:B------:R-:W-:Y:S02]  /*1400*/  ISETP.EQ.OR P0, PT, R27, RZ, !P0 ;  /* 0x000000ff1b00720c */ /* 0x000fe40004702670 */
[----:B------:R-:W-:-:S11]  /*1410*/  LOP3.LUT R19, R12, 0x80000000, RZ, 0xc0, !PT ;  /* 0x800000000c137812 */ /* 0x000fd600078ec0ff */
[----:B------:R-:W-:Y:S01]  /*1420*/  @P0 LOP3.LUT R6, R19, 0x7ff00000, RZ, 0xfc, !PT ;  /* 0x7ff0000013060812 */ /* 0x000fe200078efcff */
[----:B------:R-:W-:Y:S02]  /*1430*/  @!P0 IMAD.MOV.U32 R18, RZ, RZ, RZ ;  /* 0x000000ffff128224 */ /* 0x000fe400078e00ff */
[----:B------:R-:W-:Y:S02]  /*1440*/  @P0 IMAD.MOV.U32 R18, RZ, RZ, RZ ;  /* 0x000000ffff120224 */ /* 0x000fe400078e00ff */
[----:B------:R-:W-:Y:S01]  /*1450*/  @P0 IMAD.MOV.U32 R19, RZ, RZ, R6 ;  /* 0x000000ffff130224 */ /* 0x000fe200078e0006 */
[----:B------:R-:W-:Y:S06]  /*1460*/  BRA `(.L_x_22) ;  /* 0x0000000000087947 */ /* 0x000fec0003800000 */
.L_x_23:
[----:B------:R-:W-:Y:S01]  /*1470*/  LOP3.LUT R19, R13, 0x80000, RZ, 0xfc, !PT ;  /* 0x000800000d137812 */ /* 0x000fe200078efcff */
[----:B------:R-:W-:-:S07]  /*1480*/  IMAD.MOV.U32 R18, RZ, RZ, R12 ;  /* 0x000000ffff127224 */ /* 0x000fce00078e000c */
.L_x_22:
[----:B------:R-:W-:Y:S05]  /*1490*/  BSYNC.RECONVERGENT B1 ;  /* 0x0000000000017941 */ /* 0x000fea0003800200 */
.L_x_20:
[----:B------:R-:W-:Y:S02]  /*14a0*/  IMAD.MOV.U32 R6, RZ, RZ, R0 ;  /* 0x000000ffff067224 */ /* 0x000fe400078e0000 */
[----:B------:R-:W-:Y:S02]  /*14b0*/  IMAD.MOV.U32 R7, RZ, RZ, 0x0 ;  /* 0x00000000ff077424 */ /* 0x000fe400078e00ff */
[----:B------:R-:W-:Y:S02]  /*14c0*/  IMAD.MOV.U32 R12, RZ, RZ, R18 ;  /* 0x000000ffff0c7224 */ /* 0x000fe400078e0012 */
[----:B------:R-:W-:Y:S01]  /*14d0*/  IMAD.MOV.U32 R13, RZ, RZ, R19 ;  /* 0x000000ffff0d7224 */ /* 0x000fe200078e0013 */
[----:B------:R-:W-:Y:S06]  /*14e0*/  RET.REL.NODEC R6 `(_Z10initialize4Gridddddiddd) ;  /* 0xffffffe806c47950 */ /* 0x000fec0003c3ffff */
        .type           $_Z10initialize4Gridddddiddd$__internal_accurate_pow,@function
        .size           $_Z10initialize4Gridddddiddd$__internal_accurate_pow,(.L_x_366 - $_Z10initialize4Gridddddiddd$__internal_accurate_pow)
$_Z10initialize4Gridddddiddd$__internal_accurate_pow:
[----:B------:R-:W-:Y:S01]  /*14f0*/  ISETP.GT.U32.AND P0, PT, R37, 0xfffff, PT ;  /* 0x000fffff2500780c */ /* 0x000fe20003f04070 */
[----:B------:R-:W-:Y:S01]  /*1500*/  IMAD.MOV.U32 R14, RZ, RZ, R37 ;  /* 0x000000ffff0e7224 */ /* 0x000fe200078e0025 */
[----:B------:R-:W-:Y:S01]  /*1510*/  UMOV UR6, 0x7d2cafe2 ;  /* 0x7d2cafe200067882 */ /* 0x000fe20000000000 */
[----:B------:R-:W-:Y:S01]  /*1520*/  IMAD.MOV.U32 R18, RZ, RZ, R36 ;  /* 0x000000ffff127224 */ /* 0x000fe200078e0024 */
[----:B------:R-:W-:Y:S01]  /*1530*/  UMOV UR7, 0x3eb0f5ff ;  /* 0x3eb0f5ff00077882 */ /* 0x000fe20000000000 */
[----:B------:R-:W-:Y:S01]  /*1540*/  IMAD.MOV.U32 R16, RZ, RZ, 0x41ad3b5a ;  /* 0x41ad3b5aff107424 */ /* 0x000fe200078e00ff */
[----:B------:R-:W-:Y:S01]  /*1550*/  UMOV UR8, 0x3b39803f ;  /* 0x3b39803f00087882 */ /* 0x000fe20000000000 */
[----:B------:R-:W-:Y:S01]  /*1560*/  IMAD.MOV.U32 R17, RZ, RZ, 0x3ed0f5d2 ;  /* 0x3ed0f5d2ff117424 */ /* 0x000fe200078e00ff */
[----:B------:R-:W-:Y:S01]  /*1570*/  UMOV UR9, 0x3c7abc9e ;  /* 0x3c7abc9e00097882 */ /* 0x000fe20000000000 */
[----:B------:R-:W-:-:S04]  /*1580*/  IMAD.U32 R34, RZ, RZ, UR4 ;  /* 0x00000004ff227e24 */ /* 0x000fc8000f8e00ff */
[----:B------:R-:W-:Y:S01]  /*1590*/  @!P0 DMUL R12, R36, 1.80143985094819840000e+16 ;  /* 0x43500000240c8828 */ /* 0x000fe20000000000 */
[----:B------:R-:W-:-:S09]  /*15a0*/  SHF.R.U32.HI R37, RZ, 0x14, R37 ;  /* 0x00000014ff257819 */ /* 0x000fd20000011625 */
[----:B------:R-:W-:Y:S01]  /*15b0*/  @!P0 IMAD.MOV.U32 R14, RZ, RZ, R13 ;  /* 0x000000ffff0e8224 */ /* 0x000fe200078e000d */
[----:B------:R-:W-:Y:S01]  /*15c0*/  @!P0 LEA.HI R37, R13, 0xffffffca, RZ, 0xc ;  /* 0xffffffca0d258811 */ /* 0x000fe200078f60ff */
[----:B------:R-:W-:Y:S02]  /*15d0*/  @!P0 IMAD.MOV.U32 R18, RZ, RZ, R12 ;  /* 0x000000ffff128224 */ /* 0x000fe400078e000c */
[----:B------:R-:W-:Y:S01]  /*15e0*/  IMAD.MOV.U32 R13, RZ, RZ, 0x43300000 ;  /* 0x43300000ff0d7424 */ /* 0x000fe200078e00ff */
[----:B------:R-:W-:Y:S01]  /*15f0*/  LOP3.LUT R14, R14, 0x800fffff, RZ, 0xc0, !PT ;  /* 0x800fffff0e0e7812 */ /* 0x000fe200078ec0ff */
[----:B------:R-:W-:-:S03]  /*1600*/  VIADD R12, R37, 0xfffffc01 ;  /* 0xfffffc01250c7836 */ /* 0x000fc60000000000 */
[----:B------:R-:W-:Y:S01]  /*1610*/  LOP3.LUT R19, R14, 0x3ff00000, RZ, 0xfc, !PT ;  /* 0x3ff000000e137812 */ /* 0x000fe200078efcff */
[----:B------:R-:W-:-:S03]  /*1620*/  IMAD.MOV.U32 R14, RZ, RZ, RZ ;  /* 0x000000ffff0e7224 */ /* 0x000fc600078e00ff */
[----:B------:R-:W-:-:S13]  /*1630*/  ISETP.GE.U32.AND P1, PT, R19, 0x3ff6a09f, PT ;  /* 0x3ff6a09f1300780c */ /* 0x000fda0003f26070 */
[----:B------:R-:W-:Y:S02]  /*1640*/  @P1 VIADD R15, R19, 0xfff00000 ;  /* 0xfff00000130f1836 */ /* 0x000fe40000000000 */
[----:B------:R-:W-:Y:S02]  /*1650*/  @P1 VIADD R12, R37, 0xfffffc02 ;  /* 0xfffffc02250c1836 */ /* 0x000fe40000000000 */
[----:B------:R-:W-:-:S03]  /*1660*/  @P1 IMAD.MOV.U32 R19, RZ, RZ, R15 ;  /* 0x000000ffff131224 */ /* 0x000fc600078e000f */
[----:B------:R-:W-:-:S03]  /*1670*/  LOP3.LUT R12, R12, 0x80000000, RZ, 0x3c, !PT ;  /* 0x800000000c0c7812 */ /* 0x000fc600078e3cff */
[C---:B------:R-:W-:Y:S02]  /*1680*/  DADD R20, R18.reuse, 1 ;  /* 0x3ff0000012147429 */ /* 0x040fe40000000000 */
[----:B------:R-:W-:-:S04]  /*1690*/  DADD R18, R18, -1 ;  /* 0xbff0000012127429 */ /* 0x000fc80000000000 */
[----:B------:R-:W0:Y:S02]  /*16a0*/  MUFU.RCP64H R15, R21 ;  /* 0x00000015000f7308 */ /* 0x000e240000001800 */
[----:B0-----:R-:W-:-:S08]  /*16b0*/  DFMA R28, -R20, R14, 1 ;  /* 0x3ff00000141c742b */ /* 0x001fd0000000010e */
[----:B------:R-:W-:-:S08]  /*16c0*/  DFMA R28, R28, R28, R28 ;  /* 0x0000001c1c1c722b */ /* 0x000fd0000000001c */
[----:B------:R-:W-:-:S08]  /*16d0*/  DFMA R28, R14, R28, R14 ;  /* 0x0000001c0e1c722b */ /* 0x000fd0000000000e */
[----:B------:R-:W-:-:S08]  /*16e0*/  DMUL R14, R18, R28 ;  /* 0x0000001c120e7228 */ /* 0x000fd00000000000 */
[----:B------:R-:W-:-:S08]  /*16f0*/  DFMA R14, R18, R28, R14 ;  /* 0x0000001c120e722b */ /* 0x000fd0000000000e */
[----:B------:R-:W-:Y:S02]  /*1700*/  DMUL R26, R14, R14 ;  /* 0x0000000e0e1a7228 */ /* 0x000fe40000000000 */
[----:B------:R-:W-:-:S06]  /*1710*/  DADD R20, R18, -R14 ;  /* 0x0000000012147229 */ /* 0x000fcc000000080e */
[----:B------:R-:W-:Y:S01]  /*1720*/  DFMA R16, R26, UR6, R16 ;  /* 0x000000061a107c2b */ /* 0x000fe20008000010 */
[----:B------:R-:W-:Y:S01]  /*1730*/  UMOV UR6, 0x75488a3f ;  /* 0x75488a3f00067882 */ /* 0x000fe20000000000 */
[----:B------:R-:W-:Y:S01]  /*1740*/  UMOV UR7, 0x3ef3b20a ;  /* 0x3ef3b20a00077882 */ /* 0x000fe20000000000 */
[----:B------:R-:W-:-:S05]  /*1750*/  DADD R20, R20, R20 ;  /* 0x0000000014147229 */ /* 0x000fca0000000014 */
[----:B------:R-:W-:Y:S01]  /*1760*/  DFMA R24, R26, R16, UR6 ;  /* 0x000000061a187e2b */ /* 0x000fe20008000010 */
[----:B------:R-:W-:Y:S01]  /*1770*/  UMOV UR6, 0xe4faecd5 ;  /* 0xe4faecd500067882 */ /* 0x000fe20000000000 */
[----:B------:R-:W-:Y:S01]  /*1780*/  UMOV UR7, 0x3f1745cd ;  /* 0x3f1745cd00077882 */ /* 0x000fe20000000000 */
[-C--:B------:R-:W-:Y:S02]  /*1790*/  DFMA R20, R18, -R14.reuse, R20 ;  /* 0x8000000e1214722b */ /* 0x080fe40000000014 */
[----:B------:R-:W-:-:S03]  /*17a0*/  DMUL R18, R14, R14 ;  /* 0x0000000e0e127228 */ /* 0x000fc60000000000 */
[----:B------:R-:W-:Y:S01]  /*17b0*/  DFMA R24, R26, R24, UR6 ;  /* 0x000000061a187e2b */ /* 0x000fe20008000018 */
[----:B------:R-:W-:Y:S01]  /*17c0*/  UMOV UR6, 0x258a578b ;  /* 0x258a578b00067882 */ /* 0x000fe20000000000 */
[----:B------:R-:W-:Y:S01]  /*17d0*/  UMOV UR7, 0x3f3c71c7 ;  /* 0x3f3c71c700077882 */ /* 0x000fe20000000000 */
[----:B------:R-:W-:-:S05]  /*17e0*/  DMUL R20, R28, R20 ;  /* 0x000000141c147228 */ /* 0x000fca0000000000 */
[----:B------:R-:W-:Y:S01]  /*17f0*/  DFMA R24, R26, R24, UR6 ;  /* 0x000000061a187e2b */ /* 0x000fe20008000018 */
[----:B------:R-:W-:Y:S01]  /*1800*/  UMOV UR6, 0x9242b910 ;  /* 0x9242b91000067882 */ /* 0x000fe20000000000 */
[----:B------:R-:W-:-:S03]  /*1810*/  UMOV UR7, 0x3f624924 ;  /* 0x3f62492400077882 */ /* 0x000fc60000000000 */
[----:B------:R-:W-:Y:S02]  /*1820*/  VIADD R31, R21, 0x100000 ;  /* 0x00100000151f7836 */ /* 0x000fe40000000000 */
[----:B------:R-:W-:Y:S01]  /*1830*/  IMAD.MOV.U32 R30, RZ, RZ, R20 ;  /* 0x000000ffff1e7224 */ /* 0x000fe200078e0014 */
[----:B------:R-:W-:Y:S01]  /*1840*/  DFMA R24, R26, R24, UR6 ;  /* 0x000000061a187e2b */ /* 0x000fe20008000018 */
[----:B------:R-:W-:Y:S01]  /*1850*/  UMOV UR6, 0x99999dfb ;  /* 0x99999dfb00067882 */ /* 0x000fe20000000000 */
[----:B------:R-:W-:-:S06]  /*1860*/  UMOV UR7, 0x3f899999 ;  /* 0x3f89999900077882 */ /* 0x000fcc0000000000 */
[----:B------:R-:W-:Y:S01]  /*1870*/  DFMA R24, R26, R24, UR6 ;  /* 0x000000061a187e2b */ /* 0x000fe20008000018 */
[----:B------:R-:W-:Y:S01]  /*1880*/  UMOV UR6, 0x55555555 ;  /* 0x5555555500067882 */ /* 0x000fe20000000000 */
[----:B------:R-:W-:-:S06]  /*1890*/  UMOV UR7, 0x3fb55555 ;  /* 0x3fb5555500077882 */ /* 0x000fcc0000000000 */
[----:B------:R-:W-:-:S08]  /*18a0*/  DFMA R16, R26, R24, UR6 ;  /* 0x000000061a107e2b */ /* 0x000fd00008000018 */
[----:B------:R-:W-:Y:S01]  /*18b0*/  DADD R22, -R16, UR6 ;  /* 0x0000000610167e29 */ /* 0x000fe20008000100 */
[----:B------:R-:W-:Y:S01]  /*18c0*/  UMOV UR6, 0xb9e7b0 ;  /* 0x00b9e7b000067882 */ /* 0x000fe20000000000 */
[----:B------:R-:W-:-:S06]  /*18d0*/  UMOV UR7, 0x3c46a4cb ;  /* 0x3c46a4cb00077882 */ /* 0x000fcc0000000000 */
[----:B------:R-:W-:Y:S02]  /*18e0*/  DFMA R26, R26, R24, R22 ;  /* 0x000000181a1a722b */ /* 0x000fe40000000016 */
[C---:B------:R-:W-:Y:S02]  /*18f0*/  DMUL R22, R14.reuse, R18 ;  /* 0x000000120e167228 */ /* 0x040fe40000000000 */
[----:B------:R-:W-:-:S04]  /*1900*/  DFMA R24, R14, R14, -R18 ;  /* 0x0000000e0e18722b */ /* 0x000fc80000000812 */
[----:B------:R-:W-:Y:S01]  /*1910*/  DADD R26, R26, -UR6 ;  /* 0x800000061a1a7e29 */ /* 0x000fe20008000000 */
[----:B------:R-:W-:Y:S01]  /*1920*/  UMOV UR6, 0x80000000 ;  /* 0x8000000000067882 */ /* 0x000fe20000000000 */
[C---:B------:R-:W-:Y:S01]  /*1930*/  DFMA R28, R14.reuse, R18, -R22 ;  /* 0x000000120e1c722b */ /* 0x040fe20000000816 */
[----:B------:R-:W-:Y:S01]  /*1940*/  UMOV UR7, 0x43300000 ;  /* 0x4330000000077882 */ /* 0x000fe20000000000 */
[----:B------:R-:W-:Y:S02]  /*1950*/  DFMA R24, R14, R30, R24 ;  /* 0x0000001e0e18722b */ /* 0x000fe40000000018 */
[----:B------:R-:W-:Y:S01]  /*1960*/  DADD R12, R12, -UR6 ;  /* 0x800000060c0c7e29 */ /* 0x000fe20008000000 */
[----:B------:R-:W-:Y:S01]  /*1970*/  UMOV UR6, 0xfefa39ef ;  /* 0xfefa39ef00067882 */ /* 0x000fe20000000000 */
[----:B------:R-:W-:Y:S02]  /*1980*/  UMOV UR7, 0x3fe62e42 ;  /* 0x3fe62e4200077882 */ /* 0x000fe40000000000 */
[----:B------:R-:W-:-:S02]  /*1990*/  DFMA R28, R20, R18, R28 ;  /* 0x00000012141c722b */ /* 0x000fc4000000001c */
[----:B------:R-:W-:-:S06]  /*19a0*/  DADD R18, R16, R26 ;  /* 0x0000000010127229 */ /* 0x000fcc000000001a */
[----:B------:R-:W-:Y:S02]  /*19b0*/  DFMA R28, R14, R24, R28 ;  /* 0x000000180e1c722b */ /* 0x000fe4000000001c */
[----:B------:R-:W-:Y:S02]  /*19c0*/  DMUL R24, R18, R22 ;  /* 0x0000001612187228 */ /* 0x000fe40000000000 */
[----:B------:R-:W-:-:S06]  /*19d0*/  DADD R30, R16, -R18 ;  /* 0x00000000101e7229 */ /* 0x000fcc0000000812 */
[----:B------:R-:W-:Y:S02]  /*19e0*/  DFMA R16, R18, R22, -R24 ;  /* 0x000000161210722b */ /* 0x000fe40000000818 */
[----:B------:R-:W-:-:S06]  /*19f0*/  DADD R30, R26, R30 ;  /* 0x000000001a1e7229 */ /* 0x000fcc000000001e */
[----:B------:R-:W-:-:S08]  /*1a00*/  DFMA R16, R18, R28, R16 ;  /* 0x0000001c1210722b */ /* 0x000fd00000000010 */
[----:B------:R-:W-:-:S08]  /*1a10*/  DFMA R22, R30, R22, R16 ;  /* 0x000000161e16722b */ /* 0x000fd00000000010 */
[----:B------:R-:W-:-:S08]  /*1a20*/  DADD R18, R24, R22 ;  /* 0x0000000018127229 */ /* 0x000fd00000000016 */
[--C-:B------:R-:W-:Y:S02]  /*1a30*/  DADD R16, R14, R18.reuse ;  /* 0x000000000e107229 */ /* 0x100fe40000000012 */
[----:B------:R-:W-:-:S06]  /*1a40*/  DADD R24, R24, -R18 ;  /* 0x0000000018187229 */ /* 0x000fcc0000000812 */
[----:B------:R-:W-:Y:S02]  /*1a50*/  DADD R14, R14, -R16 ;  /* 0x000000000e0e7229 */ /* 0x000fe40000000810 */
[----:B------:R-:W-:-:S06]  /*1a60*/  DADD R24, R22, R24 ;  /* 0x0000000016187229 */ /* 0x000fcc0000000018 */
[----:B------:R-:W-:-:S08]  /*1a70*/  DADD R14, R18, R14 ;  /* 0x00000000120e7229 */ /* 0x000fd0000000000e */
[----:B------:R-:W-:-:S08]  /*1a80*/  DADD R14, R24, R14 ;  /* 0x00000000180e7229 */ /* 0x000fd0000000000e */
[----:B------:R-:W-:-:S08]  /*1a90*/  DADD R20, R20, R14 ;  /* 0x0000000014147229 */ /* 0x000fd0000000000e */
[----:B------:R-:W-:-:S08]  /*1aa0*/  DADD R14, R16, R20 ;  /* 0x00000000100e7229 */ /* 0x000fd00000000014 */
[--C-:B------:R-:W-:Y:S02]  /*1ab0*/  DFMA R18, R12, UR6, R14.reuse ;  /* 0x000000060c127c2b */ /* 0x100fe4000800000e */
[----:B------:R-:W-:-:S06]  /*1ac0*/  DADD R22, R16, -R14 ;  /* 0x0000000010167229 */ /* 0x000fcc000000080e */
[----:B------:R-:W-:Y:S02]  /*1ad0*/  DFMA R16, R12, -UR6, R18 ;  /* 0x800000060c107c2b */ /* 0x000fe40008000012 */
[----:B------:R-:W-:-:S06]  /*1ae0*/  DADD R22, R20, R22 ;  /* 0x0000000014167229 */ /* 0x000fcc0000000016 */
[----:B------:R-:W-:Y:S01]  /*1af0*/  DADD R16, -R14, R16 ;  /* 0x000000000e107229 */ /* 0x000fe20000000110 */
[----:B------:R-:W-:-:S05]  /*1b00*/  IMAD.SHL.U32 R14, R35, 0x2, RZ ;  /* 0x00000002230e7824 */ /* 0x000fca00078e00ff */
[----:B------:R-:W-:Y:S02]  /*1b10*/  ISETP.GT.U32.AND P0, PT, R14, -0x2000001, PT ;  /* 0xfdffffff0e00780c */ /* 0x000fe40003f04070 */
[----:B------:R-:W-:-:S08]  /*1b20*/  DADD R16, R22, -R16 ;  /* 0x0000000016107229 */ /* 0x000fd00000000810 */
[----:B------:R-:W-:Y:S01]  /*1b30*/  DFMA R12, R12, UR8, R16 ;  /* 0x000000080c0c7c2b */ /* 0x000fe20008000010 */
[----:B------:R-:W-:-:S04]  /*1b40*/  LOP3.LUT R17, R35, 0xff0fffff, RZ, 0xc0, !PT ;  /* 0xff0fffff23117812 */ /* 0x000fc800078ec0ff */
[----:B------:R-:W-:-:S03]  /*1b50*/  SEL R35, R17, R35, P0 ;  /* 0x0000002311237207 */ /* 0x000fc60000000000 */
[----:B------:R-:W-:-:S08]  /*1b60*/  DADD R14, R18, R12 ;  /* 0x00000000120e7229 */ /* 0x000fd0000000000c */
[----:B------:R-:W-:Y:S02]  /*1b70*/  DADD R18, R18, -R14 ;  /* 0x0000000012127229 */ /* 0x000fe4000000080e */
[----:B------:R-:W-:-:S06]  /*1b80*/  DMUL R22, R14, R34 ;  /* 0x000000220e167228 */ /* 0x000fcc0000000000 */
[----:B------:R-:W-:Y:S02]  /*1b90*/  DADD R16, R12, R18 ;  /* 0x000000000c107229 */ /* 0x000fe40000000012 */
[----:B------:R-:W-:Y:S01]  /*1ba0*/  DFMA R14, R14, R34, -R22 ;  /* 0x000000220e0e722b */ /* 0x000fe20000000816 */
[----:B------:R-:W-:Y:S02]  /*1bb0*/  IMAD.MOV.U32 R12, RZ, RZ, 0x652b82fe ;  /* 0x652b82feff0c7424 */ /* 0x000fe400078e00ff */
[----:B------:R-:W-:-:S05]  /*1bc0*/  IMAD.MOV.U32 R13, RZ, RZ, 0x3ff71547 ;  /* 0x3ff71547ff0d7424 */ /* 0x000fca00078e00ff */
[----:B------:R-:W-:-:S08]  /*1bd0*/  DFMA R16, R16, R34, R14 ;  /* 0x000000221010722b */ /* 0x000fd0000000000e */
[----:B------:R-:W-:-:S08]  /*1be0*/  DADD R14, R22, R16 ;  /* 0x00000000160e7229 */ /* 0x000fd00000000010 */
[----:B------:R-:W-:Y:S02]  /*1bf0*/  DFMA R12, R14, R12, 6.75539944105574400000e+15 ;  /* 0x433800000e0c742b */ /* 0x000fe4000000000c */
[----:B------:R-:W-:-:S06]  /*1c00*/  FSETP.GEU.AND P0, PT, |R15|, 4.1917929649353027344, PT ;  /* 0x4086232b0f00780b */ /* 0x000fcc0003f0e200 */
[----:B------:R-:W-:-:S08]  /*1c10*/  DADD R20, R12, -6.75539944105574400000e+15 ;  /* 0xc33800000c147429 */ /* 0x000fd00000000000 */
[----:B------:R-:W-:Y:S01]  /*1c20*/  DFMA R18, R20, -UR6, R14 ;  /* 0x8000000614127c2b */ /* 0x000fe2000800000e */
[----:B------:R-:W-:Y:S01]  /*1c30*/  UMOV UR6, 0x3b39803f ;  /* 0x3b39803f00067882 */ /* 0x000fe20000000000 */
[----:B------:R-:W-:-:S06]  /*1c40*/  UMOV UR7, 0x3c7abc9e ;  /* 0x3c7abc9e00077882 */ /* 0x000fcc0000000000 */
[----:B------:R-:W-:Y:S01]  /*1c50*/  DFMA R18, R20, -UR6, R18 ;  /* 0x8000000614127c2b */ /* 0x000fe20008000012 */
[----:B------:R-:W-:Y:S01]  /*1c60*/  UMOV UR6, 0x69ce2bdf ;  /* 0x69ce2bdf00067882 */ /* 0x000fe20000000000 */
[----:B------:R-:W-:Y:S01]  /*1c70*/  IMAD.MOV.U32 R20, RZ, RZ, -0x35dec16 ;  /* 0xfca213eaff147424 */ /* 0x000fe200078e00ff */
[----:B------:R-:W-:Y:S01]  /*1c80*/  UMOV UR7, 0x3e5ade15 ;  /* 0x3e5ade1500077882 */ /* 0x000fe20000000000 */
[----:B------:R-:W-:-:S06]  /*1c90*/  IMAD.MOV.U32 R21, RZ, RZ, 0x3e928af3 ;  /* 0x3e928af3ff157424 */ /* 0x000fcc00078e00ff */
[----:B------:R-:W-:Y:S01]  /*1ca0*/  DFMA R20, R18, UR6, R20 ;  /* 0x0000000612147c2b */ /* 0x000fe20008000014 */
[----:B------:R-:W-:Y:S01]  /*1cb0*/  UMOV UR6, 0x62401315 ;  /* 0x6240131500067882 */ /* 0x000fe20000000000 */
[----:B------:R-:W-:-:S06]  /*1cc0*/  UMOV UR7, 0x3ec71dee ;  /* 0x3ec71dee00077882 */ /* 0x000fcc0000000000 */
[----:B------:R-:W-:Y:S01]  /*1cd0*/  DFMA R20, R18, R20, UR6 ;  /* 0x0000000612147e2b */ /* 0x000fe20008000014 */
        /* <DEDUP_REMOVED lines=20> */
[----:B------:R-:W-:-:S08]  /*1e20*/  DFMA R20, R18, R20, UR6 ;  /* 0x0000000612147e2b */ /* 0x000fd00008000014 */
[----:B------:R-:W-:-:S08]  /*1e30*/  DFMA R20, R18, R20, 1 ;  /* 0x3ff000001214742b */ /* 0x000fd00000000014 */
[----:B------:R-:W-:Y:S02]  /*1e40*/  DFMA R20, R18, R20, 1 ;  /* 0x3ff000001214742b */ /* 0x000fe40000000014 */
[----:B------:R-:W-:-:S08]  /*1e50*/  DADD R18, R22, -R14 ;  /* 0x0000000016127229 */ /* 0x000fd0000000080e */
[----:B------:R-:W-:Y:S01]  /*1e60*/  DADD R18, R16, R18 ;  /* 0x0000000010127229 */ /* 0x000fe20000000012 */
[----:B------:R-:W-:Y:S02]  /*1e70*/  IMAD R17, R12, 0x100000, R21 ;  /* 0x001000000c117824 */ /* 0x000fe400078e0215 */
[----:B------:R-:W-:Y:S01]  /*1e80*/  IMAD.MOV.U32 R16, RZ, RZ, R20 ;  /* 0x000000ffff107224 */ /* 0x000fe200078e0014 */
[----:B------:R-:W-:Y:S07]  /*1e90*/  @!P0 BRA `(.L_x_24) ;  /* 0x0000000000308947 */ /* 0x000fee0003800000 */
[----:B------:R-:W-:Y:S01]  /*1ea0*/  FSETP.GEU.AND P1, PT, |R15|, 4.2275390625, PT ;  /* 0x408748000f00780b */ /* 0x000fe20003f2e200 */
[C---:B------:R-:W-:Y:S02]  /*1eb0*/  DADD R16, R14.reuse, +INF ;  /* 0x7ff000000e107429 */ /* 0x040fe40000000000 */
[----:B------:R-:W-:-:S08]  /*1ec0*/  DSETP.GEU.AND P0, PT, R14, RZ, PT ;  /* 0x000000ff0e00722a */ /* 0x000fd00003f0e000 */
[----:B------:R-:W-:Y:S02]  /*1ed0*/  FSEL R16, R16, RZ, P0 ;  /* 0x000000ff10107208 */ /* 0x000fe40000000000 */
[----:B------:R-:W-:Y:S02]  /*1ee0*/  @!P1 LEA.HI R13, R12, R12, RZ, 0x1 ;  /* 0x0000000c0c0d9211 */ /* 0x000fe400078f08ff */
[----:B------:R-:W-:Y:S02]  /*1ef0*/  FSEL R17, R17, RZ, P0 ;  /* 0x000000ff11117208 */ /* 0x000fe40000000000 */
[----:B------:R-:W-:-:S05]  /*1f00*/  @!P1 SHF.R.S32.HI R13, RZ, 0x1, R13 ;  /* 0x00000001ff0d9819 */ /* 0x000fca000001140d */
[----:B------:R-:W-:Y:S02]  /*1f10*/  @!P1 IMAD.IADD R12, R12, 0x1, -R13 ;  /* 0x000000010c0c9824 */ /* 0x000fe400078e0a0d */
[----:B------:R-:W-:-:S03]  /*1f20*/  @!P1 IMAD R21, R13, 0x100000, R21 ;  /* 0x001000000d159824 */ /* 0x000fc600078e0215 */
[----:B------:R-:W-:Y:S01]  /*1f30*/  @!P1 LEA R13, R12, 0x3ff00000, 0x14 ;  /* 0x3ff000000c0d9811 */ /* 0x000fe200078ea0ff */
[----:B------:R-:W-:-:S06]  /*1f40*/  @!P1 IMAD.MOV.U32 R12, RZ, RZ, RZ ;  /* 0x000000ffff0c9224 */ /* 0x000fcc00078e00ff */
[----:B------:R-:W-:-:S11]  /*1f50*/  @!P1 DMUL R16, R20, R12 ;  /* 0x0000000c14109228 */ /* 0x000fd60000000000 */
.L_x_24:
[----:B------:R-:W-:Y:S01]  /*1f60*/  DFMA R18, R18, R16, R16 ;  /* 0x000000101212722b */ /* 0x000fe20000000010 */
[----:B------:R-:W-:Y:S01]  /*1f70*/  IMAD.MOV.U32 R12, RZ, RZ, R0 ;  /* 0x000000ffff0c7224 */ /* 0x000fe200078e0000 */
[----:B------:R-:W-:Y:S01]  /*1f80*/  DSETP.NEU.AND P0, PT, |R16|, +INF , PT ;  /* 0x7ff000001000742a */ /* 0x000fe20003f0d200 */
[----:B------:R-:W-:-:S07]  /*1f90*/  IMAD.MOV.U32 R13, RZ, RZ, 0x0 ;  /* 0x00000000ff0d7424 */ /* 0x000fce00078e00ff */
[----:B------:R-:W-:Y:S02]  /*1fa0*/  FSEL R14, R16, R18, !P0 ;  /* 0x00000012100e7208 */ /* 0x000fe40004000000 */
[----:B------:R-:W-:Y:S01]  /*1fb0*/  FSEL R15, R17, R19, !P0 ;  /* 0x00000013110f7208 */ /* 0x000fe20004000000 */
[----:B------:R-:W-:Y:S06]  /*1fc0*/  RET.REL.NODEC R12 `(_Z10initialize4Gridddddiddd) ;  /* 0xffffffe00c0c7950 */ /* 0x000fec0003c3ffff */
.L_x_25:
[----:B------:R-:W-:-:S00]  /*1fd0*/  BRA `(.L_x_25) ;  /* 0xfffffffc00fc7947 */ /* 0x000fc0000383ffff */
[----:B------:R-:W-:-:S00]  /*1fe0*/  NOP ;  /* 0x0000000000007918 */ /* 0x000fc00000000000 */
        /* <DEDUP_REMOVED lines=9> */
.L_x_366:


//--------------------- .text._Z16SLIC_Evolution_Y4Gridddd --------------------------
	.section	.text._Z16SLIC_Evolution_Y4Gridddd,"ax",@progbits
	.align	128
        .global         _Z16SLIC_Evolution_Y4Gridddd
        .type           _Z16SLIC_Evolution_Y4Gridddd,@function
        .size           _Z16SLIC_Evolution_Y4Gridddd,(.L_x_368 - _Z16SLIC_Evolution_Y4Gridddd)
        .other          _Z16SLIC_Evolution_Y4Gridddd,@"STO_CUDA_ENTRY STV_DEFAULT"
_Z16SLIC_Evolution_Y4Gridddd:
.text._Z16SLIC_Evolution_Y4Gridddd:
[----:B------:R-:W-:Y:S01]  /*0000*/  LDC R1, c[0x0][0x37c] ;  /* 0x0000df00ff017b82 */ /* 0x000fe20000000800 */
[----:B------:R-:W0:Y:S07]  /*0010*/  S2R R28, SR_TID.X ;  /* 0x00000000001c7919 */ /* 0x000e2e0000002100 */
[----:B------:R-:W0:Y:S01]  /*0020*/  S2UR UR4, SR_CTAID.X ;  /* 0x00000000000479c3 */ /* 0x000e220000002500 */
[----:B------:R-:W-:Y:S01]  /*0030*/  UMOV UR14, 0x400 ;  /* 0x00000400000e7882 */ /* 0x000fe20000000000 */
[----:B------:R-:W1:Y:S01]  /*0040*/  LDCU.64 UR10, c[0x0][0x358] ;  /* 0x00006b00ff0a77ac */ /* 0x000e620008000a00 */
[----:B------:R-:W2:Y:S01]  /*0050*/  S2R R3, SR_CTAID.Y ;  /* 0x0000000000037919 */ /* 0x000ea20000002600 */
[----:B------:R-:W2:Y:S04]  /*0060*/  S2R R8, SR_TID.Y ;  /* 0x0000000000087919 */ /* 0x000ea80000002200 */
[----:B------:R-:W0:Y:S01]  /*0070*/  LDC R9, c[0x0][0x360] ;  /* 0x0000d800ff097b82 */ /* 0x000e220000000800 */
[----:B------:R-:W2:Y:S07]  /*0080*/  LDCU UR12, c[0x0][0x364] ;  /* 0x00006c80ff0c77ac */ /* 0x000eae0008000800 */
[----:B------:R-:W3:Y:S08]  /*0090*/  LDC.64 R18, c[0x0][0x388] ;  /* 0x0000e200ff127b82 */ /* 0x000ef00000000a00 */
[----:B------:R-:W4:Y:S01]  /*00a0*/  S2UR UR13, SR_CgaCtaId ;  /* 0x00000000000d79c3 */ /* 0x000f220000008800 */
[----:B0-----:R-:W-:Y:S01]  /*00b0*/  IMAD R9, R9, UR4, R28 ;  /* 0x0000000409097c24 */ /* 0x001fe2000f8e021c */
[----:B------:R-:W-:Y:S01]  /*00c0*/  UIADD3 UR4, UPT, UPT, UR14, 0x2000, URZ ;  /* 0x000020000e047890 */ /* 0x000fe2000fffe0ff */
[----:B--2---:R-:W-:-:S02]  /*00d0*/  IMAD R0, R3, UR12, R8 ;  /* 0x0000000c03007c24 */ /* 0x004fc4000f8e0208 */
[----:B---3--:R-:W-:Y:S02]  /*00e0*/  VIADD R2, R18, 0x2 ;  /* 0x0000000212027836 */ /* 0x008fe40000000000 */
[----:B------:R-:W-:Y:S02]  /*00f0*/  IMAD R0, R3, -0x2, R0 ;  /* 0xfffffffe03007824 */ /* 0x000fe400078e0200 */
[----:B------:R-:W-:Y:S01]  /*0100*/  VIADD R3, R19, 0x3 ;  /* 0x0000000313037836 */ /* 0x000fe20000000000 */
[----:B------:R-:W-:Y:S01]  /*0110*/  ISETP.GE.AND P0, PT, R9, R2, PT ;  /* 0x000000020900720c */ /* 0x000fe20003f06270 */
[----:B----4-:R-:W-:-:S03]  /*0120*/  ULEA UR5, UR13, UR14, 0x18 ;  /* 0x0000000e0d057291 */ /* 0x010fc6000f8ec0ff */
[----:B------:R-:W-:Y:S01]  /*0130*/  ISETP.GT.AND P0, PT, R9, 0x1, !P0 ;  /* 0x000000010900780c */ /* 0x000fe20004704270 */
[----:B------:R-:W-:-:S03]  /*0140*/  ULEA UR4, UR13, UR4, 0x18 ;  /* 0x000000040d047291 */ /* 0x000fc6000f8ec0ff */
[----:B------:R-:W-:-:S03]  /*0150*/  ISETP.GT.AND P1, PT, R0, RZ, P0 ;  /* 0x000000ff0000720c */ /* 0x000fc60000724270 */
[----:B------:R-:W-:Y:S01]  /*0160*/  LEA R37, R28, UR4, 0xa ;  /* 0x000000041c257c11 */ /* 0x000fe2000f8e50ff */
[----:B------:R-:W-:Y:S01]  /*0170*/  UMOV UR4, URZ ;  /* 0x000000ff00047c82 */ /* 0x000fe20008000000 */
[----:B------:R-:W-:Y:S02]  /*0180*/  ISETP.GE.OR P2, PT, R0, R3, !P1 ;  /* 0x000000030000720c */ /* 0x000fe40004f46670 */
[----:B------:R-:W-:Y:S01]  /*0190*/  LEA R3, R28, UR5, 0xa ;  /* 0x000000051c037c11 */ /* 0x000fe2000f8e50ff */
[----:B------:R-:W-:Y:S01]  /*01a0*/  UMOV UR5, 0x40000000 ;  /* 0x4000000000057882 */ /* 0x000fe20000000000 */
[----:B------:R-:W-:-:S03]  /*01b0*/  IMAD R37, R8, 0x20, R37 ;  /* 0x0000002008257824 */ /* 0x000fc600078e0225 */
[----:B------:R-:W-:-:S06]  /*01c0*/  IMAD R36, R8, 0x20, R3 ;  /* 0x0000002008247824 */ /* 0x000fcc00078e0203 */
[----:B-1----:R-:W-:Y:S05]  /*01d0*/  @P2 BRA `(.L_x_26) ;  /* 0x0000003000d42947 */ /* 0x002fea0003800000 */
[----:B------:R-:W0:Y:S01]  /*01e0*/  LDC.64 R22, c[0x0][0x380] ;  /* 0x0000e000ff167b82 */ /* 0x000e220000000a00 */
[----:B------:R-:W-:Y:S01]  /*01f0*/  VIADD R19, R19, 0x4 ;  /* 0x0000000413137836 */ /* 0x000fe20000000000 */
[----:B------:R-:W-:-:S03]  /*0200*/  IADD3 R18, PT, PT, R18, 0x4, RZ ;  /* 0x0000000412127810 */ /* 0x000fc60007ffe0ff */
[C---:B------:R-:W-:Y:S02]  /*0210*/  IMAD.IADD R30, R0.reuse, 0x1, R19 ;  /* 0x00000001001e7824 */ /* 0x040fe400078e0213 */
[----:B------:R-:W-:Y:S02]  /*0220*/  IMAD R26, R0, R18, RZ ;  /* 0x00000012001a7224 */ /* 0x000fe400078e02ff */
[----:B------:R-:W-:Y:S02]  /*0230*/  IMAD.IADD R32, R19, 0x1, R30 ;  /* 0x0000000113207824 */ /* 0x000fe400078e021e */
[----:B------:R-:W-:Y:S02]  /*0240*/  IMAD.IADD R21, R9, 0x1, R26 ;  /* 0x0000000109157824 */ /* 0x000fe400078e021a */
[----:B------:R-:W-:Y:S02]  /*0250*/  IMAD.IADD R19, R19, 0x1, R32 ;  /* 0x0000000113137824 */ /* 0x000fe400078e0220 */
[----:B------:R-:W-:-:S02]  /*0260*/  IMAD R25, R18, R30, R9 ;  /* 0x0000001e12197224 */ /* 0x000fc400078e0209 */
[C-C-:B------:R-:W-:Y:S02]  /*0270*/  IMAD R11, R18.reuse, R32, R9.reuse ;  /* 0x00000020120b7224 */ /* 0x140fe400078e0209 */
[----:B------:R-:W-:Y:S02]  /*0280*/  IMAD R17, R18, R19, R9 ;  /* 0x0000001312117224 */ /* 0x000fe400078e0209 */
[----:B0-----:R-:W-:-:S04]  /*0290*/  IMAD.WIDE R20, R21, 0x8, R22 ;  /* 0x0000000815147825 */ /* 0x001fc800078e0216 */
[--C-:B------:R-:W-:Y:S01]  /*02a0*/  IMAD.WIDE R24, R25, 0x8, R22.reuse ;  /* 0x0000000819187825 */ /* 0x100fe200078e0216 */
[----:B------:R-:W2:Y:S03]  /*02b0*/  LDG.E.64 R4, desc[UR10][R20.64] ;  /* 0x0000000a14047981 */ /* 0x000ea6000c1e1b00 */
[--C-:B------:R-:W-:Y:S01]  /*02c0*/  IMAD.WIDE R10, R11, 0x8, R22.reuse ;  /* 0x000000080b0a7825 */ /* 0x100fe200078e0216 */
[----:B------:R-:W2:Y:S03]  /*02d0*/  LDG.E.64 R6, desc[UR10][R24.64] ;  /* 0x0000000a18067981 */ /* 0x000ea6000c1e1b00 */
[----:B------:R-:W-:Y:S01]  /*02e0*/  IMAD.WIDE R16, R17, 0x8, R22 ;  /* 0x0000000811107825 */ /* 0x000fe200078e0216 */
[----:B------:R-:W3:Y:S04]  /*02f0*/  LDG.E.64 R12, desc[UR10][R10.64] ;  /* 0x0000000a0a0c7981 */ /* 0x000ee8000c1e1b00 */
[----:B------:R-:W3:Y:S01]  /*0300*/  LDG.E.64 R14, desc[UR10][R16.64] ;  /* 0x0000000a100e7981 */ /* 0x000ee2000c1e1b00 */
[----:B------:R-:W-:-:S04]  /*0310*/  UIADD3 UR6, UPT, UPT, UR14, 0x1000, URZ ;  /* 0x000010000e067890 */ /* 0x000fc8000fffe0ff */
[----:B------:R-:W-:-:S06]  /*0320*/  ULEA UR6, UR13, UR6, 0x18 ;  /* 0x000000060d067291 */ /* 0x000fcc000f8ec0ff */
[----:B------:R-:W-:-:S05]  /*0330*/  LEA R27, R28, UR6, 0xa ;  /* 0x000000061c1b7c11 */ /* 0x000fca000f8e50ff */
[C---:B------:R-:W-:Y:S01]  /*0340*/  IMAD R2, R8.reuse, 0x20, R27 ;  /* 0x0000002008027824 */ /* 0x040fe200078e021b */
[----:B------:R-:W-:Y:S05]  /*0350*/  WARPSYNC.ALL ;  /* 0x0000000000007948 */ /* 0x000fea0003800000 */
[----:B------:R-:W-:-:S13]  /*0360*/  ISETP.NE.AND P2, PT, R8, RZ, PT ;  /* 0x000000ff0800720c */ /* 0x000fda0003f45270 */
[----:B------:R-:W-:-:S05]  /*0370*/  @!P2 IADD3 R27, PT, PT, R9, R26, -R18 ;  /* 0x0000001a091ba210 */ /* 0x000fca0007ffe812 */
[----:B------:R-:W-:Y:S01]  /*0380*/  @!P2 IMAD.WIDE R26, R27, 0x8, R22 ;  /* 0x000000081b1aa825 */ /* 0x000fe200078e0216 */
[----:B------:R-:W-:-:S06]  /*0390*/  UIADD3 UR6, UPT, UPT, UR12, -0x1, URZ ;  /* 0xffffffff0c067890 */ /* 0x000fcc000fffe0ff */
[----:B------:R-:W-:-:S13]  /*03a0*/  ISETP.NE.AND P3, PT, R8, UR6, PT ;  /* 0x0000000608007c0c */ /* 0x000fda000bf65270 */
[----:B------:R-:W-:Y:S01]  /*03b0*/  @!P3 IMAD.WIDE R28, R18, 0x8, R20 ;  /* 0x00000008121cb825 */ /* 0x000fe200078e0214 */
[----:B------:R-:W-:-:S13]  /*03c0*/  ISETP.NE.AND P4, PT, R8, RZ, PT ;  /* 0x000000ff0800720c */ /* 0x000fda0003f85270 */
[----:B------:R-:W-:Y:S01]  /*03d0*/  @!P4 IADD3 R30, PT, PT, R30, -0x1, RZ ;  /* 0xffffffff1e1ec810 */ /* 0x000fe20007ffe0ff */
[----:B--2---:R0:W-:Y:S04]  /*03e0*/  STS.128 [R2], R4 ;  /* 0x0000000402007388 */ /* 0x0041e80000000c00 */
[----:B---3--:R1:W-:Y:S01]  /*03f0*/  STS.128 [R2+0x10], R12 ;  /* 0x0000100c02007388 */ /* 0x0083e20000000c00 */
[----:B------:R-:W-:Y:S06]  /*0400*/  BAR.SYNC.DEFER_BLOCKING 0x0 ;  /* 0x0000000000007b1d */ /* 0x000fec0000010000 */
[----:B------:R-:W2:Y:S04]  /*0410*/  @!P2 LDG.E.64 R26, desc[UR10][R26.64] ;  /* 0x0000000a1a1aa981 */ /* 0x000ea8000c1e1b00 */
[----:B------:R-:W3:Y:S01]  /*0420*/  @!P3 LDG.E.64 R20, desc[UR10][R28.64] ;  /* 0x0000000a1c14b981 */ /* 0x000ee2000c1e1b00 */
[----:B0-----:R-:W-:-:S04]  /*0430*/  @!P4 IMAD R5, R18, R30, R9 ;  /* 0x0000001e1205c224 */ /* 0x001fc800078e0209 */
[----:B-1----:R-:W-:-:S06]  /*0440*/  @!P4 IMAD.WIDE R14, R5, 0x8, R22 ;  /* 0x00000008050ec825 */ /* 0x002fcc00078e0216 */
[----:B------:R-:W4:Y:S01]  /*0450*/  @!P4 LDG.E.64 R14, desc[UR10][R14.64] ;  /* 0x0000000a0e0ec981 */ /* 0x000f22000c1e1b00 */
[----:B------:R-:W-:Y:S02]  /*0460*/  @!P4 VIADD R32, R32, 0xffffffff ;  /* 0xffffffff2020c836 */ /* 0x000fe40000000000 */
[----:B------:R-:W-:-:S04]  /*0470*/  @!P4 VIADD R19, R19, 0xffffffff ;  /* 0xffffffff1313c836 */ /* 0x000fc80000000000 */
[----:B------:R-:W-:Y:S01]  /*0480*/  @!P4 IMAD R19, R18, R19, R9 ;  /* 0x000000131213c224 */ /* 0x000fe200078e0209 */
[----:B--2---:R-:W-:Y:S04]  /*0490*/  @!P2 STS.64 [R3], R26 ;  /* 0x0000001a0300a388 */ /* 0x004fe80000000a00 */
[----:B------:R-:W0:Y:S04]  /*04a0*/  @P2 LDS.64 R4, [R2+-0x20] ;  /* 0xffffe00002042984 */ /* 0x000e280000000a00 */
[----:B0-----:R-:W-:Y:S04]  /*04b0*/  @P2 STS.64 [R36], R4 ;  /* 0x0000000424002388 */ /* 0x001fe80000000a00 */
[----:B------:R-:W3:Y:S01]  /*04c0*/  @P3 LDS.64 R20, [R2+0x20] ;  /* 0x0000200002143984 */ /* 0x000ee20000000a00 */
[----:B------:R-:W-:-:S03]  /*04d0*/  ISETP.NE.AND P2, PT, R8, UR6, PT ;  /* 0x0000000608007c0c */ /* 0x000fc6000bf45270 */
[----:B---3--:R-:W-:Y:S04]  /*04e0*/  STS.64 [R37], R20 ;  /* 0x0000001425007388 */ /* 0x008fe80000000a00 */
[----:B------:R-:W0:Y:S06]  /*04f0*/  @P4 LDS.64 R12, [R2+-0x18] ;  /* 0xffffe800020c4984 */ /* 0x000e2c0000000a00 */
[C---:B------:R-:W-:Y:S01]  /*0500*/  @!P2 IMAD.WIDE R24, R18.reuse, 0x8, R24 ;  /* 0x000000081218a825 */ /* 0x040fe200078e0218 */
[----:B0-----:R-:W-:Y:S04]  /*0510*/  @P4 STS.64 [R36+0x8], R12 ;  /* 0x0000080c24004388 */ /* 0x001fe80000000a00 */
[----:B----4-:R-:W-:Y:S04]  /*0520*/  @!P4 STS.64 [R3+0x8], R14 ;  /* 0x0000080e0300c388 */ /* 0x010fe80000000a00 */
[----:B------:R-:W0:Y:S01]  /*0530*/  @P2 LDS.64 R6, [R2+0x28] ;  /* 0x0000280002062984 */ /* 0x000e220000000a00 */
[----:B------:R-:W-:-:S03]  /*0540*/  @!P4 IMAD R5, R18, R32, R9 ;  /* 0x000000201205c224 */ /* 0x000fc600078e0209 */
[----:B0-----:R-:W-:Y:S04]  /*0550*/  @P2 STS.64 [R37+0x8], R6 ;  /* 0x0000080625002388 */ /* 0x001fe80000000a00 */
[----:B------:R-:W2:Y:S01]  /*0560*/  @!P2 LDG.E.64 R6, desc[UR10][R24.64] ;  /* 0x0000000a1806a981 */ /* 0x000ea2000c1e1b00 */
[----:B------:R-:W-:-:S05]  /*0570*/  @!P4 IMAD.WIDE R4, R5, 0x8, R22 ;  /* 0x000000080504c825 */ /* 0x000fca00078e0216 */
[----:B------:R-:W3:Y:S01]  /*0580*/  @!P4 LDG.E.64 R26, desc[UR10][R4.64] ;  /* 0x0000000a041ac981 */ /* 0x000ee2000c1e1b00 */
[----:B------:R-:W-:-:S06]  /*0590*/  @!P4 IMAD.WIDE R22, R19, 0x8, R22 ;  /* 0x000000081316c825 */ /* 0x000fcc00078e0216 */
[----:B------:R-:W4:Y:S01]  /*05a0*/  @!P4 LDG.E.64 R22, desc[UR10][R22.64] ;  /* 0x0000000a1616c981 */ /* 0x000f22000c1e1b00 */
[----:B------:R-:W-:-:S04]  /*05b0*/  @!P2 IMAD.WIDE R10, R18, 0x8, R10 ;  /* 0x00000008120aa825 */ /* 0x000fc800078e020a */
[----:B------:R-:W-:Y:S01]  /*05c0*/  @!P2 IMAD.WIDE R28, R18, 0x8, R16 ;  /* 0x00000008121ca825 */ /* 0x000fe200078e0210 */
[----:B------:R-:W-:Y:S01]  /*05d0*/  BSSY.RECONVERGENT B1, `(.L_x_27) ;  /* 0x0000026000017945 */ /* 0x000fe20003800200 */
[----:B--2---:R-:W-:Y:S04]  /*05e0*/  @!P2 STS.64 [R37+0x8], R6 ;  /* 0x000008062500a388 */ /* 0x004fe80000000a00 */
[----:B------:R-:W0:Y:S04]  /*05f0*/  @P4 LDS.64 R12, [R2+-0x10] ;  /* 0xfffff000020c4984 */ /* 0x000e280000000a00 */
[----:B0-----:R-:W-:Y:S04]  /*0600*/  @P4 STS.64 [R36+0x10], R12 ;  /* 0x0000100c24004388 */ /* 0x001fe80000000a00 */
[----:B---3--:R-:W-:Y:S04]  /*0610*/  @!P4 STS.64 [R3+0x10], R26 ;  /* 0x0000101a0300c388 */ /* 0x008fe80000000a00 */
[----:B------:R-:W0:Y:S04]  /*0620*/  @P4 LDS.64 R14, [R2+-0x8] ;  /* 0xfffff800020e4984 */ /* 0x000e280000000a00 */
[----:B------:R-:W-:Y:S04]  /*0630*/  @P2 LDS.64 R24, [R2+0x30] ;  /* 0x0000300002182984 */ /* 0x000fe80000000a00 */
[----:B0-----:R-:W-:Y:S04]  /*0640*/  @P4 STS.64 [R36+0x18], R14 ;  /* 0x0000180e24004388 */ /* 0x001fe80000000a00 */
[----:B----4-:R-:W-:Y:S04]  /*0650*/  @!P4 STS.64 [R3+0x18], R22 ;  /* 0x000018160300c388 */ /* 0x010fe80000000a00 */
[----:B------:R-:W0:Y:S01]  /*0660*/  LDS.64 R18, [R2] ;  /* 0x0000000002127984 */ /* 0x000e220000000a00 */
[----:B------:R-:W-:-:S03]  /*0670*/  IMAD.MOV.U32 R12, RZ, RZ, 0x1 ;  /* 0x00000001ff0c7424 */ /* 0x000fc600078e00ff */
[----:B------:R-:W1:Y:S04]  /*0680*/  LDS.64 R26, [R36] ;  /* 0x00000000241a7984 */ /* 0x000e680000000a00 */
[----:B------:R2:W3:Y:S04]  /*0690*/  @P2 LDS.64 R4, [R2+0x38] ;  /* 0x0000380002042984 */ /* 0x0004e80000000a00 */
[----:B------:R4:W5:Y:S01]  /*06a0*/  @!P2 LDG.E.64 R24, desc[UR10][R10.64] ;  /* 0x0000000a0a18a981 */ /* 0x000962000c1e1b00 */
[----:B0-----:R-:W-:-:S06]  /*06b0*/  DADD R16, -R18, R20 ;  /* 0x0000000012107229 */ /* 0x001fcc0000000114 */
[----:B------:R-:W0:Y:S01]  /*06c0*/  MUFU.RCP64H R13, R17 ;  /* 0x00000011000d7308 */ /* 0x000e220000001800 */
[----:B-1----:R-:W-:Y:S01]  /*06d0*/  DADD R26, -R26, R18 ;  /* 0x000000001a1a7229 */ /* 0x002fe20000000112 */
[----:B------:R2:W5:Y:S01]  /*06e0*/  @!P2 LDG.E.64 R4, desc[UR10][R28.64] ;  /* 0x0000000a1c04a981 */ /* 0x000562000c1e1b00 */
[----:B0-----:R-:W-:-:S08]  /*06f0*/  DFMA R14, -R16, R12, 1 ;  /* 0x3ff00000100e742b */ /* 0x001fd0000000010c */
[----:B------:R-:W-:-:S08]  /*0700*/  DFMA R14, R14, R14, R14 ;  /* 0x0000000e0e0e722b */ /* 0x000fd0000000000e */
[----:B------:R-:W-:-:S08]  /*0710*/  DFMA R14, R12, R14, R12 ;  /* 0x0000000e0c0e722b */ /* 0x000fd0000000000c */
[----:B------:R-:W-:-:S08]  /*0720*/  DFMA R12, -R16, R14, 1 ;  /* 0x3ff00000100c742b */ /* 0x000fd0000000010e */
[----:B------:R-:W-:-:S08]  /*0730*/  DFMA R12, R14, R12, R14 ;  /* 0x0000000c0e0c722b */ /* 0x000fd0000000000e */
[----:B------:R-:W-:-:S08]  /*0740*/  DMUL R20, R26, R12 ;  /* 0x0000000c1a147228 */ /* 0x000fd00000000000 */
[----:B----4-:R-:W-:-:S08]  /*0750*/  DFMA R10, -R16, R20, R26 ;  /* 0x00000014100a722b */ /* 0x010fd0000000011a */
[----:B------:R-:W-:Y:S01]  /*0760*/  DFMA R20, R12, R10, R20 ;  /* 0x0000000a0c14722b */ /* 0x000fe20000000014 */
[----:B------:R-:W-:-:S09]  /*0770*/  FSETP.GEU.AND P3, PT, |R27|, 6.5827683646048100446e-37, PT ;  /* 0x036000001b00780b */ /* 0x000fd20003f6e200 */
[----:B------:R-:W-:-:S05]  /*0780*/  FFMA R3, RZ, R17, R21 ;  /* 0x00000011ff037223 */ /* 0x000fca0000000015 */
[----:B------:R-:W-:-:S13]  /*0790*/  FSETP.GT.AND P2, PT, |R3|, 1.469367938527859385e-39, PT ;  /* 0x001000000300780b */ /* 0x000fda0003f44200 */
[----:B--23--:R-:W-:Y:S05]  /*07a0*/  @P2 BRA P3, `(.L_x_28) ;  /* 0x0000000000202947 */ /* 0x00cfea0001800000 */
[----:B------:R-:W-:Y:S01]  /*07b0*/  IMAD.MOV.U32 R12, RZ, RZ, R26 ;  /* 0x000000ffff0c7224 */ /* 0x000fe200078e001a */
[----:B------:R-:W-:Y:S01]  /*07c0*/  MOV R14, R16 ;  /* 0x00000010000e7202 */ /* 0x000fe20000000f00 */
[----:B------:R-:W-:Y:S01]  /*07d0*/  IMAD.MOV.U32 R13, RZ, RZ, R27 ;  /* 0x000000ffff0d7224 */ /* 0x000fe200078e001b */
[----:B------:R-:W-:Y:S01]  /*07e0*/  MOV R10, 0x810 ;  /* 0x00000810000a7802 */ /* 0x000fe20000000f00 */
[----:B------:R-:W-:-:S07]  /*07f0*/  IMAD.MOV.U32 R11, RZ, RZ, R17 ;  /* 0x000000ffff0b7224 */ /* 0x000fce00078e0011 */
[----:B-----5:R-:W-:Y:S05]  /*0800*/  CALL.REL.NOINC `($__internal_1_$__cuda_sm20_div_rn_f64_full) ;  /* 0x00000058008c7944 */ /* 0x020fea0003c00000 */
[----:B------:R-:W-:Y:S02]  /*0810*/  IMAD.MOV.U32 R20, RZ, RZ, R12 ;  /* 0x000000ffff147224 */ /* 0x000fe400078e000c */
[----:B------:R-:W-:-:S07]  /*0820*/  IMAD.MOV.U32 R21, RZ, RZ, R11 ;  /* 0x000000ffff157224 */ /* 0x000fce00078e000b */
.L_x_28:
[----:B------:R-:W-:Y:S05]  /*0830*/  BSYNC.RECONVERGENT B1 ;  /* 0x0000000000017941 */ /* 0x000fea0003800200 */
.L_x_27:
[----:B------:R-:W-:Y:S01]  /*0840*/  DSETP.GTU.AND P2, PT, R20, RZ, PT ;  /* 0x000000ff1400722a */ /* 0x000fe20003f4c000 */
[----:B------:R-:W-:Y:S01]  /*0850*/  BSSY.RECONVERGENT B1, `(.L_x_29) ;  /* 0x0000034000017945 */ /* 0x000fe20003800200 */
[----:B------:R-:W-:-:S12]  /*0860*/  CS2R R10, SRZ ;  /* 0x00000000000a7805 */ /* 0x000fd8000001ff00 */
[----:B------:R-:W-:Y:S05]  /*0870*/  @!P2 BRA `(.L_x_30) ;  /* 0x0000000000c4a947 */ /* 0x000fea0003800000 */
[----:B------:R-:W-:-:S06]  /*0880*/  DSETP.GTU.AND P2, PT, R20, 0.5, PT ;  /* 0x3fe000001400742a */ /* 0x000fcc0003f4c000 */
[----:B------:R-:W-:-:S14]  /*0890*/  DSETP.LEU.OR P2, PT, R20, RZ, P2 ;  /* 0x000000ff1400722a */ /* 0x000fdc000174b400 */
[----:B------:R-:W-:Y:S01]  /*08a0*/  @!P2 DADD R10, R20, R20 ;  /* 0x00000000140aa229 */ /* 0x000fe20000000014 */
[----:B------:R-:W-:Y:S10]  /*08b0*/  @!P2 BRA `(.L_x_30) ;  /* 0x0000000000b4a947 */ /* 0x000ff40003800000 */
[C---:B------:R-:W-:Y:S01]  /*08c0*/  DSETP.GTU.AND P2, PT, R20.reuse, 1, PT ;  /* 0x3ff000001400742a */ /* 0x040fe20003f4c000 */
[----:B------:R-:W-:Y:S01]  /*08d0*/  IMAD.MOV.U32 R10, RZ, RZ, 0x0 ;  /* 0x00000000ff0a7424 */ /* 0x000fe200078e00ff */
[----:B------:R-:W-:Y:S01]  /*08e0*/  DSETP.GT.AND P3, PT, R20, 0.5, PT ;  /* 0x3fe000001400742a */ /* 0x000fe20003f64000 */
[----:B------:R-:W-:-:S13]  /*08f0*/  IMAD.MOV.U32 R11, RZ, RZ, 0x3ff00000 ;  /* 0x3ff00000ff0b7424 */ /* 0x000fda00078e00ff */
[----:B------:R-:W-:Y:S05]  /*0900*/  @!P2 BRA P3, `(.L_x_30) ;  /* 0x0000000000a0a947 */ /* 0x000fea0001800000 */
[----:B------:R-:W-:Y:S01]  /*0910*/  DSETP.GT.AND P2, PT, R20, 1, PT ;  /* 0x3ff000001400742a */ /* 0x000fe20003f44000 */
[----:B------:R-:W-:-:S13]  /*0920*/  CS2R R10, SRZ ;  /* 0x00000000000a7805 */ /* 0x000fda000001ff00 */
[----:B------:R-:W-:Y:S05]  /*0930*/  @!P2 BRA `(.L_x_30) ;  /* 0x000000000094a947 */ /* 0x000fea0003800000 */
[----:B------:R-:W-:Y:S01]  /*0940*/  DADD R22, R20, 1 ;  /* 0x3ff0000014167429 */ /* 0x000fe20000000000 */
[----:B------:R-:W-:Y:S01]  /*0950*/  MOV R10, 0x1 ;  /* 0x00000001000a7802 */ /* 0x000fe20000000f00 */
[----:B------:R-:W-:Y:S04]  /*0960*/  BSSY.RECONVERGENT B2, `(.L_x_31) ;  /* 0x0000014000027945 */ /* 0x000fe80003800200 */
[----:B------:R-:W0:Y:S02]  /*0970*/  MUFU.RCP64H R11, R23 ;  /* 0x00000017000b7308 */ /* 0x000e240000001800 */
[----:B0-----:R-:W-:-:S08]  /*0980*/  DFMA R12, -R22, R10, 1 ;  /* 0x3ff00000160c742b */ /* 0x001fd0000000010a */
[----:B------:R-:W-:-:S08]  /*0990*/  DFMA R12, R12, R12, R12 ;  /* 0x0000000c0c0c722b */ /* 0x000fd0000000000c */
[----:B------:R-:W-:-:S08]  /*09a0*/  DFMA R12, R10, R12, R10 ;  /* 0x0000000c0a0c722b */ /* 0x000fd0000000000a */
[----:B------:R-:W-:-:S08]  /*09b0*/  DFMA R10, -R22, R12, 1 ;  /* 0x3ff00000160a742b */ /* 0x000fd0000000010c */
[----:B------:R-:W-:-:S08]  /*09c0*/  DFMA R10, R12, R10, R12 ;  /* 0x0000000a0c0a722b */ /* 0x000fd0000000000c */
[----:B------:R-:W-:-:S08]  /*09d0*/  DMUL R12, R10, 2 ;  /* 0x400000000a0c7828 */ /* 0x000fd00000000000 */
[----:B------:R-:W-:-:S08]  /*09e0*/  DFMA R14, -R22, R12, 2 ;  /* 0x40000000160e742b */ /* 0x000fd0000000010c */
[----:B------:R-:W-:-:S10]  /*09f0*/  DFMA R10, R10, R14, R12 ;  /* 0x0000000e0a0a722b */ /* 0x000fd4000000000c */
[----:B------:R-:W-:-:S05]  /*0a00*/  FFMA R3, RZ, R23, R11 ;  /* 0x00000017ff037223 */ /* 0x000fca000000000b */
[----:B------:R-:W-:-:S13]  /*0a10*/  FSETP.GT.AND P2, PT, |R3|, 1.469367938527859385e-39, PT ;  /* 0x001000000300780b */ /* 0x000fda0003f44200 */
[----:B------:R-:W-:Y:S05]  /*0a20*/  @P2 BRA `(.L_x_32) ;  /* 0x00000000001c2947 */ /* 0x000fea0003800000 */
[----:B------:R-:W-:Y:S01]  /*0a30*/  IMAD.MOV.U32 R14, RZ, RZ, R22 ;  /* 0x000000ffff0e7224 */ /* 0x000fe200078e0016 */
[----:B------:R-:W-:Y:S01]  /*0a40*/  MOV R10, 0xa90 ;  /* 0x00000a90000a7802 */ /* 0x000fe20000000f00 */
[----:B------:R-:W-:Y:S02]  /*0a50*/  IMAD.MOV.U32 R11, RZ, RZ, R23 ;  /* 0x000000ffff0b7224 */ /* 0x000fe400078e0017 */
[----:B------:R-:W-:Y:S02]  /*0a60*/  IMAD.MOV.U32 R12, RZ, RZ, RZ ;  /* 0x000000ffff0c7224 */ /* 0x000fe400078e00ff */
[----:B------:R-:W-:-:S07]  /*0a70*/  IMAD.MOV.U32 R13, RZ, RZ, 0x40000000 ;  /* 0x40000000ff0d7424 */ /* 0x000fce00078e00ff */
[----:B-----5:R-:W-:Y:S05]  /*0a80*/  CALL.REL.NOINC `($__internal_1_$__cuda_sm20_div_rn_f64_full) ;  /* 0x0000005400ec7944 */ /* 0x020fea0003c00000 */
[----:B------:R-:W-:-:S07]  /*0a90*/  IMAD.MOV.U32 R10, RZ, RZ, R12 ;  /* 0x000000ffff0a7224 */ /* 0x000fce00078e000c */
.L_x_32:
[----:B------:R-:W-:Y:S05]  /*0aa0*/  BSYNC.RECONVERGENT B2 ;  /* 0x0000000000027941 */ /* 0x000fea0003800200 */
.L_x_31:
[----:B------:R-:W-:Y:S01]  /*0ab0*/  DSETP.MIN.AND P2, P3, R10, R20, PT ;  /* 0x000000140a00722a */ /* 0x000fe20003b40000 */
[----:B------:R-:W-:Y:S01]  /*0ac0*/  IMAD.MOV.U32 R12, RZ, RZ, R21 ;  /* 0x000000ffff0c7224 */ /* 0x000fe200078e0015 */
[----:B------:R-:W-:-:S04]  /*0ad0*/  MOV R3, R11 ;  /* 0x0000000b00037202 */ /* 0x000fc80000000f00 */
[----:B------:R-:W-:Y:S02]  /*0ae0*/  FSEL R3, R3, R12, P2 ;  /* 0x0000000c03037208 */ /* 0x000fe40001000000 */
[----:B------:R-:W-:-:S06]  /*0af0*/  SEL R10, R10, R20, P2 ;  /* 0x000000140a0a7207 */ /* 0x000fcc0001000000 */
[----:B------:R-:W-:Y:S01]  /*0b00*/  @P3 LOP3.LUT R3, R12, 0x80000, RZ, 0xfc, !PT ;  /* 0x000800000c033812 */ /* 0x000fe200078efcff */
[----:B------:R-:W-:-:S04]  /*0b10*/  IMAD.MOV.U32 R12, RZ, RZ, 0x80000 ;  /* 0x00080000ff0c7424 */ /* 0x000fc800078e00ff */
[----:B------:R-:W-:-:S04]  /*0b20*/  IMAD.MOV.U32 R11, RZ, RZ, R3 ;  /* 0x000000ffff0b7224 */ /* 0x000fc800078e0003 */
[----:B------:R-:W-:Y:S02]  /*0b30*/  IMAD.MOV.U32 R3, RZ, RZ, R11 ;  /* 0x000000ffff037224 */ /* 0x000fe400078e000b */
[----:B------:R-:W-:-:S06]  /*0b40*/  DSETP.MIN.AND P2, P3, R10, 2, PT ;  /* 0x400000000a00742a */ /* 0x000fcc0003b40000 */
[----:B------:R-:W-:Y:S02]  /*0b50*/  FSEL R3, R3, 2, P2 ;  /* 0x4000000003037808 */ /* 0x000fe40001000000 */
[----:B------:R-:W-:-:S06]  /*0b60*/  SEL R10, R10, RZ, P2 ;  /* 0x000000ff0a0a7207 */ /* 0x000fcc0001000000 */
[----:B------:R-:W-:-:S05]  /*0b70*/  @P3 LOP3.LUT R3, R12, 0x40000000, RZ, 0xfc, !PT ;  /* 0x400000000c033812 */ /* 0x000fca00078efcff */
[----:B------:R-:W-:-:S07]  /*0b80*/  IMAD.MOV.U32 R11, RZ, RZ, R3 ;  /* 0x000000ffff0b7224 */ /* 0x000fce00078e0003 */
.L_x_30:
[----:B------:R-:W-:Y:S05]  /*0b90*/  BSYNC.RECONVERGENT B1 ;  /* 0x0000000000017941 */ /* 0x000fea0003800200 */
.L_x_29:
[----:B------:R-:W0:Y:S01]  /*0ba0*/  LDS.64 R22, [R2+0x8] ;  /* 0x0000080002167984 */ /* 0x000e220000000a00 */
[----:B------:R-:W-:Y:S01]  /*0bb0*/  MOV R12, 0x1 ;  /* 0x00000001000c7802 */ /* 0x000fe20000000f00 */
[----:B------:R-:W-:Y:S01]  /*0bc0*/  DADD R16, R26, R16 ;  /* 0x000000001a107229 */ /* 0x000fe20000000010 */
[----:B------:R-:W-:Y:S01]  /*0bd0*/  BSSY.RECONVERGENT B1, `(.L_x_33) ;  /* 0x000001d000017945 */ /* 0x000fe20003800200 */
[----:B------:R-:W1:Y:S01]  /*0be0*/  LDS.64 R20, [R36+0x8] ;  /* 0x0000080024147984 */ /* 0x000e620000000a00 */
[----:B0-----:R-:W-:Y:S02]  /*0bf0*/  DADD R6, -R22, R6 ;  /* 0x0000000016067229 */ /* 0x001fe40000000106 */
[----:B-1----:R-:W-:-:S04]  /*0c00*/  DADD R20, -R20, R22 ;  /* 0x0000000014147229 */ /* 0x002fc80000000116 */
[----:B------:R-:W0:Y:S06]  /*0c10*/  MUFU.RCP64H R13, R7 ;  /* 0x00000007000d7308 */ /* 0x000e2c0000001800 */
[----:B------:R-:W-:Y:S01]  /*0c20*/  FSETP.GEU.AND P3, PT, |R21|, 6.5827683646048100446e-37, PT ;  /* 0x036000001500780b */ /* 0x000fe20003f6e200 */
[----:B0-----:R-:W-:-:S08]  /*0c30*/  DFMA R14, -R6, R12, 1 ;  /* 0x3ff00000060e742b */ /* 0x001fd0000000010c */
[----:B------:R-:W-:-:S08]  /*0c40*/  DFMA R14, R14, R14, R14 ;  /* 0x0000000e0e0e722b */ /* 0x000fd0000000000e */
[----:B------:R-:W-:-:S08]  /*0c50*/  DFMA R14, R12, R14, R12 ;  /* 0x0000000e0c0e722b */ /* 0x000fd0000000000c */
[----:B------:R-:W-:-:S08]  /*0c60*/  DFMA R12, -R6, R14, 1 ;  /* 0x3ff00000060c742b */ /* 0x000fd0000000010e */
[----:B------:R-:W-:-:S08]  /*0c70*/  DFMA R12, R14, R12, R14 ;  /* 0x0000000c0e0c722b */ /* 0x000fd0000000000e */
[----:B------:R-:W-:-:S08]  /*0c80*/  DMUL R14, R20, R12 ;  /* 0x0000000c140e7228 */ /* 0x000fd00000000000 */
[----:B------:R-:W-:-:S08]  /*0c90*/  DFMA R28, -R6, R14, R20 ;  /* 0x0000000e061c722b */ /* 0x000fd00000000114 */
[----:B------:R-:W-:Y:S02]  /*0ca0*/  DFMA R26, R12, R28, R14 ;  /* 0x0000001c0c1a722b */ /* 0x000fe4000000000e */
[----:B------:R-:W-:Y:S02]  /*0cb0*/  DMUL R12, R10, 0.5 ;  /* 0x3fe000000a0c7828 */ /* 0x000fe40000000000 */
[----:B------:R-:W-:-:S06]  /*0cc0*/  DMUL R10, R16, 0.5 ;  /* 0x3fe00000100a7828 */ /* 0x000fcc0000000000 */
[----:B------:R-:W-:Y:S02]  /*0cd0*/  FFMA R3, RZ, R7, R27 ;  /* 0x00000007ff037223 */ /* 0x000fe4000000001b */
[CCC-:B------:R-:W-:Y:S02]  /*0ce0*/  DFMA R16, -R10.reuse, R12.reuse, R18.reuse ;  /* 0x0000000c0a10722b */ /* 0x1c0fe40000000112 */
[----:B------:R-:W-:Y:S01]  /*0cf0*/  DFMA R18, R10, R12, R18 ;  /* 0x0000000c0a12722b */ /* 0x000fe20000000012 */
[----:B------:R-:W-:-:S13]  /*0d00*/  FSETP.GT.AND P2, PT, |R3|, 1.469367938527859385e-39, PT ;  /* 0x001000000300780b */ /* 0x000fda0003f44200 */
[----:B------:R-:W-:Y:S05]  /*0d10*/  @P2 BRA P3, `(.L_x_34) ;  /* 0x0000000000202947 */ /* 0x000fea0001800000 */
[----:B------:R-:W-:Y:S01]  /*0d20*/  IMAD.MOV.U32 R12, RZ, RZ, R20 ;  /* 0x000000ffff0c7224 */ /* 0x000fe200078e0014 */
[----:B------:R-:W-:Y:S01]  /*0d30*/  MOV R10, 0xd80 ;  /* 0x00000d80000a7802 */ /* 0x000fe20000000f00 */
[----:B------:R-:W-:Y:S02]  /*0d40*/  IMAD.MOV.U32 R13, RZ, RZ, R21 ;  /* 0x000000ffff0d7224 */ /* 0x000fe400078e0015 */
[----:B------:R-:W-:Y:S02]  /*0d50*/  IMAD.MOV.U32 R14, RZ, RZ, R6 ;  /* 0x000000ffff0e7224 */ /* 0x000fe400078e0006 */
[----:B------:R-:W-:-:S07]  /*0d60*/  IMAD.MOV.U32 R11, RZ, RZ, R7 ;  /* 0x000000ffff0b7224 */ /* 0x000fce00078e0007 */
[----:B-----5:R-:W-:Y:S05]  /*0d70*/  CALL.REL.NOINC `($__internal_1_$__cuda_sm20_div_rn_f64_full) ;  /* 0x0000005400307944 */ /* 0x020fea0003c00000 */
[----:B------:R-:W-:Y:S01]  /*0d80*/  IMAD.MOV.U32 R26, RZ, RZ, R12 ;  /* 0x000000ffff1a7224 */ /* 0x000fe200078e000c */
[----:B------:R-:W-:-:S07]  /*0d90*/  MOV R27, R11 ;  /* 0x0000000b001b7202 */ /* 0x000fce0000000f00 */
.L_x_34:
[----:B------:R-:W-:Y:S05]  /*0da0*/  BSYNC.RECONVERGENT B1 ;  /* 0x0000000000017941 */ /* 0x000fea0003800200 */
.L_x_33:
[----:B------:R-:W-:Y:S01]  /*0db0*/  DSETP.GTU.AND P2, PT, R26, RZ, PT ;  /* 0x000000ff1a00722a */ /* 0x000fe20003f4c000 */
[----:B------:R-:W-:Y:S01]  /*0dc0*/  BSSY.RECONVERGENT B1, `(.L_x_35) ;  /* 0x0000035000017945 */ /* 0x000fe20003800200 */
[----:B------:R-:W-:-:S12]  /*0dd0*/  CS2R R10, SRZ ;  /* 0x00000000000a7805 */ /* 0x000fd8000001ff00 */
[----:B------:R-:W-:Y:S05]  /*0de0*/  @!P2 BRA `(.L_x_36) ;  /* 0x0000000000c8a947 */ /* 0x000fea0003800000 */
[C---:B------:R-:W-:Y:S02]  /*0df0*/  DSETP.GTU.AND P2, PT, R26.reuse, 0.5, PT ;  /* 0x3fe000001a00742a */ /* 0x040fe40003f4c000 */
[----:B------:R-:W-:-:S14]  /*0e00*/  DSETP.GT.AND P3, PT, R26, RZ, PT ;  /* 0x000000ff1a00722a */ /* 0x000fdc0003f64000 */
[----:B------:R-:W-:Y:S05]  /*0e10*/  @!P2 BRA P3, `(.L_x_37) ;  /* 0x0000000000b8a947 */ /* 0x000fea0001800000 */
        /* <DEDUP_REMOVED lines=9> */
[----:B------:R-:W-:Y:S01]  /*0eb0*/  IMAD.MOV.U32 R10, RZ, RZ, 0x1 ;  /* 0x00000001ff0a7424 */ /* 0x000fe200078e00ff */
        /* <DEDUP_REMOVED lines=14> */
[----:B------:R-:W-:Y:S01]  /*0fa0*/  MOV R12, RZ ;  /* 0x000000ff000c7202 */ /* 0x000fe20000000f00 */
[----:B------:R-:W-:Y:S01]  /*0fb0*/  IMAD.MOV.U32 R11, RZ, RZ, R29 ;  /* 0x000000ffff0b7224 */ /* 0x000fe200078e001d */
[----:B------:R-:W-:Y:S01]  /*0fc0*/  MOV R10, 0xff0 ;  /* 0x00000ff0000a7802 */ /* 0x000fe20000000f00 */
[----:B------:R-:W-:-:S07]  /*0fd0*/  IMAD.MOV.U32 R13, RZ, RZ, 0x40000000 ;  /* 0x40000000ff0d7424 */ /* 0x000fce00078e00ff */
[----:B-----5:R-:W-:Y:S05]  /*0fe0*/  CALL.REL.NOINC `($__internal_1_$__cuda_sm20_div_rn_f64_full) ;  /* 0x0000005000947944 */ /* 0x020fea0003c00000 */
[----:B------:R-:W-:-:S07]  /*0ff0*/  IMAD.MOV.U32 R10, RZ, RZ, R12 ;  /* 0x000000ffff0a7224 */ /* 0x000fce00078e000c */
.L_x_39:
[----:B------:R-:W-:Y:S05]  /*1000*/  BSYNC.RECONVERGENT B2 ;  /* 0x0000000000027941 */ /* 0x000fea0003800200 */
.L_x_38:
[----:B------:R-:W-:Y:S01]  /*1010*/  DSETP.MIN.AND P2, P3, R10, R26, PT ;  /* 0x0000001a0a00722a */ /* 0x000fe20003b40000 */
[----:B------:R-:W-:Y:S02]  /*1020*/  IMAD.MOV.U32 R3, RZ, RZ, R11 ;  /* 0x000000ffff037224 */ /* 0x000fe400078e000b */
[----:B------:R-:W-:-:S03]  /*1030*/  IMAD.MOV.U32 R12, RZ, RZ, R27 ;  /* 0x000000ffff0c7224 */ /* 0x000fc600078e001b */
[----:B------:R-:W-:Y:S02]  /*1040*/  SEL R10, R10, R26, P2 ;  /* 0x0000001a0a0a7207 */ /* 0x000fe40001000000 */
[----:B------:R-:W-:-:S06]  /*1050*/  FSEL R3, R3, R12, P2 ;  /* 0x0000000c03037208 */ /* 0x000fcc0001000000 */
[----:B------:R-:W-:Y:S02]  /*1060*/  @P3 LOP3.LUT R3, R12, 0x80000, RZ, 0xfc, !PT ;  /* 0x000800000c033812 */ /* 0x000fe400078efcff */
[----:B------:R-:W-:-:S03]  /*1070*/  MOV R12, 0x80000 ;  /* 0x00080000000c7802 */ /* 0x000fc60000000f00 */
[----:B------:R-:W-:-:S04]  /*1080*/  IMAD.MOV.U32 R11, RZ, RZ, R3 ;  /* 0x000000ffff0b7224 */ /* 0x000fc800078e0003 */
[----:B------:R-:W-:Y:S02]  /*1090*/  IMAD.MOV.U32 R3, RZ, RZ, R11 ;  /* 0x000000ffff037224 */ /* 0x000fe400078e000b */
[----:B------:R-:W-:-:S06]  /*10a0*/  DSETP.MIN.AND P2, P3, R10, 2, PT ;  /* 0x400000000a00742a */ /* 0x000fcc0003b40000 */
[----:B------:R-:W-:Y:S02]  /*10b0*/  FSEL R3, R3, 2, P2 ;  /* 0x4000000003037808 */ /* 0x000fe40001000000 */
[----:B------:R-:W-:-:S06]  /*10c0*/  SEL R10, R10, RZ, P2 ;  /* 0x000000ff0a0a7207 */ /* 0x000fcc0001000000 */
[----:B------:R-:W-:-:S05]  /*10d0*/  @P3 LOP3.LUT R3, R12, 0x40000000, RZ, 0xfc, !PT ;  /* 0x400000000c033812 */ /* 0x000fca00078efcff */
[----:B------:R-:W-:Y:S01]  /*10e0*/  IMAD.MOV.U32 R11, RZ, RZ, R3 ;  /* 0x000000ffff0b7224 */ /* 0x000fe200078e0003 */
[----:B------:R-:W-:Y:S06]  /*10f0*/  BRA `(.L_x_36) ;  /* 0x0000000000047947 */ /* 0x000fec0003800000 */
.L_x_37:
[----:B------:R-:W-:-:S11]  /*1100*/  DADD R10, R26, R26 ;  /* 0x000000001a0a7229 */ /* 0x000fd6000000001a */
.L_x_36:
[----:B------:R-:W-:Y:S05]  /*1110*/  BSYNC.RECONVERGENT B1 ;  /* 0x0000000000017941 */ /* 0x000fea0003800200 */
.L_x_35:
[----:B------:R-:W0:Y:S01]  /*1120*/  LDS.64 R26, [R2+0x10] ;  /* 0x00001000021a7984 */ /* 0x000e220000000a00 */
[----:B------:R-:W-:Y:S01]  /*1130*/  IMAD.MOV.U32 R12, RZ, RZ, 0x1 ;  /* 0x00000001ff0c7424 */ /* 0x000fe200078e00ff */
[----:B------:R-:W-:Y:S01]  /*1140*/  DADD R20, R20, R6 ;  /* 0x0000000014147229 */ /* 0x000fe20000000006 */
[----:B------:R-:W-:Y:S01]  /*1150*/  BSSY.RECONVERGENT B1, `(.L_x_40) ;  /* 0x000001d000017945 */ /* 0x000fe20003800200 */
[----:B------:R-:W1:Y:S01]  /*1160*/  LDS.64 R28, [R36+0x10] ;  /* 0x00001000241c7984 */ /* 0x000e620000000a00 */
[----:B0----5:R-:W-:Y:S02]  /*1170*/  DADD R24, -R26, R24 ;  /* 0x000000001a187229 */ /* 0x021fe40000000118 */
        /* <DEDUP_REMOVED lines=19> */
[----:B------:R-:W-:Y:S01]  /*12b0*/  MOV R14, R24 ;  /* 0x00000018000e7202 */ /* 0x000fe20000000f00 */
[----:B------:R-:W-:Y:S01]  /*12c0*/  IMAD.MOV.U32 R13, RZ, RZ, R29 ;  /* 0x000000ffff0d7224 */ /* 0x000fe200078e001d */
[----:B------:R-:W-:Y:S01]  /*12d0*/  MOV R10, 0x1300 ;  /* 0x00001300000a7802 */ /* 0x000fe20000000f00 */
[----:B------:R-:W-:-:S07]  /*12e0*/  IMAD.MOV.U32 R11, RZ, RZ, R25 ;  /* 0x000000ffff0b7224 */ /* 0x000fce00078e0019 */
[----:B------:R-:W-:Y:S05]  /*12f0*/  CALL.REL.NOINC `($__internal_1_$__cuda_sm20_div_rn_f64_full) ;  /* 0x0000004c00d07944 */ /* 0x000fea0003c00000 */
[----:B------:R-:W-:Y:S02]  /*1300*/  IMAD.MOV.U32 R6, RZ, RZ, R12 ;  /* 0x000000ffff067224 */ /* 0x000fe400078e000c */
[----:B------:R-:W-:-:S07]  /*1310*/  IMAD.MOV.U32 R7, RZ, RZ, R11 ;  /* 0x000000ffff077224 */ /* 0x000fce00078e000b */
.L_x_41:
[----:B------:R-:W-:Y:S05]  /*1320*/  BSYNC.RECONVERGENT B1 ;  /* 0x0000000000017941 */ /* 0x000fea0003800200 */
.L_x_40:
        /* <DEDUP_REMOVED lines=35> */
[----:B------:R-:W-:Y:S05]  /*1560*/  CALL.REL.NOINC `($__internal_1_$__cuda_sm20_div_rn_f64_full) ;  /* 0x0000004c00347944 */ /* 0x000fea0003c00000 */
[----:B------:R-:W-:-:S07]  /*1570*/  IMAD.MOV.U32 R10, RZ, RZ, R12 ;  /* 0x000000ffff0a7224 */ /* 0x000fce00078e000c */
.L_x_46:
[----:B------:R-:W-:Y:S05]  /*1580*/  BSYNC.RECONVERGENT B2 ;  /* 0x0000000000027941 */ /* 0x000fea0003800200 */
.L_x_45:
        /* <DEDUP_REMOVED lines=12> */
[----:B------:R-:W-:Y:S01]  /*1650*/  @P3 LOP3.LUT R11, R12, 0x40000000, RZ, 0xfc, !PT ;  /* 0x400000000c0b3812 */ /* 0x000fe200078efcff */
[----:B------:R-:W-:Y:S06]  /*1660*/  BRA `(.L_x_43) ;  /* 0x0000000000047947 */ /* 0x000fec0003800000 */
.L_x_44:
[----:B------:R-:W-:-:S11]  /*1670*/  DADD R10, R6, R6 ;  /* 0x00000000060a7229 */ /* 0x000fd60000000006 */
.L_x_43:
[----:B------:R-:W-:Y:S05]  /*1680*/  BSYNC.RECONVERGENT B1 ;  /* 0x0000000000017941 */ /* 0x000fea0003800200 */
.L_x_42:
[----:B------:R-:W0:Y:S01]  /*1690*/  LDS.64 R30, [R2+0x18] ;  /* 0x00001800021e7984 */ /* 0x000e220000000a00 */
[----:B------:R-:W-:Y:S01]  /*16a0*/  IMAD.MOV.U32 R12, RZ, RZ, 0x1 ;  /* 0x00000001ff0c7424 */ /* 0x000fe200078e00ff */
        /* <DEDUP_REMOVED lines=22> */
[----:B------:R-:W-:Y:S01]  /*1810*/  MOV R12, R6 ;  /* 0x00000006000c7202 */ /* 0x000fe20000000f00 */
[----:B------:R-:W-:Y:S01]  /*1820*/  IMAD.MOV.U32 R13, RZ, RZ, R7 ;  /* 0x000000ffff0d7224 */ /* 0x000fe200078e0007 */
[----:B------:R-:W-:Y:S01]  /*1830*/  MOV R10, 0x1870 ;  /* 0x00001870000a7802 */ /* 0x000fe20000000f00 */
[----:B------:R-:W-:Y:S02]  /*1840*/  IMAD.MOV.U32 R14, RZ, RZ, R4 ;  /* 0x000000ffff0e7224 */ /* 0x000fe400078e0004 */
[----:B------:R-:W-:-:S07]  /*1850*/  IMAD.MOV.U32 R11, RZ, RZ, R5 ;  /* 0x000000ffff0b7224 */ /* 0x000fce00078e0005 */
[----:B------:R-:W-:Y:S05]  /*1860*/  CALL.REL.NOINC `($__internal_1_$__cuda_sm20_div_rn_f64_full) ;  /* 0x0000004800747944 */ /* 0x000fea0003c00000 */
[----:B------:R-:W-:Y:S02]  /*1870*/  IMAD.MOV.U32 R2, RZ, RZ, R12 ;  /* 0x000000ffff027224 */ /* 0x000fe400078e000c */
[----:B------:R-:W-:-:S07]  /*1880*/  IMAD.MOV.U32 R3, RZ, RZ, R11 ;  /* 0x000000ffff037224 */ /* 0x000fce00078e000b */
.L_x_48:
[----:B------:R-:W-:Y:S05]  /*1890*/  BSYNC.RECONVERGENT B1 ;  /* 0x0000000000017941 */ /* 0x000fea0003800200 */
.L_x_47:
        /* <DEDUP_REMOVED lines=8> */
[----:B------:R-:W-:Y:S01]  /*1920*/  MOV R10, 0x0 ;  /* 0x00000000000a7802 */ /* 0x000fe20000000f00 */
        /* <DEDUP_REMOVED lines=23> */
[----:B------:R-:W-:Y:S01]  /*1aa0*/  IMAD.MOV.U32 R11, RZ, RZ, R29 ;  /* 0x000000ffff0b7224 */ /* 0x000fe200078e001d */
[----:B------:R-:W-:Y:S01]  /*1ab0*/  MOV R10, 0x1ae0 ;  /* 0x00001ae0000a7802 */ /* 0x000fe20000000f00 */
[----:B------:R-:W-:-:S07]  /*1ac0*/  IMAD.MOV.U32 R12, RZ, RZ, RZ ;  /* 0x000000ffff0c7224 */ /* 0x000fce00078e00ff */
[----:B------:R-:W-:Y:S05]  /*1ad0*/  CALL.REL.NOINC `($__internal_1_$__cuda_sm20_div_rn_f64_full) ;  /* 0x0000004400d87944 */ /* 0x000fea0003c00000 */
[----:B------:R-:W-:-:S07]  /*1ae0*/  IMAD.MOV.U32 R10, RZ, RZ, R12 ;  /* 0x000000ffff0a7224 */ /* 0x000fce00078e000c */
.L_x_53:
[----:B------:R-:W-:Y:S05]  /*1af0*/  BSYNC.RECONVERGENT B2 ;  /* 0x0000000000027941 */ /* 0x000fea0003800200 */
.L_x_52:
[----:B------:R-:W-:Y:S01]  /*1b00*/  DSETP.MIN.AND P2, P3, R10, R2, PT ;  /* 0x000000020a00722a */ /* 0x000fe20003b40000 */
[----:B------:R-:W-:Y:S02]  /*1b10*/  IMAD.MOV.U32 R12, RZ, RZ, R11 ;  /* 0x000000ffff0c7224 */ /* 0x000fe400078e000b */
[----:B------:R-:W-:-:S03]  /*1b20*/  IMAD.MOV.U32 R13, RZ, RZ, R3 ;  /* 0x000000ffff0d7224 */ /* 0x000fc600078e0003 */
[----:B------:R-:W-:Y:S02]  /*1b30*/  SEL R2, R10, R2, P2 ;  /* 0x000000020a027207 */ /* 0x000fe40001000000 */
[----:B------:R-:W-:Y:S02]  /*1b40*/  FSEL R15, R12, R13, P2 ;  /* 0x0000000d0c0f7208 */ /* 0x000fe40001000000 */
[----:B------:R-:W-:-:S04]  /*1b50*/  MOV R12, 0x80000 ;  /* 0x00080000000c7802 */ /* 0x000fc80000000f00 */
[----:B------:R-:W-:-:S05]  /*1b60*/  @P3 LOP3.LUT R15, R13, 0x80000, RZ, 0xfc, !PT ;  /* 0x000800000d0f3812 */ /* 0x000fca00078efcff */
[----:B------:R-:W-:-:S04]  /*1b70*/  IMAD.MOV.U32 R3, RZ, RZ, R15 ;  /* 0x000000ffff037224 */ /* 0x000fc800078e000f */
[----:B------:R-:W-:Y:S02]  /*1b80*/  IMAD.MOV.U32 R10, RZ, RZ, R3 ;  /* 0x000000ffff0a7224 */ /* 0x000fe400078e0003 */
[----:B------:R-:W-:-:S06]  /*1b90*/  DSETP.MIN.AND P2, P3, R2, 2, PT ;  /* 0x400000000200742a */ /* 0x000fcc0003b40000 */
[----:B------:R-:W-:Y:S02]  /*1ba0*/  FSEL R11, R10, 2, P2 ;  /* 0x400000000a0b7808 */ /* 0x000fe40001000000 */
[----:B------:R-:W-:-:S06]  /*1bb0*/  SEL R10, R2, RZ, P2 ;  /* 0x000000ff020a7207 */ /* 0x000fcc0001000000 */
[----:B------:R-:W-:Y:S01]  /*1bc0*/  @P3 LOP3.LUT R11, R12, 0x40000000, RZ, 0xfc, !PT ;  /* 0x400000000c0b3812 */ /* 0x000fe200078efcff */
[----:B------:R-:W-:Y:S06]  /*1bd0*/  BRA `(.L_x_50) ;  /* 0x0000000000047947 */ /* 0x000fec0003800000 */
.L_x_51:
[----:B------:R-:W-:-:S11]  /*1be0*/  DADD R10, R2, R2 ;  /* 0x00000000020a7229 */ /* 0x000fd60000000002 */
.L_x_50:
[----:B------:R-:W-:Y:S05]  /*1bf0*/  BSYNC.RECONVERGENT B1 ;  /* 0x0000000000017941 */ /* 0x000fea0003800200 */
.L_x_49:
[----:B------:R-:W0:Y:S01]  /*1c00*/  MUFU.RCP64H R3, R17 ;  /* 0x0000001100037308 */ /* 0x000e220000001800 */
[----:B------:R-:W-:Y:S01]  /*1c10*/  IMAD.MOV.U32 R2, RZ, RZ, 0x1 ;  /* 0x00000001ff027424 */ /* 0x000fe200078e00ff */
[----:B------:R-:W-:Y:S01]  /*1c20*/  DADD R4, R6, R4 ;  /* 0x0000000006047229 */ /* 0x000fe20000000004 */
[----:B------:R-:W-:Y:S01]  /*1c30*/  FSETP.GEU.AND P3, PT, |R25|, 6.5827683646048100446e-37, PT ;  /* 0x036000001900780b */ /* 0x000fe20003f6e200 */
[----:B------:R-:W-:Y:S01]  /*1c40*/  DMUL R10, R10, 0.5 ;  /* 0x3fe000000a0a7828 */ /* 0x000fe20000000000 */
[----:B------:R-:W-:Y:S05]  /*1c50*/  BSSY.RECONVERGENT B1, `(.L_x_54) ;  /* 0x0000017000017945 */ /* 0x000fea0003800200 */
[----:B------:R-:W-:-:S02]  /*1c60*/  DMUL R4, R4, 0.5 ;  /* 0x3fe0000004047828 */ /* 0x000fc40000000000 */
[----:B0-----:R-:W-:-:S06]  /*1c70*/  DFMA R12, -R16, R2, 1 ;  /* 0x3ff00000100c742b */ /* 0x001fcc0000000102 */
[CCC-:B------:R-:W-:Y:S02]  /*1c80*/  DFMA R28, -R4.reuse, R10.reuse, R30.reuse ;  /* 0x0000000a041c722b */ /* 0x1c0fe4000000011e */
[----:B------:R-:W-:Y:S02]  /*1c90*/  DFMA R30, R4, R10, R30 ;  /* 0x0000000a041e722b */ /* 0x000fe4000000001e */
[----:B------:R-:W-:-:S08]  /*1ca0*/  DFMA R12, R12, R12, R12 ;  /* 0x0000000c0c0c722b */ /* 0x000fd0000000000c */
[----:B------:R-:W-:-:S08]  /*1cb0*/  DFMA R12, R2, R12, R2 ;  /* 0x0000000c020c722b */ /* 0x000fd00000000002 */
[----:B------:R-:W-:-:S08]  /*1cc0*/  DFMA R2, -R16, R12, 1 ;  /* 0x3ff000001002742b */ /* 0x000fd0000000010c */
[----:B------:R-:W-:-:S08]  /*1cd0*/  DFMA R2, R12, R2, R12 ;  /* 0x000000020c02722b */ /* 0x000fd0000000000c */
[----:B------:R-:W-:-:S08]  /*1ce0*/  DMUL R12, R24, R2 ;  /* 0x00000002180c7228 */ /* 0x000fd00000000000 */
[----:B------:R-:W-:-:S08]  /*1cf0*/  DFMA R14, -R16, R12, R24 ;  /* 0x0000000c100e722b */ /* 0x000fd00000000118 */
[----:B------:R-:W-:-:S10]  /*1d00*/  DFMA R2, R2, R14, R12 ;  /* 0x0000000e0202722b */ /* 0x000fd4000000000c */
[----:B------:R-:W-:-:S05]  /*1d10*/  FFMA R6, RZ, R17, R3 ;  /* 0x00000011ff067223 */ /* 0x000fca0000000003 */
        /* <DEDUP_REMOVED lines=10> */
.L_x_55:
[----:B------:R-:W-:Y:S05]  /*1dc0*/  BSYNC.RECONVERGENT B1 ;  /* 0x0000000000017941 */ /* 0x000fea0003800200 */
.L_x_54:
[----:B------:R-:W-:Y:S01]  /*1dd0*/  DADD R10, -RZ, |R20| ;  /* 0x00000000ff0a7229 */ /* 0x000fe20000000514 */
[----:B------:R-:W-:Y:S09]  /*1de0*/  BSSY.RECONVERGENT B0, `(.L_x_56) ;  /* 0x0000004000007945 */ /* 0x000ff20003800200 */
[----:B------:R-:W-:Y:S01]  /*1df0*/  IMAD.MOV.U32 R12, RZ, RZ, R10 ;  /* 0x000000ffff0c7224 */ /* 0x000fe200078e000a */
[----:B------:R-:W-:-:S07]  /*1e00*/  MOV R10, 0x1e20 ;  /* 0x00001e20000a7802 */ /* 0x000fce0000000f00 */
[----:B------:R-:W-:Y:S05]  /*1e10*/  CALL.REL.NOINC `($_Z16SLIC_Evolution_Y4Gridddd$__internal_accurate_pow) ;  /* 0x0000004800a07944 */ /* 0x000fea0003c00000 */
[----:B------:R-:W-:Y:S05]  /*1e20*/  BSYNC.RECONVERGENT B0 ;  /* 0x0000000000007941 */ /* 0x000fea0003800200 */
.L_x_56:
[----:B------:R-:W0:Y:S01]  /*1e30*/  MUFU.RCP64H R7, R17 ;  /* 0x0000001100077308 */ /* 0x000e220000001800 */
[C---:B------:R-:W-:Y:S01]  /*1e40*/  DADD R4, R20.reuse, 2 ;  /* 0x4000000014047429 */ /* 0x040fe20000000000 */
[----:B------:R-:W-:Y:S01]  /*1e50*/  MOV R6, 0x1 ;  /* 0x0000000100067802 */ /* 0x000fe20000000f00 */
[----:B------:R-:W-:Y:S01]  /*1e60*/  DSETP.NEU.AND P2, PT, R20, RZ, PT ;  /* 0x000000ff1400722a */ /* 0x000fe20003f4d000 */
[----:B------:R-:W-:Y:S01]  /*1e70*/  BSSY.RECONVERGENT B0, `(.L_x_57) ;  /* 0x000000f000007945 */ /* 0x000fe20003800200 */
[----:B------:R-:W-:-:S06]  /*1e80*/  IMAD.MOV.U32 R13, RZ, RZ, R11 ;  /* 0x000000ffff0d7224 */ /* 0x000fcc00078e000b */
[----:B------:R-:W-:-:S04]  /*1e90*/  LOP3.LUT R4, R5, 0x7ff00000, RZ, 0xc0, !PT ;  /* 0x7ff0000005047812 */ /* 0x000fc800078ec0ff */
[----:B------:R-:W-:Y:S01]  /*1ea0*/  ISETP.NE.AND P3, PT, R4, 0x7ff00000, PT ;  /* 0x7ff000000400780c */ /* 0x000fe20003f65270 */
[----:B0-----:R-:W-:Y:S01]  /*1eb0*/  DFMA R14, -R16, R6, 1 ;  /* 0x3ff00000100e742b */ /* 0x001fe20000000106 */
[----:B------:R-:W-:-:S07]  /*1ec0*/  @!P2 CS2R R12, SRZ ;  /* 0x00000000000ca805 */ /* 0x000fce000001ff00 */
[----:B------:R-:W-:-:S08]  /*1ed0*/  DFMA R14, R14, R14, R14 ;  /* 0x0000000e0e0e722b */ /* 0x000fd0000000000e */
[----:B------:R-:W-:Y:S01]  /*1ee0*/  DFMA R14, R6, R14, R6 ;  /* 0x0000000e060e722b */ /* 0x000fe20000000006 */
[----:B------:R-:W-:Y:S10]  /*1ef0*/  @P3 BRA `(.L_x_58) ;  /* 0x0000000000183947 */ /* 0x000ff40003800000 */
[----:B------:R-:W-:-:S14]  /*1f00*/  DSETP.NAN.AND P2, PT, R20, R20, PT ;  /* 0x000000141400722a */ /* 0x000fdc0003f48000 */
[----:B------:R-:W-:Y:S01]  /*1f10*/  @P2 DADD R12, R20, 2 ;  /* 0x40000000140c2429 */ /* 0x000fe20000000000 */
[----:B------:R-:W-:Y:S10]  /*1f20*/  @P2 BRA `(.L_x_58) ;  /* 0x00000000000c2947 */ /* 0x000ff40003800000 */
[----:B------:R-:W-:-:S14]  /*1f30*/  DSETP.NEU.AND P2, PT, |R20|, +INF , PT ;  /* 0x7ff000001400742a */ /* 0x000fdc0003f4d200 */
[----:B------:R-:W-:Y:S02]  /*1f40*/  @!P2 IMAD.MOV.U32 R12, RZ, RZ, 0x0 ;  /* 0x00000000ff0ca424 */ /* 0x000fe400078e00ff */
[----:B------:R-:W-:-:S07]  /*1f50*/  @!P2 IMAD.MOV.U32 R13, RZ, RZ, 0x7ff00000 ;  /* 0x7ff00000ff0da424 */ /* 0x000fce00078e00ff */
.L_x_58:
[----:B------:R-:W-:Y:S05]  /*1f60*/  BSYNC.RECONVERGENT B0 ;  /* 0x0000000000007941 */ /* 0x000fea0003800200 */
.L_x_57:
[----:B------:R-:W-:Y:S01]  /*1f70*/  DMUL R12, R12, 0.5 ;  /* 0x3fe000000c0c7828 */ /* 0x000fe20000000000 */
[----:B------:R-:W-:Y:S01]  /*1f80*/  BSSY.RECONVERGENT B1, `(.L_x_59) ;  /* 0x0000013000017945 */ /* 0x000fe20003800200 */
[----:B------:R-:W-:Y:S02]  /*1f90*/  DFMA R4, -R16, R14, 1 ;  /* 0x3ff000001004742b */ /* 0x000fe4000000010e */
[----:B------:R-:W-:-:S06]  /*1fa0*/  DSETP.NEU.AND P2, PT, R20, 1, PT ;  /* 0x3ff000001400742a */ /* 0x000fcc0003f4d000 */
[----:B------:R-:W-:Y:S01]  /*1fb0*/  DFMA R14, R14, R4, R14 ;  /* 0x000000040e0e722b */ /* 0x000fe2000000000e */
[----:B------:R-:W-:Y:S02]  /*1fc0*/  FSEL R12, R12, RZ, P2 ;  /* 0x000000ff0c0c7208 */ /* 0x000fe40001000000 */
[----:B------:R-:W-:-:S04]  /*1fd0*/  FSEL R13, R13, 1.75, P2 ;  /* 0x3fe000000d0d7808 */ /* 0x000fc80001000000 */
[----:B------:R-:W-:Y:S02]  /*1fe0*/  FSETP.GEU.AND P3, PT, |R13|, 6.5827683646048100446e-37, PT ;  /* 0x036000000d00780b */ /* 0x000fe40003f6e200 */
[----:B------:R-:W-:-:S08]  /*1ff0*/  DMUL R4, R14, R12 ;  /* 0x0000000c0e047228 */ /* 0x000fd00000000000 */
[----:B------:R-:W-:-:S08]  /*2000*/  DFMA R6, -R16, R4, R12 ;  /* 0x000000041006722b */ /* 0x000fd0000000010c */
[----:B------:R-:W-:-:S10]  /*2010*/  DFMA R4, R14, R6, R4 ;  /* 0x000000060e04722b */ /* 0x000fd40000000004 */
[----:B------:R-:W-:-:S05]  /*2020*/  FFMA R6, RZ, R17, R5 ;  /* 0x00000011ff067223 */ /* 0x000fca0000000005 */
[----:B------:R-:W-:-:S13]  /*2030*/  FSETP.GT.AND P2, PT, |R6|, 1.469367938527859385e-39, PT ;  /* 0x001000000600780b */ /* 0x000fda0003f44200 */
[----:B------:R-:W-:Y:S05]  /*2040*/  @P2 BRA P3, `(.L_x_60) ;  /* 0x0000000000182947 */ /* 0x000fea0001800000 */
[----:B------:R-:W-:Y:S01]  /*2050*/  IMAD.MOV.U32 R14, RZ, RZ, R16 ;  /* 0x000000ffff0e7224 */ /* 0x000fe200078e0010 */
[----:B------:R-:W-:Y:S02]  /*2060*/  MOV R11, R17 ;  /* 0x00000011000b7202 */ /* 0x000fe40000000f00 */
[----:B------:R-:W-:-:S07]  /*2070*/  MOV R10, 0x2090 ;  /* 0x00002090000a7802 */ /* 0x000fce0000000f00 */
[----:B------:R-:W-:Y:S05]  /*2080*/  CALL.REL.NOINC `($__internal_1_$__cuda_sm20_div_rn_f64_full) ;  /* 0x00000040006c7944 */ /* 0x000fea0003c00000 */
[----:B------:R-:W-:Y:S02]  /*2090*/  IMAD.MOV.U32 R4, RZ, RZ, R12 ;  /* 0x000000ffff047224 */ /* 0x000fe400078e000c */
[----:B------:R-:W-:-:S07]  /*20a0*/  IMAD.MOV.U32 R5, RZ, RZ, R11 ;  /* 0x000000ffff057224 */ /* 0x000fce00078e000b */
.L_x_60:
[----:B------:R-:W-:Y:S05]  /*20b0*/  BSYNC.RECONVERGENT B1 ;  /* 0x0000000000017941 */ /* 0x000fea0003800200 */
.L_x_59:
[----:B------:R-:W-:Y:S01]  /*20c0*/  DADD R10, -RZ, |R24| ;  /* 0x00000000ff0a7229 */ /* 0x000fe20000000518 */
[----:B------:R-:W-:Y:S09]  /*20d0*/  BSSY.RECONVERGENT B0, `(.L_x_61) ;  /* 0x0000004000007945 */ /* 0x000ff20003800200 */
[----:B------:R-:W-:Y:S01]  /*20e0*/  IMAD.MOV.U32 R12, RZ, RZ, R10 ;  /* 0x000000ffff0c7224 */ /* 0x000fe200078e000a */
[----:B------:R-:W-:-:S07]  /*20f0*/  MOV R10, 0x2110 ;  /* 0x00002110000a7802 */ /* 0x000fce0000000f00 */
[----:B------:R-:W-:Y:S05]  /*2100*/  CALL.REL.NOINC `($_Z16SLIC_Evolution_Y4Gridddd$__internal_accurate_pow) ;  /* 0x0000004400e47944 */ /* 0x000fea0003c00000 */
[----:B------:R-:W-:Y:S05]  /*2110*/  BSYNC.RECONVERGENT B0 ;  /* 0x0000000000007941 */ /* 0x000fea0003800200 */
.L_x_61:
[----:B------:R-:W0:Y:S01]  /*2120*/  MUFU.RCP64H R15, R17 ;  /* 0x00000011000f7308 */ /* 0x000e220000001800 */
[C---:B------:R-:W-:Y:S01]  /*2130*/  DADD R6, R24.reuse, 2 ;  /* 0x4000000018067429 */ /* 0x040fe20000000000 */
[----:B------:R-:W-:Y:S01]  /*2140*/  IMAD.MOV.U32 R14, RZ, RZ, 0x1 ;  /* 0x00000001ff0e7424 */ /* 0x000fe200078e00ff */
[----:B------:R-:W-:Y:S01]  /*2150*/  DSETP.NEU.AND P2, PT, R24, RZ, PT ;  /* 0x000000ff1800722a */ /* 0x000fe20003f4d000 */
[----:B------:R-:W-:Y:S01]  /*2160*/  BSSY.RECONVERGENT B0, `(.L_x_62) ;  /* 0x000000f000007945 */ /* 0x000fe20003800200 */
[----:B------:R-:W-:-:S06]  /*2170*/  MOV R13, R11 ;  /* 0x0000000b000d7202 */ /* 0x000fcc0000000f00 */
        /* <DEDUP_REMOVED lines=13> */
.L_x_63:
[----:B------:R-:W-:Y:S05]  /*2250*/  BSYNC.RECONVERGENT B0 ;  /* 0x0000000000007941 */ /* 0x000fea0003800200 */
.L_x_62:
        /* <DEDUP_REMOVED lines=15> */
[----:B------:R-:W-:Y:S01]  /*2350*/  MOV R10, 0x2380 ;  /* 0x00002380000a7802 */ /* 0x000fe20000000f00 */
[----:B------:R-:W-:-:S07]  /*2360*/  IMAD.MOV.U32 R11, RZ, RZ, R17 ;  /* 0x000000ffff0b7224 */ /* 0x000fce00078e0011 */
[----:B------:R-:W-:Y:S05]  /*2370*/  CALL.REL.NOINC `($__internal_1_$__cuda_sm20_div_rn_f64_full) ;  /* 0x0000003c00b07944 */ /* 0x000fea0003c00000 */
[----:B------:R-:W-:-:S07]  /*2380*/  MOV R10, R12 ;  /* 0x0000000c000a7202 */ /* 0x000fce0000000f00 */
.L_x_65:
[----:B------:R-:W-:Y:S05]  /*2390*/  BSYNC.RECONVERGENT B1 ;  /* 0x0000000000017941 */ /* 0x000fea0003800200 */
.L_x_64:
[----:B------:R-:W-:Y:S01]  /*23a0*/  DADD R12, -RZ, |R2| ;  /* 0x00000000ff0c7229 */ /* 0x000fe20000000502 */
[----:B------:R-:W-:Y:S01]  /*23b0*/  BSSY.RECONVERGENT B0, `(.L_x_66) ;  /* 0x0000006000007945 */ /* 0x000fe20003800200 */
[----:B------:R-:W-:-:S08]  /*23c0*/  DADD R32, R28, -R4 ;  /* 0x000000001c207229 */ /* 0x000fd00000000804 */
[----:B------:R-:W-:Y:S01]  /*23d0*/  DADD R32, R32, -R10 ;  /* 0x0000000020207229 */ /* 0x000fe2000000080a */
[----:B------:R-:W-:Y:S01]  /*23e0*/  IMAD.MOV.U32 R11, RZ, RZ, R13 ;  /* 0x000000ffff0b7224 */ /* 0x000fe200078e000d */
[----:B------:R-:W-:-:S09]  /*23f0*/  MOV R10, 0x2410 ;  /* 0x00002410000a7802 */ /* 0x000fd20000000f00 */
[----:B------:R-:W-:Y:S05]  /*2400*/  CALL.REL.NOINC `($_Z16SLIC_Evolution_Y4Gridddd$__internal_accurate_pow) ;  /* 0x0000004400247944 */ /* 0x000fea0003c00000 */
[----:B------:R-:W-:Y:S05]  /*2410*/  BSYNC.RECONVERGENT B0 ;  /* 0x0000000000007941 */ /* 0x000fea0003800200 */
.L_x_66:
[----:B------:R-:W0:Y:S01]  /*2420*/  MUFU.RCP64H R5, R19 ;  /* 0x0000001300057308 */ /* 0x000e220000001800 */
[----:B------:R-:W-:Y:S01]  /*2430*/  IMAD.MOV.U32 R4, RZ, RZ, 0x1 ;  /* 0x00000001ff047424 */ /* 0x000fe200078e00ff */
[C---:B------:R-:W-:Y:S01]  /*2440*/  DSETP.NEU.AND P3, PT, R2.reuse, RZ, PT ;  /* 0x000000ff0200722a */ /* 0x040fe20003f6d000 */
[----:B------:R-:W-:Y:S01]  /*2450*/  BSSY.RECONVERGENT B0, `(.L_x_67) ;  /* 0x0000015000007945 */ /* 0x000fe20003800200 */
[----:B------:R-:W-:Y:S01]  /*2460*/  DSETP.NEU.AND P2, PT, R2, 1, PT ;  /* 0x3ff000000200742a */ /* 0x000fe20003f4d000 */
[----:B------:R-:W-:-:S11]  /*2470*/  IMAD.MOV.U32 R13, RZ, RZ, R11 ;  /* 0x000000ffff0d7224 */ /* 0x000fd600078e000b */
[----:B------:R-:W-:Y:S01]  /*2480*/  @!P3 CS2R R12, SRZ ;  /* 0x00000000000cb805 */ /* 0x000fe2000001ff00 */
[----:B0-----:R-:W-:-:S08]  /*2490*/  DFMA R6, -R18, R4, 1 ;  /* 0x3ff000001206742b */ /* 0x001fd00000000104 */
[----:B------:R-:W-:-:S08]  /*24a0*/  DFMA R6, R6, R6, R6 ;  /* 0x000000060606722b */ /* 0x000fd00000000006 */
[----:B------:R-:W-:Y:S02]  /*24b0*/  DFMA R6, R4, R6, R4 ;  /* 0x000000060406722b */ /* 0x000fe40000000004 */
[----:B------:R-:W-:-:S06]  /*24c0*/  DADD R4, R2, 2 ;  /* 0x4000000002047429 */ /* 0x000fcc0000000000 */
[----:B------:R-:W-:-:S08]  /*24d0*/  DFMA R14, -R18, R6, 1 ;  /* 0x3ff00000120e742b */ /* 0x000fd00000000106 */
[----:B------:R-:W-:Y:S01]  /*24e0*/  DFMA R14, R6, R14, R6 ;  /* 0x0000000e060e722b */ /* 0x000fe20000000006 */
[----:B------:R-:W-:-:S04]  /*24f0*/  LOP3.LUT R6, R5, 0x7ff00000, RZ, 0xc0, !PT ;  /* 0x7ff0000005067812 */ /* 0x000fc800078ec0ff */
[----:B------:R-:W-:-:S03]  /*2500*/  ISETP.NE.AND P4, PT, R6, 0x7ff00000, PT ;  /* 0x7ff000000600780c */ /* 0x000fc60003f85270 */
[----:B------:R-:W-:-:S08]  /*2510*/  DMUL R4, R26, R14 ;  /* 0x0000000e1a047228 */ /* 0x000fd00000000000 */
[----:B------:R-:W-:Y:S02]  /*2520*/  DFMA R6, -R18, R4, R26 ;  /* 0x000000041206722b */ /* 0x000fe4000000011a */
[----:B------:R-:W-:Y:S09]  /*2530*/  @P4 BRA `(.L_x_68) ;  /* 0x0000000000184947 */ /* 0x000ff20003800000 */
[----:B------:R-:W-:-:S14]  /*2540*/  DSETP.NAN.AND P3, PT, R2, R2, PT ;  /* 0x000000020200722a */ /* 0x000fdc0003f68000 */
[----:B------:R-:W-:Y:S01]  /*2550*/  @P3 DADD R12, R2, 2 ;  /* 0x40000000020c3429 */ /* 0x000fe20000000000 */
[----:B------:R-:W-:Y:S10]  /*2560*/  @P3 BRA `(.L_x_68) ;  /* 0x00000000000c3947 */ /* 0x000ff40003800000 */
[----:B------:R-:W-:-:S14]  /*2570*/  DSETP.NEU.AND P3, PT, |R2|, +INF , PT ;  /* 0x7ff000000200742a */ /* 0x000fdc0003f6d200 */
[----:B------:R-:W-:Y:S01]  /*2580*/  @!P3 IMAD.MOV.U32 R12, RZ, RZ, 0x0 ;  /* 0x00000000ff0cb424 */ /* 0x000fe200078e00ff */
[----:B------:R-:W-:-:S07]  /*2590*/  @!P3 MOV R13, 0x7ff00000 ;  /* 0x7ff00000000db802 */ /* 0x000fce0000000f00 */
.L_x_68:
[----:B------:R-:W-:Y:S05]  /*25a0*/  BSYNC.RECONVERGENT B0 ;  /* 0x0000000000007941 */ /* 0x000fea0003800200 */
.L_x_67:
[----:B------:R-:W-:Y:S01]  /*25b0*/  DFMA R4, R14, R6, R4 ;  /* 0x000000060e04722b */ /* 0x000fe20000000004 */
[----:B------:R-:W-:Y:S01]  /*25c0*/  FSEL R10, R12, RZ, P2 ;  /* 0x000000ff0c0a7208 */ /* 0x000fe20001000000 */
[----:B------:R-:W-:Y:S01]  /*25d0*/  UMOV UR6, 0x99999998 ;  /* 0x9999999800067882 */ /* 0x000fe20000000000 */
[----:B------:R-:W-:Y:S01]  /*25e0*/  FSEL R11, R13, 1.875, P2 ;  /* 0x3ff000000d0b7808 */ /* 0x000fe20001000000 */
[----:B------:R-:W-:Y:S01]  /*25f0*/  UMOV UR7, 0x3fd99999 ;  /* 0x3fd9999900077882 */ /* 0x000fe20000000000 */
[----:B------:R-:W-:Y:S01]  /*2600*/  FSETP.GEU.AND P3, PT, |R27|, 6.5827683646048100446e-37, PT ;  /* 0x036000001b00780b */ /* 0x000fe20003f6e200 */
[----:B------:R-:W-:Y:S01]  /*2610*/  DFMA R34, R32, UR6, R28 ;  /* 0x0000000620227c2b */ /* 0x000fe2000800001c */
[----:B------:R-:W-:Y:S02]  /*2620*/  BSSY.RECONVERGENT B1, `(.L_x_69) ;  /* 0x000000f000017945 */ /* 0x000fe40003800200 */
[----:B------:R-:W-:Y:S01]  /*2630*/  DMUL R6, R16, R10 ;  /* 0x0000000a10067228 */ /* 0x000fe20000000000 */
[----:B------:R-:W-:-:S04]  /*2640*/  FFMA R10, RZ, R19, R5 ;  /* 0x00000013ff0a7223 */ /* 0x000fc80000000005 */
[----:B------:R-:W-:Y:S01]  /*2650*/  DMUL R34, R34, R2 ;  /* 0x0000000222227228 */ /* 0x000fe20000000000 */
[----:B------:R-:W-:Y:S02]  /*2660*/  FSETP.GT.AND P2, PT, |R10|, 1.469367938527859385e-39, PT ;  /* 0x001000000a00780b */ /* 0x000fe40003f44200 */
[----:B------:R-:W-:-:S11]  /*2670*/  DFMA R32, R32, UR6, R6 ;  /* 0x0000000620207c2b */ /* 0x000fd60008000006 */
[----:B------:R-:W-:Y:S05]  /*2680*/  @P2 BRA P3, `(.L_x_70) ;  /* 0x0000000000202947 */ /* 0x000fea0001800000 */
[----:B------:R-:W-:Y:S01]  /*2690*/  IMAD.MOV.U32 R12, RZ, RZ, R26 ;  /* 0x000000ffff0c7224 */ /* 0x000fe200078e001a */
[----:B------:R-:W-:Y:S01]  /*26a0*/  MOV R10, 0x26f0 ;  /* 0x000026f0000a7802 */ /* 0x000fe20000000f00 */
[----:B------:R-:W-:Y:S02]  /*26b0*/  IMAD.MOV.U32 R13, RZ, RZ, R27 ;  /* 0x000000ffff0d7224 */ /* 0x000fe400078e001b */
[----:B------:R-:W-:Y:S02]  /*26c0*/  IMAD.MOV.U32 R14, RZ, RZ, R18 ;  /* 0x000000ffff0e7224 */ /* 0x000fe400078e0012 */
[----:B------:R-:W-:-:S07]  /*26d0*/  IMAD.MOV.U32 R11, RZ, RZ, R19 ;  /* 0x000000ffff0b7224 */ /* 0x000fce00078e0013 */
[----:B------:R-:W-:Y:S05]  /*26e0*/  CALL.REL.NOINC `($__internal_1_$__cuda_sm20_div_rn_f64_full) ;  /* 0x0000003800d47944 */ /* 0x000fea0003c00000 */
[----:B------:R-:W-:Y:S01]  /*26f0*/  MOV R4, R12 ;  /* 0x0000000c00047202 */ /* 0x000fe20000000f00 */
[----:B------:R-:W-:-:S07]  /*2700*/  IMAD.MOV.U32 R5, RZ, RZ, R11 ;  /* 0x000000ffff057224 */ /* 0x000fce00078e000b */
.L_x_70:
[----:B------:R-:W-:Y:S05]  /*2710*/  BSYNC.RECONVERGENT B1 ;  /* 0x0000000000017941 */ /* 0x000fea0003800200 */
.L_x_69:
[----:B------:R-:W-:Y:S01]  /*2720*/  DADD R10, -RZ, |R22| ;  /* 0x00000000ff0a7229 */ /* 0x000fe20000000516 */
[----:B------:R-:W-:Y:S09]  /*2730*/  BSSY.RECONVERGENT B0, `(.L_x_71) ;  /* 0x0000004000007945 */ /* 0x000ff20003800200 */
[----:B------:R-:W-:Y:S01]  /*2740*/  IMAD.MOV.U32 R12, RZ, RZ, R10 ;  /* 0x000000ffff0c7224 */ /* 0x000fe200078e000a */
[----:B------:R-:W-:-:S07]  /*2750*/  MOV R10, 0x2770 ;  /* 0x00002770000a7802 */ /* 0x000fce0000000f00 */
[----:B------:R-:W-:Y:S05]  /*2760*/  CALL.REL.NOINC `($_Z16SLIC_Evolution_Y4Gridddd$__internal_accurate_pow) ;  /* 0x00000040004c7944 */ /* 0x000fea0003c00000 */
[----:B------:R-:W-:Y:S05]  /*2770*/  BSYNC.RECONVERGENT B0 ;  /* 0x0000000000007941 */ /* 0x000fea0003800200 */
.L_x_71:
[----:B------:R-:W0:Y:S01]  /*2780*/  MUFU.RCP64H R15, R19 ;  /* 0x00000013000f7308 */ /* 0x000e220000001800 */
[C---:B------:R-:W-:Y:S01]  /*2790*/  DADD R6, R22.reuse, 2 ;  /* 0x4000000016067429 */ /* 0x040fe20000000000 */
[----:B------:R-:W-:Y:S01]  /*27a0*/  IMAD.MOV.U32 R14, RZ, RZ, 0x1 ;  /* 0x00000001ff0e7424 */ /* 0x000fe200078e00ff */
        /* <DEDUP_REMOVED lines=14> */
[----:B------:R-:W-:Y:S01]  /*2890*/  @!P2 MOV R12, 0x0 ;  /* 0x00000000000ca802 */ /* 0x000fe20000000f00 */
[----:B------:R-:W-:-:S07]  /*28a0*/  @!P2 IMAD.MOV.U32 R13, RZ, RZ, 0x7ff00000 ;  /* 0x7ff00000ff0da424 */ /* 0x000fce00078e00ff */
.L_x_73:
[----:B------:R-:W-:Y:S05]  /*28b0*/  BSYNC.RECONVERGENT B0 ;  /* 0x0000000000007941 */ /* 0x000fea0003800200 */
.L_x_72:
        /* <DEDUP_REMOVED lines=18> */
[----:B------:R-:W-:Y:S01]  /*29e0*/  IMAD.MOV.U32 R6, RZ, RZ, R12 ;  /* 0x000000ffff067224 */ /* 0x000fe200078e000c */
[----:B------:R-:W-:-:S07]  /*29f0*/  MOV R7, R11 ;  /* 0x0000000b00077202 */ /* 0x000fce0000000f00 */
.L_x_75:
[----:B------:R-:W-:Y:S05]  /*2a00*/  BSYNC.RECONVERGENT B1 ;  /* 0x0000000000017941 */ /* 0x000fea0003800200 */
.L_x_74:
[----:B------:R-:W-:Y:S01]  /*2a10*/  DADD R10, -RZ, |R26| ;  /* 0x00000000ff0a7229 */ /* 0x000fe2000000051a */
[----:B------:R-:W-:Y:S09]  /*2a20*/  BSSY.RECONVERGENT B0, `(.L_x_76) ;  /* 0x0000004000007945 */ /* 0x000ff20003800200 */
[----:B------:R-:W-:Y:S01]  /*2a30*/  IMAD.MOV.U32 R12, RZ, RZ, R10 ;  /* 0x000000ffff0c7224 */ /* 0x000fe200078e000a */
[----:B------:R-:W-:-:S07]  /*2a40*/  MOV R10, 0x2a60 ;  /* 0x00002a60000a7802 */ /* 0x000fce0000000f00 */
[----:B------:R-:W-:Y:S05]  /*2a50*/  CALL.REL.NOINC `($_Z16SLIC_Evolution_Y4Gridddd$__internal_accurate_pow) ;  /* 0x0000003c00907944 */ /* 0x000fea0003c00000 */
[----:B------:R-:W-:Y:S05]  /*2a60*/  BSYNC.RECONVERGENT B0 ;  /* 0x0000000000007941 */ /* 0x000fea0003800200 */
.L_x_76:
        /* <DEDUP_REMOVED lines=17> */
[----:B------:R-:W-:Y:S01]  /*2b80*/  @!P2 IMAD.MOV.U32 R12, RZ, RZ, 0x0 ;  /* 0x00000000ff0ca424 */ /* 0x000fe200078e00ff */
[----:B------:R-:W-:-:S07]  /*2b90*/  @!P2 MOV R13, 0x7ff00000 ;  /* 0x7ff00000000da802 */ /* 0x000fce0000000f00 */
.L_x_78:
[----:B------:R-:W-:Y:S05]  /*2ba0*/  BSYNC.RECONVERGENT B0 ;  /* 0x0000000000007941 */ /* 0x000fea0003800200 */
.L_x_77:
        /* <DEDUP_REMOVED lines=16> */
[----:B------:R-:W-:Y:S02]  /*2cb0*/  IMAD.MOV.U32 R13, RZ, RZ, R15 ;  /* 0x000000ffff0d7224 */ /* 0x000fe400078e000f */
[----:B------:R-:W-:Y:S02]  /*2cc0*/  IMAD.MOV.U32 R14, RZ, RZ, R18 ;  /* 0x000000ffff0e7224 */ /* 0x000fe400078e0012 */
[----:B------:R-:W-:-:S07]  /*2cd0*/  IMAD.MOV.U32 R11, RZ, RZ, R19 ;  /* 0x000000ffff0b7224 */ /* 0x000fce00078e0013 */
[----:B------:R-:W-:Y:S05]  /*2ce0*/  CALL.REL.NOINC `($__internal_1_$__cuda_sm20_div_rn_f64_full) ;  /* 0x0000003400547944 */ /* 0x000fea0003c00000 */
[----:B------:R-:W-:-:S07]  /*2cf0*/  MOV R10, R12 ;  /* 0x0000000c000a7202 */ /* 0x000fce0000000f00 */
.L_x_80:
[----:B------:R-:W-:Y:S05]  /*2d00*/  BSYNC.RECONVERGENT B1 ;  /* 0x0000000000017941 */ /* 0x000fea0003800200 */
.L_x_79:
        /* <DEDUP_REMOVED lines=8> */
.L_x_81:
[C---:B------:R-:W-:Y:S01]  /*2d90*/  DADD R14, R4.reuse, 2 ;  /* 0x40000000040e7429 */ /* 0x040fe20000000000 */
[----:B------:R-:W-:Y:S01]  /*2da0*/  BSSY.RECONVERGENT B0, `(.L_x_82) ;  /* 0x000000d000007945 */ /* 0x000fe20003800200 */
[----:B------:R-:W-:Y:S01]  /*2db0*/  DSETP.NEU.AND P2, PT, R4, RZ, PT ;  /* 0x000000ff0400722a */ /* 0x000fe20003f4d000 */
[----:B------:R-:W-:-:S07]  /*2dc0*/  IMAD.MOV.U32 R13, RZ, RZ, R11 ;  /* 0x000000ffff0d7224 */ /* 0x000fce00078e000b */
        /* <DEDUP_REMOVED lines=10> */
.L_x_83:
[----:B------:R-:W-:Y:S05]  /*2e70*/  BSYNC.RECONVERGENT B0 ;  /* 0x0000000000007941 */ /* 0x000fea0003800200 */
.L_x_82:
[----:B------:R-:W0:Y:S01]  /*2e80*/  LDCU UR6, c[0x0][0x3a4] ;  /* 0x00007480ff0677ac */ /* 0x000e220008000800 */
[----:B------:R-:W1:Y:S01]  /*2e90*/  LDC.64 R38, c[0x0][0x3a0] ;  /* 0x0000e800ff267b82 */ /* 0x000e620000000a00 */
[----:B------:R-:W-:Y:S01]  /*2ea0*/  MOV R10, 0x1 ;  /* 0x00000001000a7802 */ /* 0x000fe20000000f00 */
[----:B------:R-:W-:Y:S01]  /*2eb0*/  DSETP.NEU.AND P2, PT, R4, 1, PT ;  /* 0x3ff000000400742a */ /* 0x000fe20003f4d000 */
[----:B------:R-:W-:Y:S01]  /*2ec0*/  UMOV UR8, 0x99999998 ;  /* 0x9999999800087882 */ /* 0x000fe20000000000 */
[----:B------:R-:W-:Y:S02]  /*2ed0*/  UMOV UR9, 0x3fd99999 ;  /* 0x3fd9999900097882 */ /* 0x000fe40000000000 */
[----:B------:R-:W-:Y:S02]  /*2ee0*/  DFMA R50, R6, UR8, R30 ;  /* 0x0000000806327c2b */ /* 0x000fe4000800001e */
[----:B------:R-:W2:Y:S01]  /*2ef0*/  LDC.64 R40, c[0x0][0x3a8] ;  /* 0x0000ea00ff287b82 */ /* 0x000ea20000000a00 */
[----:B------:R-:W-:-:S02]  /*2f00*/  FSEL R52, R12, RZ, P2 ;  /* 0x000000ff0c347208 */ /* 0x000fc40001000000 */
[----:B------:R-:W-:-:S03]  /*2f10*/  FSEL R53, R13, 1.875, P2 ;  /* 0x3ff000000d357808 */ /* 0x000fc60001000000 */
[----:B------:R-:W-:Y:S02]  /*2f20*/  DMUL R50, R50, R4 ;  /* 0x0000000432327228 */ /* 0x000fe40000000000 */
[----:B------:R-:W3:Y:S01]  /*2f30*/  LDC R42, c[0x0][0x3ac] ;  /* 0x0000eb00ff2a7b82 */ /* 0x000ee20000000800 */
[----:B0-----:R-:W1:Y:S01]  /*2f40*/  MUFU.RCP64H R11, UR6 ;  /* 0x00000006000b7d08 */ /* 0x001e620008001800 */
[----:B------:R-:W-:-:S08]  /*2f50*/  DMUL R52, R18, R52 ;  /* 0x0000003412347228 */ /* 0x000fd00000000000 */
[----:B------:R-:W-:Y:S02]  /*2f60*/  DFMA R52, R6, UR8, R52 ;  /* 0x0000000806347c2b */ /* 0x000fe40008000034 */
[----:B-1----:R-:W-:Y:S01]  /*2f70*/  DFMA R14, R10, -R38, 1 ;  /* 0x3ff000000a0e742b */ /* 0x002fe20000000826 */
[----:B---3--:R-:W-:-:S07]  /*2f80*/  FSETP.GEU.AND P3, PT, |R42|, 6.5827683646048100446e-37, PT ;  /* 0x036000002a00780b */ /* 0x008fce0003f6e200 */
[----:B------:R-:W-:-:S08]  /*2f90*/  DFMA R14, R14, R14, R14 ;  /* 0x0000000e0e0e722b */ /* 0x000fd0000000000e */
[----:B------:R-:W-:-:S08]  /*2fa0*/  DFMA R14, R10, R14, R10 ;  /* 0x0000000e0a0e722b */ /* 0x000fd0000000000a */
[----:B------:R-:W-:-:S08]  /*2fb0*/  DFMA R10, R14, -R38, 1 ;  /* 0x3ff000000e0a742b */ /* 0x000fd00000000826 */
[----:B------:R-:W-:-:S08]  /*2fc0*/  DFMA R10, R14, R10, R14 ;  /* 0x0000000a0e0a722b */ /* 0x000fd0000000000e */
[----:B--2---:R-:W-:-:S08]  /*2fd0*/  DMUL R14, R10, R40 ;  /* 0x000000280a0e7228 */ /* 0x004fd00000000000 */
[----:B------:R-:W-:-:S08]  /*2fe0*/  DFMA R38, R14, -R38, R40 ;  /* 0x800000260e26722b */ /* 0x000fd00000000028 */
[----:B------:R-:W-:-:S10]  /*2ff0*/  DFMA R10, R10, R38, R14 ;  /* 0x000000260a0a722b */ /* 0x000fd4000000000e */
[----:B------:R-:W-:-:S05]  /*3000*/  FFMA R12, RZ, UR6, R11 ;  /* 0x00000006ff0c7c23 */ /* 0x000fca000800000b */
[----:B------:R-:W-:-:S13]  /*3010*/  FSETP.GT.AND P2, PT, |R12|, 1.469367938527859385e-39, PT ;  /* 0x001000000c00780b */ /* 0x000fda0003f44200 */
[----:B------:R-:W-:Y:S05]  /*3020*/  @P2 BRA P3, `(.L_x_84) ;  /* 0x0000000000242947 */ /* 0x000fea0001800000 */
[----:B------:R-:W0:Y:S01]  /*3030*/  LDCU.64 UR6, c[0x0][0x3a8] ;  /* 0x00007500ff0677ac */ /* 0x000e220008000a00 */
[----:B------:R-:W-:Y:S01]  /*3040*/  MOV R10, 0x30b0 ;  /* 0x000030b0000a7802 */ /* 0x000fe20000000f00 */
[----:B------:R-:W1:Y:S01]  /*3050*/  LDCU.64 UR8, c[0x0][0x3a0] ;  /* 0x00007400ff0877ac */ /* 0x000e620008000a00 */
[----:B0-----:R-:W-:Y:S02]  /*3060*/  IMAD.U32 R12, RZ, RZ, UR6 ;  /* 0x00000006ff0c7e24 */ /* 0x001fe4000f8e00ff */
[----:B------:R-:W-:Y:S02]  /*3070*/  IMAD.U32 R13, RZ, RZ, UR7 ;  /* 0x00000007ff0d7e24 */ /* 0x000fe4000f8e00ff */
[----:B-1----:R-:W-:Y:S02]  /*3080*/  IMAD.U32 R14, RZ, RZ, UR8 ;  /* 0x00000008ff0e7e24 */ /* 0x002fe4000f8e00ff */
[----:B------:R-:W-:-:S07]  /*3090*/  IMAD.U32 R11, RZ, RZ, UR9 ;  /* 0x00000009ff0b7e24 */ /* 0x000fce000f8e00ff */
[----:B------:R-:W-:Y:S05]  /*30a0*/  CALL.REL.NOINC `($__internal_1_$__cuda_sm20_div_rn_f64_full) ;  /* 0x0000003000647944 */ /* 0x000fea0003c00000 */
[----:B------:R-:W-:-:S07]  /*30b0*/  MOV R10, R12 ;  /* 0x0000000c000a7202 */ /* 0x000fce0000000f00 */
.L_x_84:
[----:B------:R-:W0:Y:S01]  /*30c0*/  MUFU.RCP64H R7, R17 ;  /* 0x0000001100077308 */ /* 0x000e220000001800 */
[----:B------:R-:W-:Y:S01]  /*30d0*/  IMAD.MOV.U32 R6, RZ, RZ, 0x1 ;  /* 0x00000001ff067424 */ /* 0x000fe200078e00ff */
[----:B------:R-:W-:Y:S01]  /*30e0*/  FSETP.GEU.AND P3, PT, |R21|, 6.5827683646048100446e-37, PT ;  /* 0x036000001500780b */ /* 0x000fe20003f6e200 */
[----:B------:R-:W-:Y:S04]  /*30f0*/  BSSY.RECONVERGENT B1, `(.L_x_85) ;  /* 0x0000019000017945 */ /* 0x000fe80003800200 */
[----:B0-----:R-:W-:-:S08]  /*3100*/  DFMA R12, -R16, R6, 1 ;  /* 0x3ff00000100c742b */ /* 0x001fd00000000106 */
[----:B------:R-:W-:-:S08]  /*3110*/  DFMA R12, R12, R12, R12 ;  /* 0x0000000c0c0c722b */ /* 0x000fd0000000000c */
[----:B------:R-:W-:-:S08]  /*3120*/  DFMA R12, R6, R12, R6 ;  /* 0x0000000c060c722b */ /* 0x000fd00000000006 */
[----:B------:R-:W-:-:S08]  /*3130*/  DFMA R6, -R16, R12, 1 ;  /* 0x3ff000001006742b */ /* 0x000fd0000000010c */
[----:B------:R-:W-:Y:S02]  /*3140*/  DFMA R42, R12, R6, R12 ;  /* 0x000000060c2a722b */ /* 0x000fe4000000000c */
[----:B------:R-:W-:Y:S02]  /*3150*/  DMUL R6, R10, 0.5 ;  /* 0x3fe000000a067828 */ /* 0x000fe40000000000 */
[----:B------:R-:W-:-:S04]  /*3160*/  DADD R10, -R24, R26 ;  /* 0x00000000180a7229 */ /* 0x000fc8000000011a */
[----:B------:R-:W-:-:S04]  /*3170*/  DMUL R38, R20, R42 ;  /* 0x0000002a14267228 */ /* 0x000fc80000000000 */
[CC--:B------:R-:W-:Y:S02]  /*3180*/  DFMA R12, -R6.reuse, R10.reuse, R16 ;  /* 0x0000000a060c722b */ /* 0x0c0fe40000000110 */
[----:B------:R-:W-:Y:S02]  /*3190*/  DFMA R14, -R6, R10, R18 ;  /* 0x0000000a060e722b */ /* 0x000fe40000000112 */
[----:B------:R-:W-:-:S03]  /*31a0*/  DFMA R40, -R16, R38, R20 ;  /* 0x000000261028722b */ /* 0x000fc60000000114 */
[----:B------:R0:W-:Y:S04]  /*31b0*/  STS.64 [R36], R12 ;  /* 0x0000000c24007388 */ /* 0x0001e80000000a00 */
[----:B------:R0:W-:Y:S01]  /*31c0*/  STS.64 [R37], R14 ;  /* 0x0000000e25007388 */ /* 0x0001e20000000a00 */
[----:B------:R-:W-:-:S10]  /*31d0*/  DFMA R10, R42, R40, R38 ;  /* 0x000000282a0a722b */ /* 0x000fd40000000026 */
[----:B------:R-:W-:-:S05]  /*31e0*/  FFMA R38, RZ, R17, R11 ;  /* 0x00000011ff267223 */ /* 0x000fca000000000b */
[----:B------:R-:W-:-:S13]  /*31f0*/  FSETP.GT.AND P2, PT, |R38|, 1.469367938527859385e-39, PT ;  /* 0x001000002600780b */ /* 0x000fda0003f44200 */
[----:B0-----:R-:W-:Y:S05]  /*3200*/  @P2 BRA P3, `(.L_x_86) ;  /* 0x00000000001c2947 */ /* 0x001fea0001800000 */
[----:B------:R-:W-:Y:S01]  /*3210*/  IMAD.MOV.U32 R12, RZ, RZ, R20 ;  /* 0x000000ffff0c7224 */ /* 0x000fe200078e0014 */
[----:B------:R-:W-:Y:S01]  /*3220*/  MOV R11, R17 ;  /* 0x00000011000b7202 */ /* 0x000fe20000000f00 */
[----:B------:R-:W-:Y:S01]  /*3230*/  IMAD.MOV.U32 R13, RZ, RZ, R21 ;  /* 0x000000ffff0d7224 */ /* 0x000fe200078e0015 */
[----:B------:R-:W-:Y:S01]  /*3240*/  MOV R10, 0x3270 ;  /* 0x00003270000a7802 */ /* 0x000fe20000000f00 */
[----:B------:R-:W-:-:S07]  /*3250*/  IMAD.MOV.U32 R14, RZ, RZ, R16 ;  /* 0x000000ffff0e7224 */ /* 0x000fce00078e0010 */
[----:B------:R-:W-:Y:S05]  /*3260*/  CALL.REL.NOINC `($__internal_1_$__cuda_sm20_div_rn_f64_full) ;  /* 0x0000002c00f47944 */ /* 0x000fea0003c00000 */
[----:B------:R-:W-:-:S07]  /*3270*/  IMAD.MOV.U32 R10, RZ, RZ, R12 ;  /* 0x000000ffff0a7224 */ /* 0x000fce00078e000c */
.L_x_86:
[----:B------:R-:W-:Y:S05]  /*3280*/  BSYNC.RECONVERGENT B1 ;  /* 0x0000000000017941 */ /* 0x000fea0003800200 */
.L_x_85:
[----:B------:R-:W0:Y:S01]  /*3290*/  MUFU.RCP64H R13, R19 ;  /* 0x00000013000d7308 */ /* 0x000e220000001800 */
[----:B------:R-:W-:Y:S01]  /*32a0*/  IMAD.MOV.U32 R12, RZ, RZ, 0x1 ;  /* 0x00000001ff0c7424 */ /* 0x000fe200078e00ff */
[----:B------:R-:W-:Y:S01]  /*32b0*/  FSETP.GEU.AND P3, PT, |R23|, 6.5827683646048100446e-37, PT ;  /* 0x036000001700780b */ /* 0x000fe20003f6e200 */
[----:B------:R-:W-:Y:S01]  /*32c0*/  DMUL R10, R16, R10 ;  /* 0x0000000a100a7228 */ /* 0x000fe20000000000 */
[----:B------:R-:W-:Y:S07]  /*32d0*/  BSSY.RECONVERGENT B1, `(.L_x_87) ;  /* 0x0000014000017945 */ /* 0x000fee0003800200 */
[----:B------:R-:W-:-:S02]  /*32e0*/  DMUL R2, R10, R2 ;  /* 0x000000020a027228 */ /* 0x000fc40000000000 */
[----:B0-----:R-:W-:-:S08]  /*32f0*/  DFMA R14, -R18, R12, 1 ;  /* 0x3ff00000120e742b */ /* 0x001fd0000000010c */
        /* <DEDUP_REMOVED lines=16> */
[----:B------:R-:W-:-:S07]  /*3400*/  IMAD.MOV.U32 R13, RZ, RZ, R11 ;  /* 0x000000ffff0d7224 */ /* 0x000fce00078e000b */
.L_x_88:
[----:B------:R-:W-:Y:S05]  /*3410*/  BSYNC.RECONVERGENT B1 ;  /* 0x0000000000017941 */ /* 0x000fea0003800200 */
.L_x_87:
[----:B------:R-:W-:Y:S02]  /*3420*/  DMUL R12, R18, R12 ;  /* 0x0000000c120c7228 */ /* 0x000fe40000000000 */
[----:B------:R-:W-:Y:S02]  /*3430*/  DADD R32, -R32, R52 ;  /* 0x0000000020207229 */ /* 0x000fe40000000134 */
[----:B------:R-:W-:-:S04]  /*3440*/  DADD R34, -R34, R50 ;  /* 0x0000000022227229 */ /* 0x000fc80000000132 */
[----:B------:R-:W-:Y:S02]  /*3450*/  DFMA R2, R12, R4, -R2 ;  /* 0x000000040c02722b */ /* 0x000fe40000000802 */
[CC--:B------:R-:W-:Y:S02]  /*3460*/  DFMA R24, -R6.reuse, R32.reuse, R24 ;  /* 0x000000200618722b */ /* 0x0c0fe40000000118 */
[C---:B------:R-:W-:Y:S02]  /*3470*/  DFMA R26, -R6.reuse, R32, R26 ;  /* 0x00000020061a722b */ /* 0x040fe4000000011a */
[C---:B------:R-:W-:Y:S02]  /*3480*/  DFMA R28, -R6.reuse, R34, R28 ;  /* 0x00000022061c722b */ /* 0x040fe4000000011c */
[CC--:B------:R-:W-:Y:S02]  /*3490*/  DFMA R20, -R6.reuse, R2.reuse, R20 ;  /* 0x000000020614722b */ /* 0x0c0fe40000000114 */
[----:B------:R-:W-:-:S02]  /*34a0*/  DFMA R2, -R6, R2, R22 ;  /* 0x000000020602722b */ /* 0x000fc40000000116 */
[----:B------:R-:W-:-:S03]  /*34b0*/  DFMA R6, -R6, R34, R30 ;  /* 0x000000220606722b */ /* 0x000fc6000000011e */
[----:B------:R0:W-:Y:S04]  /*34c0*/  STS.64 [R36+0x8], R20 ;  /* 0x0000081424007388 */ /* 0x0001e80000000a00 */
[----:B------:R0:W-:Y:S04]  /*34d0*/  STS.64 [R37+0x8], R2 ;  /* 0x0000080225007388 */ /* 0x0001e80000000a00 */
[----:B------:R0:W-:Y:S04]  /*34e0*/  STS.64 [R36+0x10], R24 ;  /* 0x0000101824007388 */ /* 0x0001e80000000a00 */
[----:B------:R0:W-:Y:S04]  /*34f0*/  STS.64 [R37+0x10], R26 ;  /* 0x0000101a25007388 */ /* 0x0001e80000000a00 */
[----:B------:R0:W-:Y:S04]  /*3500*/  STS.64 [R36+0x18], R28 ;  /* 0x0000181c24007388 */ /* 0x0001e80000000a00 */
[----:B------:R0:W-:Y:S01]  /*3510*/  STS.64 [R37+0x18], R6 ;  /* 0x0000180625007388 */ /* 0x0001e20000000a00 */
[----:B------:R-:W-:Y:S06]  /*3520*/  BAR.SYNC.DEFER_BLOCKING 0x0 ;  /* 0x0000000000007b1d */ /* 0x000fec0000010000 */
.L_x_26:
[----:B------:R-:W1:Y:S02]  /*3530*/  LDCU UR6, c[0x0][0x38c] ;  /* 0x00007180ff0677ac */ /* 0x000e640008000800 */
[----:B-1----:R-:W-:-:S06]  /*3540*/  UIADD3 UR6, UPT, UPT, UR6, 0x2, URZ ;  /* 0x0000000206067890 */ /* 0x002fcc000fffe0ff */
[----:B------:R-:W-:-:S13]  /*3550*/  ISETP.GE.OR P1, PT, R0, UR6, !P1 ;  /* 0x0000000600007c0c */ /* 0x000fda000cf26670 */
[----:B------:R-:W-:Y:S05]  /*3560*/  @P1 BRA `(.L_x_89) ;  /* 0x0000002400e81947 */ /* 0x000fea0003800000 */
[----:B------:R-:W-:-:S06]  /*3570*/  UIADD3 UR6, UPT, UPT, UR12, -0x1, URZ ;  /* 0xffffffff0c067890 */ /* 0x000fcc000fffe0ff */
[----:B------:R-:W-:-:S13]  /*3580*/  ISETP.GE.U32.AND P1, PT, R8, UR6, PT ;  /* 0x0000000608007c0c */ /* 0x000fda000bf26070 */
[----:B------:R-:W-:Y:S05]  /*3590*/  @P1 BRA `(.L_x_90) ;  /* 0x0000002400d41947 */ /* 0x000fea0003800000 */
[----:B------:R-:W1:Y:S01]  /*35a0*/  LDS.128 R16, [R37] ;  /* 0x0000000025107984 */ /* 0x000e620000000c00 */
[----:B0-----:R-:W-:Y:S01]  /*35b0*/  IMAD.MOV.U32 R2, RZ, RZ, 0x1 ;  /* 0x00000001ff027424 */ /* 0x001fe200078e00ff */
[----:B------:R-:W-:Y:S02]  /*35c0*/  BSSY.RECONVERGENT B1, `(.L_x_91) ;  /* 0x0000017000017945 */ /* 0x000fe40003800200 */
[----:B------:R-:W0:Y:S01]  /*35d0*/  LDS.128 R20, [R37+0x10] ;  /* 0x0000100025147984 */ /* 0x000e220000000c00 */
[----:B-1----:R-:W1:Y:S01]  /*35e0*/  MUFU.RCP64H R3, R17 ;  /* 0x0000001100037308 */ /* 0x002e620000001800 */
[----:B0-----:R-:W-:Y:S01]  /*35f0*/  FSETP.GEU.AND P2, PT, |R21|, 6.5827683646048100446e-37, PT ;  /* 0x036000001500780b */ /* 0x001fe20003f4e200 */
[----:B-1----:R-:W-:-:S08]  /*3600*/  DFMA R4, -R16, R2, 1 ;  /* 0x3ff000001004742b */ /* 0x002fd00000000102 */
        /* <DEDUP_REMOVED lines=18> */
.L_x_92:
[----:B------:R-:W-:Y:S05]  /*3730*/  BSYNC.RECONVERGENT B1 ;  /* 0x0000000000017941 */ /* 0x000fea0003800200 */
.L_x_91:
[----:B------:R-:W-:Y:S01]  /*3740*/  DADD R10, -RZ, |R18| ;  /* 0x00000000ff0a7229 */ /* 0x000fe20000000512 */
[----:B------:R-:W-:Y:S09]  /*3750*/  BSSY.RECONVERGENT B0, `(.L_x_93) ;  /* 0x0000004000007945 */ /* 0x000ff20003800200 */
[----:B------:R-:W-:-:S02]  /*3760*/  MOV R12, R10 ;  /* 0x0000000a000c7202 */ /* 0x000fc40000000f00 */
[----:B------:R-:W-:-:S07]  /*3770*/  MOV R10, 0x3790 ;  /* 0x00003790000a7802 */ /* 0x000fce0000000f00 */
[----:B------:R-:W-:Y:S05]  /*3780*/  CALL.REL.NOINC `($_Z16SLIC_Evolution_Y4Gridddd$__internal_accurate_pow) ;  /* 0x0000003000447944 */ /* 0x000fea0003c00000 */
[----:B------:R-:W-:Y:S05]  /*3790*/  BSYNC.RECONVERGENT B0 ;  /* 0x0000000000007941 */ /* 0x000fea0003800200 */
.L_x_93:
        /* <DEDUP_REMOVED lines=19> */
.L_x_95:
[----:B------:R-:W-:Y:S05]  /*38d0*/  BSYNC.RECONVERGENT B0 ;  /* 0x0000000000007941 */ /* 0x000fea0003800200 */
.L_x_94:
        /* <DEDUP_REMOVED lines=14> */
[----:B------:R-:W-:Y:S01]  /*39c0*/  MOV R14, R16 ;  /* 0x00000010000e7202 */ /* 0x000fe20000000f00 */
[----:B------:R-:W-:Y:S01]  /*39d0*/  IMAD.MOV.U32 R11, RZ, RZ, R17 ;  /* 0x000000ffff0b7224 */ /* 0x000fe200078e0011 */
[----:B------:R-:W-:-:S07]  /*39e0*/  MOV R10, 0x3a00 ;  /* 0x00003a00000a7802 */ /* 0x000fce0000000f00 */
[----:B------:R-:W-:Y:S05]  /*39f0*/  CALL.REL.NOINC `($__internal_1_$__cuda_sm20_div_rn_f64_full) ;  /* 0x0000002800107944 */ /* 0x000fea0003c00000 */
[----:B------:R-:W-:Y:S02]  /*3a00*/  IMAD.MOV.U32 R4, RZ, RZ, R12 ;  /* 0x000000ffff047224 */ /* 0x000fe400078e000c */
[----:B------:R-:W-:-:S07]  /*3a10*/  IMAD.MOV.U32 R5, RZ, RZ, R11 ;  /* 0x000000ffff057224 */ /* 0x000fce00078e000b */
.L_x_97:
[----:B------:R-:W-:Y:S05]  /*3a20*/  BSYNC.RECONVERGENT B1 ;  /* 0x0000000000017941 */ /* 0x000fea0003800200 */
.L_x_96:
[----:B------:R-:W-:Y:S01]  /*3a30*/  DADD R10, -RZ, |R20| ;  /* 0x00000000ff0a7229 */ /* 0x000fe20000000514 */
[----:B------:R-:W-:Y:S09]  /*3a40*/  BSSY.RECONVERGENT B0, `(.L_x_98) ;  /* 0x0000004000007945 */ /* 0x000ff20003800200 */
[----:B------:R-:W-:Y:S01]  /*3a50*/  IMAD.MOV.U32 R12, RZ, RZ, R10 ;  /* 0x000000ffff0c7224 */ /* 0x000fe200078e000a */
[----:B------:R-:W-:-:S07]  /*3a60*/  MOV R10, 0x3a80 ;  /* 0x00003a80000a7802 */ /* 0x000fce0000000f00 */
[----:B------:R-:W-:Y:S05]  /*3a70*/  CALL.REL.NOINC `($_Z16SLIC_Evolution_Y4Gridddd$__internal_accurate_pow) ;  /* 0x0000002c00887944 */ /* 0x000fea0003c00000 */
[----:B------:R-:W-:Y:S05]  /*3a80*/  BSYNC.RECONVERGENT B0 ;  /* 0x0000000000007941 */ /* 0x000fea0003800200 */
.L_x_98:
        /* <DEDUP_REMOVED lines=19> */
.L_x_100:
[----:B------:R-:W-:Y:S05]  /*3bc0*/  BSYNC.RECONVERGENT B0 ;  /* 0x0000000000007941 */ /* 0x000fea0003800200 */
.L_x_99:
        /* <DEDUP_REMOVED lines=18> */
[----:B------:R-:W-:-:S07]  /*3cf0*/  IMAD.MOV.U32 R10, RZ, RZ, R12 ;  /* 0x000000ffff0a7224 */ /* 0x000fce00078e000c */
.L_x_102:
[----:B------:R-:W-:Y:S05]  /*3d00*/  BSYNC.RECONVERGENT B1 ;  /* 0x0000000000017941 */ /* 0x000fea0003800200 */
.L_x_101:
[----:B------:R-:W-:Y:S01]  /*3d10*/  DADD R12, -RZ, |R2| ;  /* 0x00000000ff0c7229 */ /* 0x000fe20000000502 */
[----:B------:R-:W-:Y:S01]  /*3d20*/  BSSY.RECONVERGENT B0, `(.L_x_103) ;  /* 0x0000006000007945 */ /* 0x000fe20003800200 */
[----:B------:R-:W-:-:S08]  /*3d30*/  DADD R6, -R4, R22 ;  /* 0x0000000004067229 */ /* 0x000fd00000000116 */
[----:B------:R-:W-:Y:S01]  /*3d40*/  DADD R6, R6, -R10 ;  /* 0x0000000006067229 */ /* 0x000fe2000000080a */
[----:B------:R-:W-:Y:S01]  /*3d50*/  IMAD.MOV.U32 R11, RZ, RZ, R13 ;  /* 0x000000ffff0b7224 */ /* 0x000fe200078e000d */
[----:B------:R-:W-:-:S09]  /*3d60*/  MOV R10, 0x3d80 ;  /* 0x00003d80000a7802 */ /* 0x000fd20000000f00 */
[----:B------:R-:W-:Y:S05]  /*3d70*/  CALL.REL.NOINC `($_Z16SLIC_Evolution_Y4Gridddd$__internal_accurate_pow) ;  /* 0x0000002800c87944 */ /* 0x000fea0003c00000 */
[----:B------:R-:W-:Y:S05]  /*3d80*/  BSYNC.RECONVERGENT B0 ;  /* 0x0000000000007941 */ /* 0x000fea0003800200 */
.L_x_103:
[----:B------:R-:W0:Y:S01]  /*3d90*/  LDS.128 R24, [R36+0x20] ;  /* 0x0000200024187984 */ /* 0x000e220000000c00 */
[----:B------:R-:W-:Y:S01]  /*3da0*/  IMAD.MOV.U32 R4, RZ, RZ, 0x1 ;  /* 0x00000001ff047424 */ /* 0x000fe200078e00ff */
[C---:B------:R-:W-:Y:S01]  /*3db0*/  DSETP.NEU.AND P1, PT, R2.reuse, RZ, PT ;  /* 0x000000ff0200722a */ /* 0x040fe20003f2d000 */
[----:B------:R-:W-:Y:S01]  /*3dc0*/  BSSY.RECONVERGENT B0, `(.L_x_104) ;  /* 0x0000017000007945 */ /* 0x000fe20003800200 */
[----:B------:R-:W1:Y:S01]  /*3dd0*/  LDS.128 R28, [R36+0x30] ;  /* 0x00003000241c7984 */ /* 0x000e620000000c00 */
[----:B------:R-:W-:Y:S01]  /*3de0*/  DSETP.NEU.AND P3, PT, R2, 1, PT ;  /* 0x3ff000000200742a */ /* 0x000fe20003f6d000 */
[----:B------:R-:W-:-:S10]  /*3df0*/  IMAD.MOV.U32 R13, RZ, RZ, R11 ;  /* 0x000000ffff0d7224 */ /* 0x000fd400078e000b */
[----:B------:R-:W-:Y:S01]  /*3e00*/  @!P1 CS2R R12, SRZ ;  /* 0x00000000000c9805 */ /* 0x000fe2000001ff00 */
[----:B0-----:R-:W0:Y:S02]  /*3e10*/  MUFU.RCP64H R5, R25 ;  /* 0x0000001900057308 */ /* 0x001e240000001800 */
[----:B0-----:R-:W-:-:S08]  /*3e20*/  DFMA R14, -R24, R4, 1 ;  /* 0x3ff00000180e742b */ /* 0x001fd00000000104 */
[----:B------:R-:W-:-:S08]  /*3e30*/  DFMA R14, R14, R14, R14 ;  /* 0x0000000e0e0e722b */ /* 0x000fd0000000000e */
[----:B------:R-:W-:Y:S02]  /*3e40*/  DFMA R14, R4, R14, R4 ;  /* 0x0000000e040e722b */ /* 0x000fe40000000004 */
[----:B------:R-:W-:-:S06]  /*3e50*/  DADD R4, R2, 2 ;  /* 0x4000000002047429 */ /* 0x000fcc0000000000 */
[----:B------:R-:W-:-:S04]  /*3e60*/  DFMA R32, -R24, R14, 1 ;  /* 0x3ff000001820742b */ /* 0x000fc8000000010e */
[----:B------:R-:W-:-:S04]  /*3e70*/  LOP3.LUT R10, R5, 0x7ff00000, RZ, 0xc0, !PT ;  /* 0x7ff00000050a7812 */ /* 0x000fc800078ec0ff */
[----:B------:R-:W-:Y:S01]  /*3e80*/  DFMA R32, R14, R32, R14 ;  /* 0x000000200e20722b */ /* 0x000fe2000000000e */
[----:B------:R-:W-:-:S07]  /*3e90*/  ISETP.NE.AND P2, PT, R10, 0x7ff00000, PT ;  /* 0x7ff000000a00780c */ /* 0x000fce0003f45270 */
[----:B-1----:R-:W-:-:S08]  /*3ea0*/  DMUL R4, R28, R32 ;  /* 0x000000201c047228 */ /* 0x002fd00000000000 */
[----:B------:R-:W-:Y:S01]  /*3eb0*/  DFMA R14, -R24, R4, R28 ;  /* 0x00000004180e722b */ /* 0x000fe2000000011c */
[----:B------:R-:W-:Y:S10]  /*3ec0*/  @P2 BRA `(.L_x_105) ;  /* 0x0000000000182947 */ /* 0x000ff40003800000 */
[----:B------:R-:W-:-:S14]  /*3ed0*/  DSETP.NAN.AND P1, PT, R2, R2, PT ;  /* 0x000000020200722a */ /* 0x000fdc0003f28000 */
[----:B------:R-:W-:Y:S01]  /*3ee0*/  @P1 DADD R12, R2, 2 ;  /* 0x40000000020c1429 */ /* 0x000fe20000000000 */
[----:B------:R-:W-:Y:S10]  /*3ef0*/  @P1 BRA `(.L_x_105) ;  /* 0x00000000000c1947 */ /* 0x000ff40003800000 */
[----:B------:R-:W-:-:S14]  /*3f00*/  DSETP.NEU.AND P1, PT, |R2|, +INF , PT ;  /* 0x7ff000000200742a */ /* 0x000fdc0003f2d200 */
[----:B------:R-:W-:Y:S01]  /*3f10*/  @!P1 MOV R12, 0x0 ;  /* 0x00000000000c9802 */ /* 0x000fe20000000f00 */
[----:B------:R-:W-:-:S07]  /*3f20*/  @!P1 IMAD.MOV.U32 R13, RZ, RZ, 0x7ff00000 ;  /* 0x7ff00000ff0d9424 */ /* 0x000fce00078e00ff */
.L_x_105:
[----:B------:R-:W-:Y:S05]  /*3f30*/  BSYNC.RECONVERGENT B0 ;  /* 0x0000000000007941 */ /* 0x000fea0003800200 */
.L_x_104:
        /* <DEDUP_REMOVED lines=22> */
.L_x_107:
[----:B------:R-:W-:Y:S05]  /*40a0*/  BSYNC.RECONVERGENT B1 ;  /* 0x0000000000017941 */ /* 0x000fea0003800200 */
.L_x_106:
[----:B------:R-:W-:Y:S01]  /*40b0*/  DADD R10, -RZ, |R26| ;  /* 0x00000000ff0a7229 */ /* 0x000fe2000000051a */
[----:B------:R-:W-:Y:S09]  /*40c0*/  BSSY.RECONVERGENT B0, `(.L_x_108) ;  /* 0x0000004000007945 */ /* 0x000ff20003800200 */
[----:B------:R-:W-:Y:S01]  /*40d0*/  IMAD.MOV.U32 R12, RZ, RZ, R10 ;  /* 0x000000ffff0c7224 */ /* 0x000fe200078e000a */
[----:B------:R-:W-:-:S07]  /*40e0*/  MOV R10, 0x4100 ;  /* 0x00004100000a7802 */ /* 0x000fce0000000f00 */
[----:B------:R-:W-:Y:S05]  /*40f0*/  CALL.REL.NOINC `($_Z16SLIC_Evolution_Y4Gridddd$__internal_accurate_pow) ;  /* 0x0000002400e87944 */ /* 0x000fea0003c00000 */
[----:B------:R-:W-:Y:S05]  /*4100*/  BSYNC.RECONVERGENT B0 ;  /* 0x0000000000007941 */ /* 0x000fea0003800200 */
.L_x_108:
        /* <DEDUP_REMOVED lines=19> */
.L_x_110:
[----:B------:R-:W-:Y:S05]  /*4240*/  BSYNC.RECONVERGENT B0 ;  /* 0x0000000000007941 */ /* 0x000fea0003800200 */
.L_x_109:
        /* <DEDUP_REMOVED lines=18> */
[----:B------:R-:W-:Y:S01]  /*4370*/  MOV R34, R12 ;  /* 0x0000000c00227202 */ /* 0x000fe20000000f00 */
[----:B------:R-:W-:-:S07]  /*4380*/  IMAD.MOV.U32 R35, RZ, RZ, R11 ;  /* 0x000000ffff237224 */ /* 0x000fce00078e000b */
.L_x_112:
[----:B------:R-:W-:Y:S05]  /*4390*/  BSYNC.RECONVERGENT B1 ;  /* 0x0000000000017941 */ /* 0x000fea0003800200 */
.L_x_111:
[----:B------:R-:W-:Y:S01]  /*43a0*/  DADD R10, -RZ, |R28| ;  /* 0x00000000ff0a7229 */ /* 0x000fe2000000051c */
[----:B------:R-:W-:Y:S09]  /*43b0*/  BSSY.RECONVERGENT B0, `(.L_x_113) ;  /* 0x0000004000007945 */ /* 0x000ff20003800200 */
[----:B------:R-:W-:Y:S01]  /*43c0*/  IMAD.MOV.U32 R12, RZ, RZ, R10 ;  /* 0x000000ffff0c7224 */ /* 0x000fe200078e000a */
[----:B------:R-:W-:-:S07]  /*43d0*/  MOV R10, 0x43f0 ;  /* 0x000043f0000a7802 */ /* 0x000fce0000000f00 */
[----:B------:R-:W-:Y:S05]  /*43e0*/  CALL.REL.NOINC `($_Z16SLIC_Evolution_Y4Gridddd$__internal_accurate_pow) ;  /* 0x00000024002c7944 */ /* 0x000fea0003c00000 */
[----:B------:R-:W-:Y:S05]  /*43f0*/  BSYNC.RECONVERGENT B0 ;  /* 0x0000000000007941 */ /* 0x000fea0003800200 */
.L_x_113:
        /* <DEDUP_REMOVED lines=19> */
.L_x_115:
[----:B------:R-:W-:Y:S05]  /*4530*/  BSYNC.RECONVERGENT B0 ;  /* 0x0000000000007941 */ /* 0x000fea0003800200 */
.L_x_114:
        /* <DEDUP_REMOVED lines=21> */
.L_x_117:
[----:B------:R-:W-:Y:S05]  /*4690*/  BSYNC.RECONVERGENT B1 ;  /* 0x0000000000017941 */ /* 0x000fea0003800200 */
.L_x_116:
        /* <DEDUP_REMOVED lines=8> */
.L_x_118:
[----:B------:R-:W0:Y:S01]  /*4720*/  MUFU.RCP64H R15, R25 ;  /* 0x00000019000f7308 */ /* 0x000e220000001800 */
[----:B------:R-:W-:Y:S01]  /*4730*/  IMAD.MOV.U32 R14, RZ, RZ, 0x1 ;  /* 0x00000001ff0e7424 */ /* 0x000fe200078e00ff */
[----:B------:R-:W-:Y:S01]  /*4740*/  DSETP.NEU.AND P3, PT, R4, RZ, PT ;  /* 0x000000ff0400722a */ /* 0x000fe20003f6d000 */
[----:B------:R-:W-:Y:S01]  /*4750*/  BSSY.RECONVERGENT B0, `(.L_x_119) ;  /* 0x0000019000007945 */ /* 0x000fe20003800200 */
[----:B------:R-:W-:Y:S01]  /*4760*/  IMAD.MOV.U32 R50, RZ, RZ, R12 ;  /* 0x000000ffff327224 */ /* 0x000fe200078e000c */
[----:B------:R-:W-:Y:S02]  /*4770*/  MOV R51, R11 ;  /* 0x0000000b00337202 */ /* 0x000fe40000000f00 */
[----:B------:R-:W-:-:S09]  /*4780*/  FSETP.GEU.AND P2, PT, |R27|, 6.5827683646048100446e-37, PT ;  /* 0x036000001b00780b */ /* 0x000fd20003f4e200 */
[----:B------:R-:W-:Y:S01]  /*4790*/  @!P3 CS2R R50, SRZ ;  /* 0x000000000032b805 */ /* 0x000fe2000001ff00 */
[----:B0-----:R-:W-:-:S08]  /*47a0*/  DFMA R36, -R24, R14, 1 ;  /* 0x3ff000001824742b */ /* 0x001fd0000000010e */
[----:B------:R-:W-:-:S08]  /*47b0*/  DFMA R36, R36, R36, R36 ;  /* 0x000000242424722b */ /* 0x000fd00000000024 */
[----:B------:R-:W-:-:S08]  /*47c0*/  DFMA R36, R14, R36, R14 ;  /* 0x000000240e24722b */ /* 0x000fd0000000000e */
[----:B------:R-:W-:-:S08]  /*47d0*/  DFMA R14, -R24, R36, 1 ;  /* 0x3ff00000180e742b */ /* 0x000fd00000000124 */
[----:B------:R-:W-:Y:S02]  /*47e0*/  DFMA R40, R36, R14, R36 ;  /* 0x0000000e2428722b */ /* 0x000fe40000000024 */
[----:B------:R-:W-:-:S06]  /*47f0*/  DADD R36, R4, 2 ;  /* 0x4000000004247429 */ /* 0x000fcc0000000000 */
[----:B------:R-:W-:-:S04]  /*4800*/  DMUL R14, R40, R26 ;  /* 0x0000001a280e7228 */ /* 0x000fc80000000000 */
[----:B------:R-:W-:-:S04]  /*4810*/  LOP3.LUT R36, R37, 0x7ff00000, RZ, 0xc0, !PT ;  /* 0x7ff0000025247812 */ /* 0x000fc800078ec0ff */
[----:B------:R-:W-:Y:S01]  /*4820*/  DFMA R38, -R24, R14, R26 ;  /* 0x0000000e1826722b */ /* 0x000fe2000000011a */
[----:B------:R-:W-:-:S07]  /*4830*/  ISETP.NE.AND P4, PT, R36, 0x7ff00000, PT ;  /* 0x7ff000002400780c */ /* 0x000fce0003f85270 */
[----:B------:R-:W-:-:S10]  /*4840*/  DFMA R14, R40, R38, R14 ;  /* 0x00000026280e722b */ /* 0x000fd4000000000e */
[----:B------:R-:W-:-:S05]  /*4850*/  FFMA R10, RZ, R25, R15 ;  /* 0x00000019ff0a7223 */ /* 0x000fca000000000f */
[----:B------:R-:W-:Y:S01]  /*4860*/  FSETP.GT.AND P1, PT, |R10|, 1.469367938527859385e-39, PT ;  /* 0x001000000a00780b */ /* 0x000fe20003f24200 */
[----:B------:R-:W-:-:S12]  /*4870*/  @P4 BRA `(.L_x_120) ;  /* 0x0000000000184947 */ /* 0x000fd80003800000 */
[----:B------:R-:W-:-:S14]  /*4880*/  DSETP.NAN.AND P3, PT, R4, R4, PT ;  /* 0x000000040400722a */ /* 0x000fdc0003f68000 */
[----:B------:R-:W-:Y:S01]  /*4890*/  @P3 DADD R50, R4, 2 ;  /* 0x4000000004323429 */ /* 0x000fe20000000000 */
[----:B------:R-:W-:Y:S10]  /*48a0*/  @P3 BRA `(.L_x_120) ;  /* 0x00000000000c3947 */ /* 0x000ff40003800000 */
[----:B------:R-:W-:-:S14]  /*48b0*/  DSETP.NEU.AND P3, PT, |R4|, +INF , PT ;  /* 0x7ff000000400742a */ /* 0x000fdc0003f6d200 */
[----:B------:R-:W-:Y:S02]  /*48c0*/  @!P3 IMAD.MOV.U32 R50, RZ, RZ, 0x0 ;  /* 0x00000000ff32b424 */ /* 0x000fe400078e00ff */
[----:B------:R-:W-:-:S07]  /*48d0*/  @!P3 IMAD.MOV.U32 R51, RZ, RZ, 0x7ff00000 ;  /* 0x7ff00000ff33b424 */ /* 0x000fce00078e00ff */
.L_x_120:
[----:B------:R-:W-:Y:S05]  /*48e0*/  BSYNC.RECONVERGENT B0 ;  /* 0x0000000000007941 */ /* 0x000fea0003800200 */
.L_x_119:
[----:B------:R-:W-:Y:S04]  /*48f0*/  BSSY.RECONVERGENT B1, `(.L_x_121) ;  /* 0x000000a000017945 */ /* 0x000fe80003800200 */
        /* <DEDUP_REMOVED lines=9> */
.L_x_122:
[----:B------:R-:W-:Y:S05]  /*4990*/  BSYNC.RECONVERGENT B1 ;  /* 0x0000000000017941 */ /* 0x000fea0003800200 */
.L_x_121:
        /* <DEDUP_REMOVED lines=12> */
[----:B------:R-:W-:-:S08]  /*4a60*/  DMUL R36, R24, R14 ;  /* 0x0000000e18247228 */ /* 0x000fd00000000000 */
[----:B------:R-:W-:Y:S01]  /*4a70*/  FFMA R12, RZ, R17, R11 ;  /* 0x00000011ff0c7223 */ /* 0x000fe2000000000b */
[----:B------:R-:W-:-:S04]  /*4a80*/  DMUL R36, R36, R4 ;  /* 0x0000000424247228 */ /* 0x000fc80000000000 */
        /* <DEDUP_REMOVED lines=8> */
[----:B------:R-:W-:-:S07]  /*4b10*/  IMAD.MOV.U32 R10, RZ, RZ, R12 ;  /* 0x000000ffff0a7224 */ /* 0x000fce00078e000c */
.L_x_124:
[----:B------:R-:W-:Y:S05]  /*4b20*/  BSYNC.RECONVERGENT B1 ;  /* 0x0000000000017941 */ /* 0x000fea0003800200 */
.L_x_123:
[----:B------:R-:W0:Y:S01]  /*4b30*/  LDCU UR8, c[0x0][0x3ac] ;  /* 0x00007580ff0877ac */ /* 0x000e220008000800 */
[----:B------:R-:W1:Y:S01]  /*4b40*/  LDC.64 R42, c[0x0][0x3a8] ;  /* 0x0000ea00ff2a7b82 */ /* 0x000e620000000a00 */
[----:B------:R-:W-:Y:S01]  /*4b50*/  MOV R12, 0x1 ;  /* 0x00000001000c7802 */ /* 0x000fe20000000f00 */
[----:B------:R-:W-:Y:S01]  /*4b60*/  DSETP.NEU.AND P1, PT, R4, 1, PT ;  /* 0x3ff000000400742a */ /* 0x000fe20003f2d000 */
[----:B------:R-:W-:Y:S01]  /*4b70*/  UMOV UR6, 0x99999998 ;  /* 0x9999999800067882 */ /* 0x000fe20000000000 */
[----:B------:R-:W-:Y:S01]  /*4b80*/  DMUL R52, R16, R10 ;  /* 0x0000000a10347228 */ /* 0x000fe20000000000 */
[----:B------:R-:W-:-:S03]  /*4b90*/  UMOV UR7, 0x3fd99999 ;  /* 0x3fd9999900077882 */ /* 0x000fc60000000000 */
[----:B------:R-:W2:Y:S04]  /*4ba0*/  LDC.64 R40, c[0x0][0x3a0] ;  /* 0x0000e800ff287b82 */ /* 0x000ea80000000a00 */
[----:B------:R-:W-:Y:S01]  /*4bb0*/  DMUL R52, R52, R2 ;  /* 0x0000000234347228 */ /* 0x000fe20000000000 */
[----:B0-----:R-:W1:Y:S02]  /*4bc0*/  MUFU.RCP64H R13, UR8 ;  /* 0x00000008000d7d08 */ /* 0x001e640008001800 */
[----:B-1----:R-:W-:-:S08]  /*4bd0*/  DFMA R14, R12, -R42, 1 ;  /* 0x3ff000000c0e742b */ /* 0x002fd0000000082a */
[----:B------:R-:W-:-:S08]  /*4be0*/  DFMA R14, R14, R14, R14 ;  /* 0x0000000e0e0e722b */ /* 0x000fd0000000000e */
[----:B------:R-:W-:Y:S02]  /*4bf0*/  DFMA R12, R12, R14, R12 ;  /* 0x0000000e0c0c722b */ /* 0x000fe4000000000c */
[----:B--2---:R-:W-:-:S06]  /*4c00*/  DMUL R14, R40, 0.5 ;  /* 0x3fe00000280e7828 */ /* 0x004fcc0000000000 */
[----:B------:R-:W-:-:S04]  /*4c10*/  DFMA R38, R12, -R42, 1 ;  /* 0x3ff000000c26742b */ /* 0x000fc8000000082a */
[----:B------:R-:W-:-:S04]  /*4c20*/  FSETP.GEU.AND P2, PT, |R15|, 6.5827683646048100446e-37, PT ;  /* 0x036000000f00780b */ /* 0x000fc80003f4e200 */
[----:B------:R-:W-:-:S08]  /*4c30*/  DFMA R12, R12, R38, R12 ;  /* 0x000000260c0c722b */ /* 0x000fd0000000000c */
[----:B------:R-:W-:-:S08]  /*4c40*/  DMUL R38, R14, R12 ;  /* 0x0000000c0e267228 */ /* 0x000fd00000000000 */
[----:B------:R-:W-:-:S08]  /*4c50*/  DFMA R40, R38, -R42, R14 ;  /* 0x8000002a2628722b */ /* 0x000fd0000000000e */
[----:B------:R-:W-:Y:S01]  /*4c60*/  DFMA R12, R12, R40, R38 ;  /* 0x000000280c0c722b */ /* 0x000fe20000000026 */
[----:B------:R-:W-:Y:S02]  /*4c70*/  FSEL R38, R50, RZ, P1 ;  /* 0x000000ff32267208 */ /* 0x000fe40000800000 */
[----:B------:R-:W-:Y:S01]  /*4c80*/  FSEL R39, R51, 1.875, P1 ;  /* 0x3ff0000033277808 */ /* 0x000fe20000800000 */
[----:B------:R-:W-:-:S05]  /*4c90*/  DFMA R50, R34, UR6, R30 ;  /* 0x0000000622327c2b */ /* 0x000fca000800001e */
[----:B------:R-:W-:Y:S01]  /*4ca0*/  DMUL R10, R24, R38 ;  /* 0x00000026180a7228 */ /* 0x000fe20000000000 */
[----:B------:R-:W-:Y:S02]  /*4cb0*/  FFMA R38, RZ, UR8, R13 ;  /* 0x00000008ff267c23 */ /* 0x000fe4000800000d */
[----:B------:R-:W-:-:S03]  /*4cc0*/  DMUL R50, R50, R4 ;  /* 0x0000000432327228 */ /* 0x000fc60000000000 */
[----:B------:R-:W-:Y:S02]  /*4cd0*/  FSETP.GT.AND P1, PT, |R38|, 1.469367938527859385e-39, PT ;  /* 0x001000002600780b */ /* 0x000fe40003f24200 */
[----:B------:R-:W-:-:S11]  /*4ce0*/  DFMA R34, R34, UR6, R10 ;  /* 0x0000000622227c2b */ /* 0x000fd6000800000a */
[----:B------:R-:W-:Y:S05]  /*4cf0*/  @P1 BRA P2, `(.L_x_125) ;  /* 0x0000000000201947 */ /* 0x000fea0001000000 */
[----:B------:R-:W0:Y:S01]  /*4d00*/  LDCU.64 UR6, c[0x0][0x3a8] ;  /* 0x00007500ff0677ac */ /* 0x000e220008000a00 */
[----:B------:R-:W-:Y:S01]  /*4d10*/  IMAD.MOV.U32 R12, RZ, RZ, R14 ;  /* 0x000000ffff0c7224 */ /* 0x000fe200078e000e */
[----:B------:R-:W-:Y:S01]  /*4d20*/  MOV R10, 0x4d70 ;  /* 0x00004d70000a7802 */ /* 0x000fe20000000f00 */
[----:B------:R-:W-:Y:S02]  /*4d30*/  IMAD.MOV.U32 R13, RZ, RZ, R15 ;  /* 0x000000ffff0d7224 */ /* 0x000fe400078e000f */
[----:B0-----:R-:W-:Y:S02]  /*4d40*/  IMAD.U32 R14, RZ, RZ, UR6 ;  /* 0x00000006ff0e7e24 */ /* 0x001fe4000f8e00ff */
[----:B------:R-:W-:-:S07]  /*4d50*/  IMAD.U32 R11, RZ, RZ, UR7 ;  /* 0x00000007ff0b7e24 */ /* 0x000fce000f8e00ff */
[----:B------:R-:W-:Y:S05]  /*4d60*/  CALL.REL.NOINC `($__internal_1_$__cuda_sm20_div_rn_f64_full) ;  /* 0x0000001400347944 */ /* 0x000fea0003c00000 */
[----:B------:R-:W-:-:S07]  /*4d70*/  MOV R13, R11 ;  /* 0x0000000b000d7202 */ /* 0x000fce0000000f00 */
.L_x_125:
[----:B------:R-:W0:Y:S01]  /*4d80*/  LDCU UR6, c[0x0][0x3a4] ;  /* 0x00007480ff0677ac */ /* 0x000e220008000800 */
[----:B------:R-:W1:Y:S01]  /*4d90*/  LDC.64 R4, c[0x0][0x3a0] ;  /* 0x0000e800ff047b82 */ /* 0x000e620000000a00 */
[----:B------:R-:W-:Y:S01]  /*4da0*/  IMAD.MOV.U32 R2, RZ, RZ, 0x1 ;  /* 0x00000001ff027424 */ /* 0x000fe200078e00ff */
[----:B------:R-:W-:Y:S02]  /*4db0*/  DADD R54, R20, R28 ;  /* 0x0000000014367229 */ /* 0x000fe4000000001c */
[----:B------:R-:W-:Y:S02]  /*4dc0*/  DADD R40, R18, -R26 ;  /* 0x0000000012287229 */ /* 0x000fe4000000081a */
[----:B------:R-:W-:Y:S02]  /*4dd0*/  DADD R42, R20, -R28 ;  /* 0x00000000142a7229 */ /* 0x000fe4000000081c */
[----:B------:R-:W2:Y:S01]  /*4de0*/  LDC.64 R14, c[0x0][0x3a8] ;  /* 0x0000ea00ff0e7b82 */ /* 0x000ea20000000a00 */
[----:B------:R-:W-:-:S02]  /*4df0*/  DADD R44, R22, -R30 ;  /* 0x00000000162c7229 */ /* 0x000fc4000000081e */
[----:B------:R-:W-:Y:S02]  /*4e00*/  DADD R56, R16, R24 ;  /* 0x0000000010387229 */ /* 0x000fe40000000018 */
[----:B------:R-:W-:Y:S02]  /*4e10*/  DMUL R54, R54, 0.5 ;  /* 0x3fe0000036367828 */ /* 0x000fe40000000000 */
[-C--:B------:R-:W-:Y:S01]  /*4e20*/  DMUL R40, R40, R12.reuse ;  /* 0x0000000c28287228 */ /* 0x080fe20000000000 */
[----:B0-----:R-:W1:Y:S01]  /*4e30*/  MUFU.RCP64H R3, UR6 ;  /* 0x0000000600037d08 */ /* 0x001e620008001800 */
[-C--:B------:R-:W-:Y:S02]  /*4e40*/  DMUL R42, R42, R12.reuse ;  /* 0x0000000c2a2a7228 */ /* 0x080fe40000000000 */
[----:B------:R-:W-:Y:S02]  /*4e50*/  DMUL R44, R44, R12 ;  /* 0x0000000c2c2c7228 */ /* 0x000fe40000000000 */
[----:B--2---:R-:W-:-:S02]  /*4e60*/  DMUL R14, R14, 0.5 ;  /* 0x3fe000000e0e7828 */ /* 0x004fc40000000000 */
[----:B-1----:R-:W-:-:S08]  /*4e70*/  DFMA R10, R2, -R4, 1 ;  /* 0x3ff00000020a742b */ /* 0x002fd00000000804 */
[----:B------:R-:W-:Y:S01]  /*4e80*/  DFMA R10, R10, R10, R10 ;  /* 0x0000000a0a0a722b */ /* 0x000fe2000000000a */
[----:B------:R-:W-:-:S07]  /*4e90*/  FSETP.GEU.AND P2, PT, |R15|, 6.5827683646048100446e-37, PT ;  /* 0x036000000f00780b */ /* 0x000fce0003f4e200 */
[----:B------:R-:W-:-:S08]  /*4ea0*/  DFMA R10, R2, R10, R2 ;  /* 0x0000000a020a722b */ /* 0x000fd00000000002 */
[----:B------:R-:W-:-:S08]  /*4eb0*/  DFMA R2, R10, -R4, 1 ;  /* 0x3ff000000a02742b */ /* 0x000fd00000000804 */
[----:B------:R-:W-:Y:S02]  /*4ec0*/  DFMA R38, R10, R2, R10 ;  /* 0x000000020a26722b */ /* 0x000fe4000000000a */
[----:B------:R-:W-:Y:S02]  /*4ed0*/  DADD R2, R16, -R24 ;  /* 0x0000000010027229 */ /* 0x000fe40000000818 */
[----:B------:R-:W-:-:S04]  /*4ee0*/  DADD R16, R36, R52 ;  /* 0x0000000024107229 */ /* 0x000fc80000000034 */
[----:B------:R-:W-:Y:S02]  /*4ef0*/  DMUL R10, R38, R14 ;  /* 0x0000000e260a7228 */ /* 0x000fe40000000000 */
[----:B------:R-:W-:Y:S02]  /*4f00*/  DFMA R24, R2, R12, R54 ;  /* 0x0000000c0218722b */ /* 0x000fe40000000036 */
[----:B------:R-:W-:-:S04]  /*4f10*/  DFMA R16, R16, 0.5, R40 ;  /* 0x3fe000001010782b */ /* 0x000fc80000000028 */
[----:B------:R-:W-:-:S08]  /*4f20*/  DFMA R4, R10, -R4, R14 ;  /* 0x800000040a04722b */ /* 0x000fd0000000000e */
[----:B------:R-:W-:Y:S02]  /*4f30*/  DFMA R10, R38, R4, R10 ;  /* 0x00000004260a722b */ /* 0x000fe4000000000a */
[----:B------:R-:W-:Y:S02]  /*4f40*/  DADD R4, R6, R34 ;  /* 0x0000000006047229 */ /* 0x000fe40000000022 */
[----:B------:R-:W-:-:S06]  /*4f50*/  DADD R38, R32, R50 ;  /* 0x0000000020267229 */ /* 0x000fcc0000000032 */
[----:B------:R-:W-:Y:S01]  /*4f60*/  FFMA R46, RZ, UR6, R11 ;  /* 0x00000006ff2e7c23 */ /* 0x000fe2000800000b */
[----:B------:R-:W-:Y:S02]  /*4f70*/  DFMA R4, R4, 0.5, R42 ;  /* 0x3fe000000404782b */ /* 0x000fe4000000002a */
[----:B------:R-:W-:Y:S02]  /*4f80*/  DFMA R2, R38, 0.5, R44 ;  /* 0x3fe000002602782b */ /* 0x000fe4000000002c */
[----:B------:R-:W-:-:S13]  /*4f90*/  FSETP.GT.AND P1, PT, |R46|, 1.469367938527859385e-39, PT ;  /* 0x001000002e00780b */ /* 0x000fda0003f24200 */
[----:B------:R-:W-:Y:S05]  /*4fa0*/  @P1 BRA P2, `(.L_x_126) ;  /* 0x0000000000201947 */ /* 0x000fea0001000000 */
[----:B------:R-:W0:Y:S01]  /*4fb0*/  LDCU.64 UR6, c[0x0][0x3a0] ;  /* 0x00007400ff0677ac */ /* 0x000e220008000a00 */
[----:B------:R-:W-:Y:S01]  /*4fc0*/  IMAD.MOV.U32 R12, RZ, RZ, R14 ;  /* 0x000000ffff0c7224 */ /* 0x000fe200078e000e */
[----:B------:R-:W-:Y:S01]  /*4fd0*/  MOV R10, 0x5020 ;  /* 0x00005020000a7802 */ /* 0x000fe20000000f00 */
[----:B------:R-:W-:Y:S02]  /*4fe0*/  IMAD.MOV.U32 R13, RZ, RZ, R15 ;  /* 0x000000ffff0d7224 */ /* 0x000fe400078e000f */
[----:B0-----:R-:W-:Y:S01]  /*4ff0*/  IMAD.U32 R14, RZ, RZ, UR6 ;  /* 0x00000006ff0e7e24 */ /* 0x001fe2000f8e00ff */
[----:B------:R-:W-:-:S07]  /*5000*/  MOV R11, UR7 ;  /* 0x00000007000b7c02 */ /* 0x000fce0008000f00 */
[----:B------:R-:W-:Y:S05]  /*5010*/  CALL.REL.NOINC `($__internal_1_$__cuda_sm20_div_rn_f64_full) ;  /* 0x0000001000887944 */ /* 0x000fea0003c00000 */
[----:B------:R-:W-:-:S07]  /*5020*/  IMAD.MOV.U32 R10, RZ, RZ, R12 ;  /* 0x000000ffff0a7224 */ /* 0x000fce00078e000c */
.L_x_126:
[----:B------:R-:W-:Y:S01]  /*5030*/  DADD R20, -R20, R28 ;  /* 0x0000000014147229 */ /* 0x000fe2000000011c */
[----:B------:R-:W-:Y:S01]  /*5040*/  IMAD.MOV.U32 R12, RZ, RZ, 0x1 ;  /* 0x00000001ff0c7424 */ /* 0x000fe200078e00ff */
[----:B------:R-:W-:Y:S01]  /*5050*/  DADD R6, -R6, R34 ;  /* 0x0000000006067229 */ /* 0x000fe20000000122 */
[----:B------:R-:W-:Y:S01]  /*5060*/  BSSY.RECONVERGENT B1, `(.L_x_127) ;  /* 0x0000021000017945 */ /* 0x000fe20003800200 */
[----:B------:R-:W-:Y:S02]  /*5070*/  DADD R36, R36, -R52 ;  /* 0x0000000024247229 */ /* 0x000fe40000000834 */
[----:B------:R-:W-:Y:S02]  /*5080*/  DADD R32, -R32, R50 ;  /* 0x0000000020207229 */ /* 0x000fe40000000132 */
[-C--:B------:R-:W-:Y:S02]  /*5090*/  DMUL R20, R20, R10.reuse ;  /* 0x0000000a14147228 */ /* 0x080fe40000000000 */
[----:B------:R-:W-:-:S02]  /*50a0*/  DFMA R6, R6, -R10, R54 ;  /* 0x8000000a0606722b */ /* 0x000fc40000000036 */
[-C--:B------:R-:W-:Y:S02]  /*50b0*/  DMUL R36, R36, R10.reuse ;  /* 0x0000000a24247228 */ /* 0x080fe40000000000 */
[----:B------:R-:W-:Y:S02]  /*50c0*/  DMUL R32, R32, R10 ;  /* 0x0000000a20207228 */ /* 0x000fe40000000000 */
[----:B------:R-:W-:Y:S02]  /*50d0*/  DFMA R20, R56, 0.5, -R20 ;  /* 0x3fe000003814782b */ /* 0x000fe40000000814 */
[----:B------:R-:W-:Y:S02]  /*50e0*/  DADD R26, R18, R26 ;  /* 0x00000000121a7229 */ /* 0x000fe4000000001a */
[----:B------:R-:W-:Y:S01]  /*50f0*/  FSETP.GEU.AND P2, PT, |R7|, 6.5827683646048100446e-37, PT ;  /* 0x036000000700780b */ /* 0x000fe20003f4e200 */
[----:B------:R-:W-:Y:S01]  /*5100*/  DADD R22, R22, R30 ;  /* 0x0000000016167229 */ /* 0x000fe2000000001e */
[----:B------:R-:W0:Y:S04]  /*5110*/  MUFU.RCP64H R13, R21 ;  /* 0x00000015000d7308 */ /* 0x000e280000001800 */
[----:B------:R-:W-:-:S03]  /*5120*/  DFMA R26, R26, 0.5, -R36 ;  /* 0x3fe000001a1a782b */ /* 0x000fc60000000824 */
[----:B------:R-:W-:Y:S02]  /*5130*/  DFMA R22, R22, 0.5, -R32 ;  /* 0x3fe000001616782b */ /* 0x000fe40000000820 */
        /* <DEDUP_REMOVED lines=19> */
.L_x_128:
[----:B------:R-:W-:Y:S05]  /*5270*/  BSYNC.RECONVERGENT B1 ;  /* 0x0000000000017941 */ /* 0x000fea0003800200 */
.L_x_127:
[----:B------:R-:W-:Y:S01]  /*5280*/  DADD R10, -RZ, |R26| ;  /* 0x00000000ff0a7229 */ /* 0x000fe2000000051a */
[----:B------:R-:W-:Y:S09]  /*5290*/  BSSY.RECONVERGENT B0, `(.L_x_129) ;  /* 0x0000004000007945 */ /* 0x000ff20003800200 */
[----:B------:R-:W-:Y:S01]  /*52a0*/  IMAD.MOV.U32 R12, RZ, RZ, R10 ;  /* 0x000000ffff0c7224 */ /* 0x000fe200078e000a */
[----:B------:R-:W-:-:S07]  /*52b0*/  MOV R10, 0x52d0 ;  /* 0x000052d0000a7802 */ /* 0x000fce0000000f00 */
[----:B------:R-:W-:Y:S05]  /*52c0*/  CALL.REL.NOINC `($_Z16SLIC_Evolution_Y4Gridddd$__internal_accurate_pow) ;  /* 0x0000001400747944 */ /* 0x000fea0003c00000 */
[----:B------:R-:W-:Y:S05]  /*52d0*/  BSYNC.RECONVERGENT B0 ;  /* 0x0000000000007941 */ /* 0x000fea0003800200 */
.L_x_129:
        /* <DEDUP_REMOVED lines=19> */
.L_x_131:
[----:B------:R-:W-:Y:S05]  /*5410*/  BSYNC.RECONVERGENT B0 ;  /* 0x0000000000007941 */ /* 0x000fea0003800200 */
.L_x_130:
        /* <DEDUP_REMOVED lines=20> */
.L_x_133:
[----:B------:R-:W-:Y:S05]  /*5560*/  BSYNC.RECONVERGENT B1 ;  /* 0x0000000000017941 */ /* 0x000fea0003800200 */
.L_x_132:
[----:B------:R-:W-:Y:S01]  /*5570*/  DADD R10, -RZ, |R6| ;  /* 0x00000000ff0a7229 */ /* 0x000fe20000000506 */
[----:B------:R-:W-:Y:S09]  /*5580*/  BSSY.RECONVERGENT B0, `(.L_x_134) ;  /* 0x0000004000007945 */ /* 0x000ff20003800200 */
[----:B------:R-:W-:Y:S01]  /*5590*/  IMAD.MOV.U32 R12, RZ, RZ, R10 ;  /* 0x000000ffff0c7224 */ /* 0x000fe200078e000a */
[----:B------:R-:W-:-:S07]  /*55a0*/  MOV R10, 0x55c0 ;  /* 0x000055c0000a7802 */ /* 0x000fce0000000f00 */
[----:B------:R-:W-:Y:S05]  /*55b0*/  CALL.REL.NOINC `($_Z16SLIC_Evolution_Y4Gridddd$__internal_accurate_pow) ;  /* 0x0000001000b87944 */ /* 0x000fea0003c00000 */
[----:B------:R-:W-:Y:S05]  /*55c0*/  BSYNC.RECONVERGENT B0 ;  /* 0x0000000000007941 */ /* 0x000fea0003800200 */
.L_x_134:
        /* <DEDUP_REMOVED lines=19> */
.L_x_136:
[----:B------:R-:W-:Y:S05]  /*5700*/  BSYNC.RECONVERGENT B0 ;  /* 0x0000000000007941 */ /* 0x000fea0003800200 */
.L_x_135:
        /* <DEDUP_REMOVED lines=21> */
.L_x_138:
[----:B------:R-:W-:Y:S05]  /*5860*/  BSYNC.RECONVERGENT B1 ;  /* 0x0000000000017941 */ /* 0x000fea0003800200 */
.L_x_137:
[----:B------:R-:W0:Y:S01]  /*5870*/  MUFU.RCP64H R13, R21 ;  /* 0x00000015000d7308 */ /* 0x000e220000001800 */
[----:B------:R-:W-:Y:S01]  /*5880*/  IMAD.MOV.U32 R12, RZ, RZ, 0x1 ;  /* 0x00000001ff0c7424 */ /* 0x000fe200078e00ff */
[----:B------:R-:W-:Y:S01]  /*5890*/  FSETP.GEU.AND P2, PT, |R27|, 6.5827683646048100446e-37, PT ;  /* 0x036000001b00780b */ /* 0x000fe20003f4e200 */
[----:B------:R-:W-:Y:S01]  /*58a0*/  DADD R18, R22, -R18 ;  /* 0x0000000016127229 */ /* 0x000fe20000000812 */
[----:B------:R-:W-:Y:S07]  /*58b0*/  BSSY.RECONVERGENT B1, `(.L_x_139) ;  /* 0x0000014000017945 */ /* 0x000fee0003800200 */
[----:B------:R-:W-:-:S02]  /*58c0*/  DADD R18, R18, -R10 ;  /* 0x0000000012127229 */ /* 0x000fc4000000080a */
        /* <DEDUP_REMOVED lines=18> */
.L_x_140:
[----:B------:R-:W-:Y:S05]  /*59f0*/  BSYNC.RECONVERGENT B1 ;  /* 0x0000000000017941 */ /* 0x000fea0003800200 */
.L_x_139:
[----:B------:R-:W-:Y:S01]  /*5a00*/  DADD R10, -RZ, |R28| ;  /* 0x00000000ff0a7229 */ /* 0x000fe2000000051c */
[----:B------:R-:W-:Y:S01]  /*5a10*/  BSSY.RECONVERGENT B0, `(.L_x_141) ;  /* 0x0000005000007945 */ /* 0x000fe20003800200 */
[----:B------:R-:W-:-:S08]  /*5a20*/  DMUL R26, R20, R12 ;  /* 0x0000000c141a7228 */ /* 0x000fd00000000000 */
[----:B------:R-:W-:Y:S01]  /*5a30*/  IMAD.MOV.U32 R12, RZ, RZ, R10 ;  /* 0x000000ffff0c7224 */ /* 0x000fe200078e000a */
[----:B------:R-:W-:-:S07]  /*5a40*/  MOV R10, 0x5a60 ;  /* 0x00005a60000a7802 */ /* 0x000fce0000000f00 */
[----:B------:R-:W-:Y:S05]  /*5a50*/  CALL.REL.NOINC `($_Z16SLIC_Evolution_Y4Gridddd$__internal_accurate_pow) ;  /* 0x0000000c00907944 */ /* 0x000fea0003c00000 */
[----:B------:R-:W-:Y:S05]  /*5a60*/  BSYNC.RECONVERGENT B0 ;  /* 0x0000000000007941 */ /* 0x000fea0003800200 */
.L_x_141:
[C---:B------:R-:W-:Y:S01]  /*5a70*/  DADD R14, R28.reuse, 2 ;  /* 0x400000001c0e7429 */ /* 0x040fe20000000000 */
[----:B------:R-:W0:Y:S01]  /*5a80*/  S2R R30, SR_TID.X ;  /* 0x00000000001e7919 */ /* 0x000e220000002100 */
[C---:B------:R-:W-:Y:S01]  /*5a90*/  DSETP.NEU.AND P1, PT, R28.reuse, RZ, PT ;  /* 0x000000ff1c00722a */ /* 0x040fe20003f2d000 */
[----:B------:R-:W-:Y:S01]  /*5aa0*/  BSSY.RECONVERGENT B0, `(.L_x_142) ;  /* 0x000000d000007945 */ /* 0x000fe20003800200 */
[----:B------:R-:W-:Y:S01]  /*5ab0*/  DSETP.NEU.AND P3, PT, R28, 1, PT ;  /* 0x3ff000001c00742a */ /* 0x000fe20003f6d000 */
[----:B------:R-:W-:-:S05]  /*5ac0*/  MOV R13, R11 ;  /* 0x0000000b000d7202 */ /* 0x000fca0000000f00 */
        /* <DEDUP_REMOVED lines=10> */
.L_x_143:
[----:B------:R-:W-:Y:S05]  /*5b70*/  BSYNC.RECONVERGENT B0 ;  /* 0x0000000000007941 */ /* 0x000fea0003800200 */
.L_x_142:
[----:B------:R-:W1:Y:S01]  /*5b80*/  S2UR UR7, SR_CgaCtaId ;  /* 0x00000000000779c3 */ /* 0x000e620000008800 */
[----:B------:R-:W-:Y:S01]  /*5b90*/  FSEL R10, R12, RZ, P3 ;  /* 0x000000ff0c0a7208 */ /* 0x000fe20001800000 */
[----:B------:R-:W-:Y:S01]  /*5ba0*/  UMOV UR8, 0x99999998 ;  /* 0x9999999800087882 */ /* 0x000fe20000000000 */
[----:B------:R-:W-:Y:S01]  /*5bb0*/  FSEL R11, R13, 1.875, P3 ;  /* 0x3ff000000d0b7808 */ /* 0x000fe20001800000 */
[----:B------:R-:W-:Y:S01]  /*5bc0*/  UMOV UR9, 0x3fd99999 ;  /* 0x3fd9999900097882 */ /* 0x000fe20000000000 */
[----:B------:R-:W-:Y:S01]  /*5bd0*/  UMOV UR6, 0x400 ;  /* 0x0000040000067882 */ /* 0x000fe20000000000 */
[----:B------:R-:W-:Y:S01]  /*5be0*/  DFMA R22, R18, UR8, R22 ;  /* 0x0000000812167c2b */ /* 0x000fe20008000016 */
[----:B------:R-:W-:Y:S01]  /*5bf0*/  UIADD3 UR6, UPT, UPT, UR6, 0x3000, URZ ;  /* 0x0000300006067890 */ /* 0x000fe2000fffe0ff */
[----:B------:R-:W-:Y:S02]  /*5c00*/  DADD R24, R24, R6 ;  /* 0x0000000018187229 */ /* 0x000fe40000000006 */
[----:B------:R-:W-:-:S02]  /*5c10*/  DMUL R20, R20, R10 ;  /* 0x0000000a14147228 */ /* 0x000fc40000000000 */
[-C--:B------:R-:W-:Y:S02]  /*5c20*/  DFMA R26, R26, R28.reuse, R16 ;  /* 0x0000001c1a1a722b */ /* 0x080fe40000000010 */
[----:B------:R-:W-:Y:S02]  /*5c30*/  DFMA R2, R22, R28, R2 ;  /* 0x0000001c1602722b */ /* 0x000fe40000000002 */
[----:B------:R-:W-:Y:S02]  /*5c40*/  DMUL R24, R24, 0.5 ;  /* 0x3fe0000018187828 */ /* 0x000fe40000000000 */
[----:B------:R-:W-:Y:S02]  /*5c50*/  DFMA R20, R18, UR8, R20 ;  /* 0x0000000812147c2b */ /* 0x000fe40008000014 */
[----:B------:R-:W-:Y:S02]  /*5c60*/  DMUL R26, R26, 0.5 ;  /* 0x3fe000001a1a7828 */ /* 0x000fe40000000000 */
[----:B------:R-:W-:Y:S01]  /*5c70*/  DMUL R6, R2, 0.5 ;  /* 0x3fe0000002067828 */ /* 0x000fe20000000000 */
[----:B-1----:R-:W-:-:S03]  /*5c80*/  ULEA UR6, UR7, UR6, 0x18 ;  /* 0x0000000607067291 */ /* 0x002fc6000f8ec0ff */
[----:B------:R-:W-:-:S03]  /*5c90*/  DADD R4, R4, R20 ;  /* 0x0000000004047229 */ /* 0x000fc60000000014 */
[----:B0-----:R-:W-:-:S05]  /*5ca0*/  LEA R11, R30, UR6, 0xa ;  /* 0x000000061e0b7c11 */ /* 0x001fca000f8e50ff */
[----:B------:R-:W-:Y:S01]  /*5cb0*/  DMUL R4, R4, 0.5 ;  /* 0x3fe0000004047828 */ /* 0x000fe20000000000 */
[----:B------:R-:W-:-:S05]  /*5cc0*/  IMAD R11, R8, 0x20, R11 ;  /* 0x00000020080b7824 */ /* 0x000fca00078e020b */
[----:B------:R1:W-:Y:S04]  /*5cd0*/  STS.128 [R11], R24 ;  /* 0x000000180b007388 */ /* 0x0003e80000000c00 */
[----:B------:R1:W-:Y:S02]  /*5ce0*/  STS.128 [R11+0x10], R4 ;  /* 0x000010040b007388 */ /* 0x0003e40000000c00 */
.L_x_90:
[----:B------:R-:W-:Y:S05]  /*5cf0*/  WARPSYNC.ALL ;  /* 0x0000000000007948 */ /* 0x000fea0003800000 */
[----:B------:R-:W-:Y:S06]  /*5d00*/  BAR.SYNC.DEFER_BLOCKING 0x0 ;  /* 0x0000000000007b1d */ /* 0x000fec0000010000 */
.L_x_89:
[----:B------:R-:W2:Y:S02]  /*5d10*/  LDCU UR6, c[0x0][0x38c] ;  /* 0x00007180ff0677ac */ /* 0x000ea40008000800 */
[----:B--2---:R-:W-:-:S06]  /*5d20*/  UIADD3 UR6, UPT, UPT, UR6, 0x2, URZ ;  /* 0x0000000206067890 */ /* 0x004fcc000fffe0ff */
[----:B------:R-:W-:-:S04]  /*5d30*/  ISETP.GE.AND P1, PT, R0, UR6, PT ;  /* 0x0000000600007c0c */ /* 0x000fc8000bf26270 */
[----:B------:R-:W-:-:S04]  /*5d40*/  ISETP.GT.AND P1, PT, R0, 0x1, !P1 ;  /* 0x000000010000780c */ /* 0x000fc80004f24270 */
[----:B------:R-:W-:-:S13]  /*5d50*/  PLOP3.LUT P1, PT, P0, P1, PT, 0x80, 0x8 ;  /* 0x000000000008781c */ /* 0x000fda0000723070 */
[----:B------:R-:W-:Y:S05]  /*5d60*/  @!P1 EXIT ;  /* 0x000000000000994d */ /* 0x000fea0003800000 */
[----:B------:R-:W-:-:S06]  /*5d70*/  UIADD3 UR6, UPT, UPT, UR12, -0x1, URZ ;  /* 0xffffffff0c067890 */ /* 0x000fcc000fffe0ff */
[----:B------:R-:W-:-:S04]  /*5d80*/  ISETP.GE.U32.AND P0, PT, R8, UR6, PT ;  /* 0x0000000608007c0c */ /* 0x000fc8000bf06070 */
[----:B------:R-:W-:-:S13]  /*5d90*/  ISETP.EQ.OR P0, PT, R8, RZ, P0 ;  /* 0x000000ff0800720c */ /* 0x000fda0000702670 */
[----:B------:R-:W-:Y:S05]  /*5da0*/  @P0 BRA `(.L_x_144) ;  /* 0x0000000400180947 */ /* 0x000fea0003800000 */
[----:B------:R-:W2:Y:S01]  /*5db0*/  LDCU UR6, c[0x0][0x3a4] ;  /* 0x00007480ff0677ac */ /* 0x000ea20008000800 */
[----:B-1----:R-:W1:Y:S01]  /*5dc0*/  LDC.64 R4, c[0x0][0x3a0] ;  /* 0x0000e800ff047b82 */ /* 0x002e620000000a00 */
[----:B0-----:R-:W-:-:S07]  /*5dd0*/  IMAD.MOV.U32 R2, RZ, RZ, 0x1 ;  /* 0x00000001ff027424 */ /* 0x001fce00078e00ff */
[----:B------:R-:W0:Y:S01]  /*5de0*/  LDC.64 R10, c[0x0][0x3a8] ;  /* 0x0000ea00ff0a7b82 */ /* 0x000e220000000a00 */
[----:B--2---:R-:W1:Y:S02]  /*5df0*/  MUFU.RCP64H R3, UR6 ;  /* 0x0000000600037d08 */ /* 0x004e640008001800 */
[----:B-1----:R-:W-:-:S08]  /*5e00*/  DFMA R6, R2, -R4, 1 ;  /* 0x3ff000000206742b */ /* 0x002fd00000000804 */
[----:B------:R-:W-:-:S08]  /*5e10*/  DFMA R6, R6, R6, R6 ;  /* 0x000000060606722b */ /* 0x000fd00000000006 */
[----:B------:R-:W-:-:S08]  /*5e20*/  DFMA R6, R2, R6, R2 ;  /* 0x000000060206722b */ /* 0x000fd00000000002 */
[----:B------:R-:W-:-:S08]  /*5e30*/  DFMA R2, R6, -R4, 1 ;  /* 0x3ff000000602742b */ /* 0x000fd00000000804 */
[----:B------:R-:W-:Y:S01]  /*5e40*/  DFMA R2, R6, R2, R6 ;  /* 0x000000020602722b */ /* 0x000fe20000000006 */
[----:B------:R-:W1:Y:S07]  /*5e50*/  LDC R6, c[0x0][0x3ac] ;  /* 0x0000eb00ff067b82 */ /* 0x000e6e0000000800 */
[----:B0-----:R-:W-:-:S08]  /*5e60*/  DMUL R12, R2, R10 ;  /* 0x0000000a020c7228 */ /* 0x001fd00000000000 */
[----:B------:R-:W-:-:S08]  /*5e70*/  DFMA R4, R12, -R4, R10 ;  /* 0x800000040c04722b */ /* 0x000fd0000000000a */
[----:B------:R-:W-:Y:S01]  /*5e80*/  DFMA R12, R2, R4, R12 ;  /* 0x00000004020c722b */ /* 0x000fe2000000000c */
[----:B-1----:R-:W-:-:S09]  /*5e90*/  FSETP.GEU.AND P1, PT, |R6|, 6.5827683646048100446e-37, PT ;  /* 0x036000000600780b */ /* 0x002fd20003f2e200 */
[----:B------:R-:W-:-:S05]  /*5ea0*/  FFMA R2, RZ, UR6, R13 ;  /* 0x00000006ff027c23 */ /* 0x000fca000800000d */
[----:B------:R-:W-:-:S13]  /*5eb0*/  FSETP.GT.AND P0, PT, |R2|, 1.469367938527859385e-39, PT ;  /* 0x001000000200780b */ /* 0x000fda0003f04200 */
[----:B------:R-:W-:Y:S05]  /*5ec0*/  @P0 BRA P1, `(.L_x_145) ;  /* 0x0000000000240947 */ /* 0x000fea0000800000 */
[----:B------:R-:W0:Y:S01]  /*5ed0*/  LDCU.64 UR6, c[0x0][0x3a8] ;  /* 0x00007500ff0677ac */ /* 0x000e220008000a00 */
[----:B------:R-:W-:Y:S01]  /*5ee0*/  MOV R10, 0x5f50 ;  /* 0x00005f50000a7802 */ /* 0x000fe20000000f00 */
[----:B------:R-:W1:Y:S01]  /*5ef0*/  LDCU.64 UR8, c[0x0][0x3a0] ;  /* 0x00007400ff0877ac */ /* 0x000e620008000a00 */
[----:B0-----:R-:W-:Y:S01]  /*5f00*/  MOV R12, UR6 ;  /* 0x00000006000c7c02 */ /* 0x001fe20008000f00 */
[----:B------:R-:W-:Y:S02]  /*5f10*/  IMAD.U32 R13, RZ, RZ, UR7 ;  /* 0x00000007ff0d7e24 */ /* 0x000fe4000f8e00ff */
[----:B-1----:R-:W-:Y:S02]  /*5f20*/  IMAD.U32 R14, RZ, RZ, UR8 ;  /* 0x00000008ff0e7e24 */ /* 0x002fe4000f8e00ff */
[----:B------:R-:W-:-:S07]  /*5f30*/  IMAD.U32 R11, RZ, RZ, UR9 ;  /* 0x00000009ff0b7e24 */ /* 0x000fce000f8e00ff */
[----:B------:R-:W-:Y:S05]  /*5f40*/  CALL.REL.NOINC `($__internal_1_$__cuda_sm20_div_rn_f64_full) ;  /* 0x0000000000bc7944 */ /* 0x000fea0003c00000 */
[----:B------:R-:W-:-:S07]  /*5f50*/  IMAD.MOV.U32 R13, RZ, RZ, R11 ;  /* 0x000000ffff0d7224 */ /* 0x000fce00078e000b */
.L_x_145:
[----:B------:R-:W0:Y:S01]  /*5f60*/  LDCU.64 UR8, c[0x0][0x388] ;  /* 0x00007100ff0877ac */ /* 0x000e220008000a00 */
[----:B------:R-:W1:Y:S01]  /*5f70*/  LDC.64 R2, c[0x0][0x380] ;  /* 0x0000e000ff027b82 */ /* 0x000e620000000a00 */
[----:B0-----:R-:W-:-:S06]  /*5f80*/  UIADD3 UR8, UPT, UPT, UR8, 0x4, URZ ;  /* 0x0000000408087890 */ /* 0x001fcc000fffe0ff */
[----:B------:R-:W-:-:S04]  /*5f90*/  IMAD R11, R0, UR8, R9 ;  /* 0x00000008000b7c24 */ /* 0x000fc8000f8e0209 */
[----:B-1----:R-:W-:-:S05]  /*5fa0*/  IMAD.WIDE R10, R11, 0x8, R2 ;  /* 0x000000080b0a7825 */ /* 0x002fca00078e0202 */
[----:B------:R-:W2:Y:S01]  /*5fb0*/  LDG.E.64 R14, desc[UR10][R10.64] ;  /* 0x0000000a0a0e7981 */ /* 0x000ea2000c1e1b00 */
[----:B------:R-:W0:Y:S01]  /*5fc0*/  S2UR UR7, SR_CgaCtaId ;  /* 0x00000000000779c3 */ /* 0x000e220000008800 */
[----:B------:R-:W-:Y:S01]  /*5fd0*/  UMOV UR6, 0x400 ;  /* 0x0000040000067882 */ /* 0x000fe20000000000 */
[----:B------:R-:W1:Y:S01]  /*5fe0*/  S2R R4, SR_TID.X ;  /* 0x0000000000047919 */ /* 0x000e620000002100 */
[----:B------:R-:W-:Y:S01]  /*5ff0*/  UIADD3 UR6, UPT, UPT, UR6, 0x3000, URZ ;  /* 0x0000300006067890 */ /* 0x000fe2000fffe0ff */
[----:B------:R-:W3:Y:S03]  /*6000*/  S2R R5, SR_TID.Y ;  /* 0x0000000000057919 */ /* 0x000ee60000002200 */
[----:B0-----:R-:W-:-:S06]  /*6010*/  ULEA UR6, UR7, UR6, 0x18 ;  /* 0x0000000607067291 */ /* 0x001fcc000f8ec0ff */
[----:B-1----:R-:W-:Y:S01]  /*6020*/  LEA R4, R4, UR6, 0xa ;  /* 0x0000000604047c11 */ /* 0x002fe2000f8e50ff */
[----:B------:R-:W-:-:S03]  /*6030*/  UIADD3 UR6, UPT, UPT, UR9, 0x4, URZ ;  /* 0x0000000409067890 */ /* 0x000fc6000fffe0ff */
[----:B---3--:R-:W-:-:S03]  /*6040*/  LEA R28, R5, R4, 0x5 ;  /* 0x00000004051c7211 */ /* 0x008fc600078e28ff */
[----:B------:R-:W-:Y:S02]  /*6050*/  VIADD R0, R0, UR6 ;  /* 0x0000000600007c36 */ /* 0x000fe40008000000 */
[----:B------:R-:W-:Y:S02]  /*6060*/  LDS.128 R16, [R28] ;  /* 0x000000001c107984 */ /* 0x000fe40000000c00 */
[----:B------:R-:W-:Y:S02]  /*6070*/  IMAD R25, R0, UR8, R9 ;  /* 0x0000000800197c24 */ /* 0x000fe4000f8e0209 */
[----:B------:R-:W0:Y:S02]  /*6080*/  LDS.128 R4, [R28+-0x20] ;  /* 0xffffe0001c047984 */ /* 0x000e240000000c00 */
[----:B------:R-:W-:Y:S02]  /*6090*/  IMAD.WIDE R24, R25, 0x8, R2 ;  /* 0x0000000819187825 */ /* 0x000fe400078e0202 */
[----:B------:R-:W-:Y:S01]  /*60a0*/  LDS.128 R20, [R28+-0x10] ;  /* 0xfffff0001c147984 */ /* 0x000fe20000000c00 */
[----:B0-----:R-:W-:-:S08]  /*60b0*/  DADD R4, R16, -R4 ;  /* 0x0000000010047229 */ /* 0x001fd00000000804 */
[----:B--2---:R-:W-:-:S07]  /*60c0*/  DFMA R14, R4, -R12, R14 ;  /* 0x8000000c040e722b */ /* 0x004fce000000000e */
[----:B------:R-:W-:Y:S04]  /*60d0*/  STG.E.64 desc[UR10][R10.64], R14 ;  /* 0x0000000e0a007986 */ /* 0x000fe8000c101b0a */
[----:B------:R-:W2:Y:S01]  /*60e0*/  LDG.E.64 R4, desc[UR10][R24.64] ;  /* 0x0000000a18047981 */ /* 0x000ea2000c1e1b00 */
[----:B------:R-:W-:Y:S01]  /*60f0*/  DADD R6, R18, -R6 ;  /* 0x0000000012067229 */ /* 0x000fe20000000806 */
[----:B------:R-:W-:-:S04]  /*6100*/  VIADD R0, R0, UR6 ;  /* 0x0000000600007c36 */ /* 0x000fc80008000000 */
[----:B------:R-:W-:-:S04]  /*6110*/  IMAD R27, R0, UR8, R9 ;  /* 0x00000008001b7c24 */ /* 0x000fc8000f8e0209 */
[----:B------:R-:W-:Y:S01]  /*6120*/  IMAD.WIDE R26, R27, 0x8, R2 ;  /* 0x000000081b1a7825 */ /* 0x000fe200078e0202 */
[----:B--2---:R-:W-:Y:S01]  /*6130*/  DFMA R16, R6, -R12, R4 ;  /* 0x8000000c0610722b */ /* 0x004fe20000000004 */
[----:B------:R-:W0:Y:S06]  /*6140*/  LDS.128 R4, [R28+0x10] ;  /* 0x000010001c047984 */ /* 0x000e2c0000000c00 */
[----:B------:R2:W-:Y:S04]  /*6150*/  STG.E.64 desc[UR10][R24.64], R16 ;  /* 0x0000001018007986 */ /* 0x0005e8000c101b0a */
[----:B------:R-:W3:Y:S01]  /*6160*/  LDG.E.64 R18, desc[UR10][R26.64] ;  /* 0x0000000a1a127981 */ /* 0x000ee2000c1e1b00 */
[----:B------:R-:W-:-:S04]  /*6170*/  VIADD R0, R0, UR6 ;  /* 0x0000000600007c36 */ /* 0x000fc80008000000 */
[----:B------:R-:W-:-:S04]  /*6180*/  IMAD R9, R0, UR8, R9 ;  /* 0x0000000800097c24 */ /* 0x000fc8000f8e0209 */
[----:B------:R-:W-:Y:S01]  /*6190*/  IMAD.WIDE R8, R9, 0x8, R2 ;  /* 0x0000000809087825 */ /* 0x000fe200078e0202 */
[----:B0-----:R-:W-:-:S08]  /*61a0*/  DADD R4, R4, -R20 ;  /* 0x0000000004047229 */ /* 0x001fd00000000814 */
[----:B---3--:R-:W-:-:S07]  /*61b0*/  DFMA R4, R4, -R12, R18 ;  /* 0x8000000c0404722b */ /* 0x008fce0000000012 */
[----:B------:R2:W-:Y:S04]  /*61c0*/  STG.E.64 desc[UR10][R26.64], R4 ;  /* 0x000000041a007986 */ /* 0x0005e8000c101b0a */
[----:B------:R-:W3:Y:S01]  /*61d0*/  LDG.E.64 R2, desc[UR10][R8.64] ;  /* 0x0000000a08027981 */ /* 0x000ee2000c1e1b00 */
[----:B------:R-:W-:-:S08]  /*61e0*/  DADD R6, R6, -R22 ;  /* 0x0000000006067229 */ /* 0x000fd00000000816 */
[----:B---3--:R-:W-:-:S07]  /*61f0*/  DFMA R2, R6, -R12, R2 ;  /* 0x8000000c0602722b */ /* 0x008fce0000000002 */
[----:B------:R2:W-:Y:S04]  /*6200*/  STG.E.64 desc[UR10][R8.64], R2 ;  /* 0x0000000208007986 */ /* 0x0005e8000c101b0a */
.L_x_144:
[----:B------:R-:W-:Y:S05]  /*6210*/  WARPSYNC.ALL ;  /* 0x0000000000007948 */ /* 0x000fea0003800000 */
[----:B------:R-:W-:Y:S06]  /*6220*/  BAR.SYNC.DEFER_BLOCKING 0x0 ;  /* 0x0000000000007b1d */ /* 0x000fec0000010000 */
[----:B------:R-:W-:Y:S05]  /*6230*/  EXIT ;  /* 0x000000000000794d */ /* 0x000fea0003800000 */
        .weak           $__internal_1_$__cuda_sm20_div_rn_f64_full
        .type           $__internal_1_$__cuda_sm20_div_rn_f64_full,@function
        .size           $__internal_1_$__cuda_sm20_div_rn_f64_full,($_Z16SLIC_Evolution_Y4Gridddd$__internal_accurate_pow - $__internal_1_$__cuda_sm20_div_rn_f64_full)
$__internal_1_$__cuda_sm20_div_rn_f64_full:
[C---:B------:R-:W-:Y:S01]  /*6240*/  FSETP.GEU.AND P2, PT, |R11|.reuse, 1.469367938527859385e-39, PT ;  /* 0x001000000b00780b */ /* 0x040fe20003f4e200 */
[--C-:B------:R-:W-:Y:S01]  /*6250*/  IMAD.MOV.U32 R38, RZ, RZ, R14.reuse ;  /* 0x000000ffff267224 */ /* 0x100fe200078e000e */
[----:B------:R-:W-:Y:S01]  /*6260*/  MOV R39, R11 ;  /* 0x0000000b00277202 */ /* 0x000fe20000000f00 */
[----:B------:R-:W-:Y:S01]  /*6270*/  IMAD.MOV.U32 R40, RZ, RZ, R14 ;  /* 0x000000ffff287224 */ /* 0x000fe200078e000e */
[C---:B------:R-:W-:Y:S01]  /*6280*/  LOP3.LUT R15, R11.reuse, 0x800fffff, RZ, 0xc0, !PT ;  /* 0x800fffff0b0f7812 */ /* 0x040fe200078ec0ff */
[----:B------:R-:W-:Y:S01]  /*6290*/  IMAD.MOV.U32 R45, RZ, RZ, R13 ;  /* 0x000000ffff2d7224 */ /* 0x000fe200078e000d */
[----:B------:R-:W-:Y:S01]  /*62a0*/  LOP3.LUT R13, R11, 0x7ff00000, RZ, 0xc0, !PT ;  /* 0x7ff000000b0d7812 */ /* 0x000fe200078ec0ff */
[----:B------:R-:W-:Y:S01]  /*62b0*/  IMAD.MOV.U32 R42, RZ, RZ, 0x1 ;  /* 0x00000001ff2a7424 */ /* 0x000fe200078e00ff */
[----:B------:R-:W-:Y:S01]  /*62c0*/  LOP3.LUT R41, R15, 0x3ff00000, RZ, 0xfc, !PT ;  /* 0x3ff000000f297812 */ /* 0x000fe200078efcff */
[----:B------:R-:W-:Y:S01]  /*62d0*/  IMAD.MOV.U32 R44, RZ, RZ, R12 ;  /* 0x000000ffff2c7224 */ /* 0x000fe200078e000c */
[C---:B------:R-:W-:Y:S01]  /*62e0*/  FSETP.GEU.AND P4, PT, |R45|.reuse, 1.469367938527859385e-39, PT ;  /* 0x001000002d00780b */ /* 0x040fe20003f8e200 */
[----:B------:R-:W-:Y:S01]  /*62f0*/  BSSY B0, `(.L_x_146) ;  /* 0x0000055000007945 */ /* 0x000fe20003800000 */
[----:B------:R-:W-:Y:S01]  /*6300*/  LOP3.LUT R12, R45, 0x7ff00000, RZ, 0xc0, !PT ;  /* 0x7ff000002d0c7812 */ /* 0x000fe200078ec0ff */
[----:B------:R-:W-:Y:S01]  /*6310*/  @!P2 DMUL R40, R38, 8.98846567431157953865e+307 ;  /* 0x7fe000002628a828 */ /* 0x000fe20000000000 */
[----:B------:R-:W-:-:S02]  /*6320*/  MOV R11, 0x1ca00000 ;  /* 0x1ca00000000b7802 */ /* 0x000fc40000000f00 */
[----:B------:R-:W-:-:S03]  /*6330*/  ISETP.GE.U32.AND P3, PT, R12, R13, PT ;  /* 0x0000000d0c00720c */ /* 0x000fc60003f66070 */
[----:B------:R-:W0:Y:S01]  /*6340*/  MUFU.RCP64H R43, R41 ;  /* 0x00000029002b7308 */ /* 0x000e220000001800 */
[----:B------:R-:W-:-:S03]  /*6350*/  SEL R14, R11, 0x63400000, !P3 ;  /* 0x634000000b0e7807 */ /* 0x000fc60005800000 */
[----:B------:R-:W-:Y:S02]  /*6360*/  @!P4 LOP3.LUT R15, R39, 0x7ff00000, RZ, 0xc0, !PT ;  /* 0x7ff00000270fc812 */ /* 0x000fe400078ec0ff */
[----:B------:R-:W-:Y:S02]  /*6370*/  @!P2 LOP3.LUT R13, R41, 0x7ff00000, RZ, 0xc0, !PT ;  /* 0x7ff00000290da812 */ /* 0x000fe400078ec0ff */
[----:B------:R-:W-:-:S04]  /*6380*/  @!P4 ISETP.GE.U32.AND P5, PT, R12, R15, PT ;  /* 0x0000000f0c00c20c */ /* 0x000fc80003fa6070 */
[----:B------:R-:W-:-:S04]  /*6390*/  @!P4 SEL R15, R11, 0x63400000, !P5 ;  /* 0x634000000b0fc807 */ /* 0x000fc80006800000 */
[----:B------:R-:W-:Y:S01]  /*63a0*/  @!P4 LOP3.LUT R15, R15, 0x80000000, R45, 0xf8, !PT ;  /* 0x800000000f0fc812 */ /* 0x000fe200078ef82d */
[----:B0-----:R-:W-:-:S03]  /*63b0*/  DFMA R46, R42, -R40, 1 ;  /* 0x3ff000002a2e742b */ /* 0x001fc60000000828 */
[----:B------:R-:W-:-:S05]  /*63c0*/  @!P4 LOP3.LUT R15, R15, 0x100000, RZ, 0xfc, !PT ;  /* 0x001000000f0fc812 */ /* 0x000fca00078efcff */
[----:B------:R-:W-:-:S08]  /*63d0*/  DFMA R46, R46, R46, R46 ;  /* 0x0000002e2e2e722b */ /* 0x000fd0000000002e */
[----:B------:R-:W-:Y:S01]  /*63e0*/  DFMA R42, R42, R46, R42 ;  /* 0x0000002e2a2a722b */ /* 0x000fe2000000002a */
[----:B------:R-:W-:Y:S01]  /*63f0*/  LOP3.LUT R47, R14, 0x800fffff, R45, 0xf8, !PT ;  /* 0x800fffff0e2f7812 */ /* 0x000fe200078ef82d */
[----:B------:R-:W-:Y:S02]  /*6400*/  IMAD.MOV.U32 R46, RZ, RZ, R44 ;  /* 0x000000ffff2e7224 */ /* 0x000fe400078e002c */
[----:B------:R-:W-:-:S04]  /*6410*/  @!P4 IMAD.MOV.U32 R14, RZ, RZ, RZ ;  /* 0x000000ffff0ec224 */ /* 0x000fc800078e00ff */
[----:B------:R-:W-:Y:S02]  /*6420*/  DFMA R48, R42, -R40, 1 ;  /* 0x3ff000002a30742b */ /* 0x000fe40000000828 */
[----:B------:R-:W-:-:S06]  /*6430*/  @!P4 DFMA R46, R46, 2, -R14 ;  /* 0x400000002e2ec82b */ /* 0x000fcc000000080e */
[----:B------:R-:W-:-:S08]  /*6440*/  DFMA R48, R42, R48, R42 ;  /* 0x000000302a30722b */ /* 0x000fd0000000002a */
[----:B------:R-:W-:-:S08]  /*6450*/  DMUL R14, R48, R46 ;  /* 0x0000002e300e7228 */ /* 0x000fd00000000000 */
[----:B------:R-:W-:-:S08]  /*6460*/  DFMA R42, R14, -R40, R46 ;  /* 0x800000280e2a722b */ /* 0x000fd0000000002e */
[----:B------:R-:W-:Y:S01]  /*6470*/  DFMA R42, R48, R42, R14 ;  /* 0x0000002a302a722b */ /* 0x000fe2000000000e */
[----:B------:R-:W-:Y:S01]  /*6480*/  IMAD.MOV.U32 R14, RZ, RZ, R12 ;  /* 0x000000ffff0e7224 */ /* 0x000fe200078e000c */
[----:B------:R-:W-:-:S05]  /*6490*/  @!P4 LOP3.LUT R14, R47, 0x7ff00000, RZ, 0xc0, !PT ;  /* 0x7ff000002f0ec812 */ /* 0x000fca00078ec0ff */
[----:B------:R-:W-:-:S05]  /*64a0*/  VIADD R15, R14, 0xffffffff ;  /* 0xffffffff0e0f7836 */ /* 0x000fca0000000000 */
[----:B------:R-:W-:Y:S02]  /*64b0*/  ISETP.GT.U32.AND P2, PT, R15, 0x7feffffe, PT ;  /* 0x7feffffe0f00780c */ /* 0x000fe40003f44070 */
[----:B------:R-:W-:-:S04]  /*64c0*/  IADD3 R15, PT, PT, R13, -0x1, RZ ;  /* 0xffffffff0d0f7810 */ /* 0x000fc80007ffe0ff */
[----:B------:R-:W-:-:S13]  /*64d0*/  ISETP.GT.U32.OR P2, PT, R15, 0x7feffffe, P2 ;  /* 0x7feffffe0f00780c */ /* 0x000fda0001744470 */
[----:B------:R-:W-:Y:S05]  /*64e0*/  @P2 BRA `(.L_x_147) ;  /* 0x0000000000742947 */ /* 0x000fea0003800000 */
[----:B------:R-:W-:-:S04]  /*64f0*/  LOP3.LUT R13, R39, 0x7ff00000, RZ, 0xc0, !PT ;  /* 0x7ff00000270d7812 */ /* 0x000fc800078ec0ff */
[CC--:B------:R-:W-:Y:S02]  /*6500*/  VIADDMNMX R14, R12.reuse, -R13.reuse, 0xb9600000, !PT ;  /* 0xb96000000c0e7446 */ /* 0x0c0fe4000780090d */
[----:B------:R-:W-:Y:S01]  /*6510*/  ISETP.GE.U32.AND P2, PT, R12, R13, PT ;  /* 0x0000000d0c00720c */ /* 0x000fe20003f46070 */
[----:B------:R-:W-:Y:S01]  /*6520*/  IMAD.MOV.U32 R12, RZ, RZ, RZ ;  /* 0x000000ffff0c7224 */ /* 0x000fe200078e00ff */
[----:B------:R-:W-:Y:S02]  /*6530*/  VIMNMX R14, PT, PT, R14, 0x46a00000, PT ;  /* 0x46a000000e0e7848 */ /* 0x000fe40003fe0100 */
[----:B------:R-:W-:-:S05]  /*6540*/  SEL R11, R11, 0x63400000, !P2 ;  /* 0x634000000b0b7807 */ /* 0x000fca0005000000 */
        /* <DEDUP_REMOVED lines=8> */
[----:B------:R-:W-:-:S04]  /*65d0*/  LOP3.LUT R12, R41, 0x80000000, R39, 0x48, !PT ;  /* 0x80000000290c7812 */ /* 0x000fc800078e4827 */
[----:B------:R-:W-:-:S07]  /*65e0*/  LOP3.LUT R15, R12, R13, RZ, 0xfc, !PT ;  /* 0x0000000d0c0f7212 */ /* 0x000fce00078efcff */
[----:B------:R-:W-:Y:S05]  /*65f0*/  @!P2 BRA `(.L_x_148) ;  /* 0x000000000090a947 */ /* 0x000fea0003800000 */
[C---:B------:R-:W-:Y:S01]  /*6600*/  IADD3 R39, PT, PT, -R11.reuse, RZ, RZ ;  /* 0x000000ff0b277210 */ /* 0x040fe20007ffe1ff */
[----:B------:R-:W-:Y:S01]  /*6610*/  IMAD.MOV.U32 R38, RZ, RZ, RZ ;  /* 0x000000ffff267224 */ /* 0x000fe200078e00ff */
[----:B------:R-:W-:Y:S01]  /*6620*/  DMUL.RP R14, R42, R14 ;  /* 0x0000000e2a0e7228 */ /* 0x000fe20000008000 */
[----:B------:R-:W-:-:S04]  /*6630*/  IADD3 R11, PT, PT, -R11, -0x43300000, RZ ;  /* 0xbcd000000b0b7810 */ /* 0x000fc80007ffe1ff */
[----:B------:R-:W-:-:S05]  /*6640*/  DFMA R38, R48, -R38, R42 ;  /* 0x800000263026722b */ /* 0x000fca000000002a */
[----:B------:R-:W-:-:S05]  /*6650*/  LOP3.LUT R12, R15, R12, RZ, 0x3c, !PT ;  /* 0x0000000c0f0c7212 */ /* 0x000fca00078e3cff */
[----:B------:R-:W-:-:S04]  /*6660*/  FSETP.NEU.AND P2, PT, |R39|, R11, PT ;  /* 0x0000000b2700720b */ /* 0x000fc80003f4d200 */
[----:B------:R-:W-:Y:S02]  /*6670*/  FSEL R14, R14, R48, !P2 ;  /* 0x000000300e0e7208 */ /* 0x000fe40005000000 */
[----:B------:R-:W-:-:S03]  /*6680*/  FSEL R15, R12, R49, !P2 ;  /* 0x000000310c0f7208 */ /* 0x000fc60005000000 */
[----:B------:R-:W-:Y:S02]  /*6690*/  IMAD.MOV.U32 R48, RZ, RZ, R14 ;  /* 0x000000ffff307224 */ /* 0x000fe400078e000e */
[----:B------:R-:W-:Y:S01]  /*66a0*/  IMAD.MOV.U32 R49, RZ, RZ, R15 ;  /* 0x000000ffff317224 */ /* 0x000fe200078e000f */
[----:B------:R-:W-:Y:S06]  /*66b0*/  BRA `(.L_x_148) ;  /* 0x0000000000607947 */ /* 0x000fec0003800000 */
.L_x_147:
[----:B------:R-:W-:-:S14]  /*66c0*/  DSETP.NAN.AND P2, PT, R44, R44, PT ;  /* 0x0000002c2c00722a */ /* 0x000fdc0003f48000 */
[----:B------:R-:W-:Y:S05]  /*66d0*/  @P2 BRA `(.L_x_149) ;  /* 0x00000000004c2947 */ /* 0x000fea0003800000 */
[----:B------:R-:W-:-:S14]  /*66e0*/  DSETP.NAN.AND P2, PT, R38, R38, PT ;  /* 0x000000262600722a */ /* 0x000fdc0003f48000 */
[----:B------:R-:W-:Y:S05]  /*66f0*/  @P2 BRA `(.L_x_150) ;  /* 0x0000000000342947 */ /* 0x000fea0003800000 */
[----:B------:R-:W-:Y:S01]  /*6700*/  ISETP.NE.AND P2, PT, R14, R13, PT ;  /* 0x0000000d0e00720c */ /* 0x000fe20003f45270 */
[----:B------:R-:W-:Y:S01]  /*6710*/  IMAD.MOV.U32 R48, RZ, RZ, 0x0 ;  /* 0x00000000ff307424 */ /* 0x000fe200078e00ff */
[----:B------:R-:W-:-:S11]  /*6720*/  MOV R49, 0xfff80000 ;  /* 0xfff8000000317802 */ /* 0x000fd60000000f00 */
[----:B------:R-:W-:Y:S05]  /*6730*/  @!P2 BRA `(.L_x_148) ;  /* 0x000000000040a947 */ /* 0x000fea0003800000 */
[----:B------:R-:W-:Y:S02]  /*6740*/  ISETP.NE.AND P2, PT, R14, 0x7ff00000, PT ;  /* 0x7ff000000e00780c */ /* 0x000fe40003f45270 */
[----:B------:R-:W-:Y:S02]  /*6750*/  LOP3.LUT R11, R45, 0x80000000, R39, 0x48, !PT ;  /* 0x800000002d0b7812 */ /* 0x000fe400078e4827 */
[----:B------:R-:W-:-:S13]  /*6760*/  ISETP.EQ.OR P2, PT, R13, RZ, !P2 ;  /* 0x000000ff0d00720c */ /* 0x000fda0005742670 */
[----:B------:R-:W-:Y:S01]  /*6770*/  @P2 LOP3.LUT R12, R11, 0x7ff00000, RZ, 0xfc, !PT ;  /* 0x7ff000000b0c2812 */ /* 0x000fe200078efcff */
[----:B------:R-:W-:Y:S02]  /*6780*/  @!P2 IMAD.MOV.U32 R48, RZ, RZ, RZ ;  /* 0x000000ffff30a224 */ /* 0x000fe400078e00ff */
[----:B------:R-:W-:Y:S02]  /*6790*/  @!P2 IMAD.MOV.U32 R49, RZ, RZ, R11 ;  /* 0x000000ffff31a224 */ /* 0x000fe400078e000b */
[----:B------:R-:W-:Y:S02]  /*67a0*/  @P2 IMAD.MOV.U32 R48, RZ, RZ, RZ ;  /* 0x000000ffff302224 */ /* 0x000fe400078e00ff */
[----:B------:R-:W-:Y:S01]  /*67b0*/  @P2 IMAD.MOV.U32 R49, RZ, RZ, R12 ;  /* 0x000000ffff312224 */ /* 0x000fe200078e000c */
[----:B------:R-:W-:Y:S06]  /*67c0*/  BRA `(.L_x_148) ;  /* 0x00000000001c7947 */ /* 0x000fec0003800000 */
.L_x_150:
[----:B------:R-:W-:Y:S02]  /*67d0*/  LOP3.LUT R11, R39, 0x80000, RZ, 0xfc, !PT ;  /* 0x00080000270b7812 */ /* 0x000fe400078efcff */
[----:B------:R-:W-:-:S03]  /*67e0*/  MOV R48, R38 ;  /* 0x0000002600307202 */ /* 0x000fc60000000f00 */
[----:B------:R-:W-:Y:S01]  /*67f0*/  IMAD.MOV.U32 R49, RZ, RZ, R11 ;  /* 0x000000ffff317224 */ /* 0x000fe200078e000b */
[----:B------:R-:W-:Y:S06]  /*6800*/  BRA `(.L_x_148) ;  /* 0x00000000000c7947 */ /* 0x000fec0003800000 */
.L_x_149:
[----:B------:R-:W-:Y:S01]  /*6810*/  LOP3.LUT R11, R45, 0x80000, RZ, 0xfc, !PT ;  /* 0x000800002d0b7812 */ /* 0x000fe200078efcff */
[----:B------:R-:W-:-:S04]  /*6820*/  IMAD.MOV.U32 R48, RZ, RZ, R44 ;  /* 0x000000ffff307224 */ /* 0x000fc800078e002c */
[----:B------:R-:W-:-:S07]  /*6830*/  IMAD.MOV.U32 R49, RZ, RZ, R11 ;  /* 0x000000ffff317224 */ /* 0x000fce00078e000b */
.L_x_148:
[----:B------:R-:W-:Y:S05]  /*6840*/  BSYNC B0 ;  /* 0x0000000000007941 */ /* 0x000fea0003800000 */
.L_x_146:
[----:B------:R-:W-:Y:S01]  /*6850*/  IMAD.MOV.U32 R14, RZ, RZ, R10 ;  /* 0x000000ffff0e7224 */ /* 0x000fe200078e000a */
[----:B------:R-:W-:Y:S01]  /*6860*/  MOV R11, R49 ;  /* 0x00000031000b7202 */ /* 0x000fe20000000f00 */
[----:B------:R-:W-:Y:S02]  /*6870*/  IMAD.MOV.U32 R15, RZ, RZ, 0x0 ;  /* 0x00000000ff0f7424 */ /* 0x000fe400078e00ff */
[----:B------:R-:W-:Y:S02]  /*6880*/  IMAD.MOV.U32 R12, RZ, RZ, R48 ;  /* 0x000000ffff0c7224 */ /* 0x000fe400078e0030 */
[----:B------:R-:W-:Y:S05]  /*6890*/  RET.REL.NODEC R14 `(_Z16SLIC_Evolution_Y4Gridddd) ;  /* 0xffffff940ed87950 */ /* 0x000fea0003c3ffff */
        .type           $_Z16SLIC_Evolution_Y4Gridddd$__internal_accurate_pow,@function
        .size           $_Z16SLIC_Evolution_Y4Gridddd$__internal_accurate_pow,(.L_x_368 - $_Z16SLIC_Evolution_Y4Gridddd$__internal_accurate_pow)
$_Z16SLIC_Evolution_Y4Gridddd$__internal_accurate_pow:
[----:B------:R-:W-:Y:S01]  /*68a0*/  ISETP.GT.U32.AND P2, PT, R11, 0xfffff, PT ;  /* 0x000fffff0b00780c */ /* 0x000fe20003f44070 */
[--C-:B------:R-:W-:Y:S01]  /*68b0*/  IMAD.MOV.U32 R13, RZ, RZ, R11.reuse ;  /* 0x000000ffff0d7224 */ /* 0x100fe200078e000b */
[----:B------:R-:W-:Y:S01]  /*68c0*/  MOV R38, RZ ;  /* 0x000000ff00267202 */ /* 0x000fe20000000f00 */
[----:B------:R-:W-:Y:S01]  /*68d0*/  UMOV UR6, 0x7d2cafe2 ;  /* 0x7d2cafe200067882 */ /* 0x000fe20000000000 */
[----:B------:R-:W-:Y:S01]  /*68e0*/  UMOV UR7, 0x3eb0f5ff ;  /* 0x3eb0f5ff00077882 */ /* 0x000fe20000000000 */
[----:B------:R-:W-:Y:S01]  /*68f0*/  SHF.R.U32.HI R11, RZ, 0x14, R11 ;  /* 0x00000014ff0b7819 */ /* 0x000fe2000001160b */
[----:B------:R-:W-:Y:S01]  /*6900*/  UMOV UR8, 0xfefa39ef ;  /* 0xfefa39ef00087882 */ /* 0x000fe20000000000 */
[----:B------:R-:W-:-:S06]  /*6910*/  UMOV UR9, 0x3fe62e42 ;  /* 0x3fe62e4200097882 */ /* 0x000fcc0000000000 */
[----:B------:R-:W-:-:S10]  /*6920*/  @!P2 DMUL R14, R12, 1.80143985094819840000e+16 ;  /* 0x435000000c0ea828 */ /* 0x000fd40000000000 */
[----:B------:R-:W-:Y:S01]  /*6930*/  @!P2 IMAD.MOV.U32 R13, RZ, RZ, R15 ;  /* 0x000000ffff0da224 */ /* 0x000fe200078e000f */
[----:B------:R-:W-:Y:S02]  /*6940*/  @!P2 MOV R12, R14 ;  /* 0x0000000e000ca202 */ /* 0x000fe40000000f00 */
[----:B------:R-:W-:Y:S02]  /*6950*/  @!P2 LEA.HI R11, R15, 0xffffffca, RZ, 0xc ;  /* 0xffffffca0f0ba811 */ /* 0x000fe400078f60ff */
[----:B------:R-:W-:Y:S01]  /*6960*/  LOP3.LUT R13, R13, 0x800fffff, RZ, 0xc0, !PT ;  /* 0x800fffff0d0d7812 */ /* 0x000fe200078ec0ff */
[----:B------:R-:W-:-:S03]  /*6970*/  IMAD.MOV.U32 R48, RZ, RZ, R12 ;  /* 0x000000ffff307224 */ /* 0x000fc600078e000c */
[----:B------:R-:W-:-:S04]  /*6980*/  LOP3.LUT R13, R13, 0x3ff00000, RZ, 0xfc, !PT ;  /* 0x3ff000000d0d7812 */ /* 0x000fc800078efcff */
[----:B------:R-:W-:Y:S01]  /*6990*/  ISETP.GE.U32.AND P3, PT, R13, 0x3ff6a09f, PT ;  /* 0x3ff6a09f0d00780c */ /* 0x000fe20003f66070 */
[----:B------:R-:W-:-:S12]  /*69a0*/  IMAD.MOV.U32 R49, RZ, RZ, R13 ;  /* 0x000000ffff317224 */ /* 0x000fd800078e000d */
[----:B------:R-:W-:-:S04]  /*69b0*/  @P3 VIADD R12, R49, 0xfff00000 ;  /* 0xfff00000310c3836 */ /* 0x000fc80000000000 */
[----:B------:R-:W-:-:S06]  /*69c0*/  @P3 IMAD.MOV.U32 R49, RZ, RZ, R12 ;  /* 0x000000ffff313224 */ /* 0x000fcc00078e000c */
[C---:B------:R-:W-:Y:S02]  /*69d0*/  DADD R40, R48.reuse, 1 ;  /* 0x3ff0000030287429 */ /* 0x040fe40000000000 */
[----:B------:R-:W-:-:S04]  /*69e0*/  DADD R48, R48, -1 ;  /* 0xbff0000030307429 */ /* 0x000fc80000000000 */
[----:B------:R-:W0:Y:S02]  /*69f0*/  MUFU.RCP64H R39, R41 ;  /* 0x0000002900277308 */ /* 0x000e240000001800 */
[----:B0-----:R-:W-:-:S08]  /*6a00*/  DFMA R12, -R40, R38, 1 ;  /* 0x3ff00000280c742b */ /* 0x001fd00000000126 */
[----:B------:R-:W-:-:S08]  /*6a10*/  DFMA R12, R12, R12, R12 ;  /* 0x0000000c0c0c722b */ /* 0x000fd0000000000c */
[----:B------:R-:W-:Y:S01]  /*6a20*/  DFMA R12, R38, R12, R38 ;  /* 0x0000000c260c722b */ /* 0x000fe20000000026 */
[----:B------:R-:W-:Y:S02]  /*6a30*/  IMAD.MOV.U32 R38, RZ, RZ, 0x41ad3b5a ;  /* 0x41ad3b5aff267424 */ /* 0x000fe400078e00ff */
[----:B------:R-:W-:-:S05]  /*6a40*/  IMAD.MOV.U32 R39, RZ, RZ, 0x3ed0f5d2 ;  /* 0x3ed0f5d2ff277424 */ /* 0x000fca00078e00ff */
[----:B------:R-:W-:-:S08]  /*6a50*/  DMUL R54, R48, R12 ;  /* 0x0000000c30367228 */ /* 0x000fd00000000000 */
[----:B------:R-:W-:-:S08]  /*6a60*/  DFMA R54, R48, R12, R54 ;  /* 0x0000000c3036722b */ /* 0x000fd00000000036 */
[CC--:B------:R-:W-:Y:S02]  /*6a70*/  DMUL R44, R54.reuse, R54.reuse ;  /* 0x00000036362c7228 */ /* 0x0c0fe40000000000 */
[----:B------:R-:W-:-:S06]  /*6a80*/  DMUL R46, R54, R54 ;  /* 0x00000036362e7228 */ /* 0x000fcc0000000000 */
[----:B------:R-:W-:Y:S01]  /*6a90*/  DFMA R38, R44, UR6, R38 ;  /* 0x000000062c267c2b */ /* 0x000fe20008000026 */
[----:B------:R-:W-:Y:S01]  /*6aa0*/  UMOV UR6, 0x75488a3f ;  /* 0x75488a3f00067882 */ /* 0x000fe20000000000 */
[----:B------:R-:W-:-:S06]  /*6ab0*/  UMOV UR7, 0x3ef3b20a ;  /* 0x3ef3b20a00077882 */ /* 0x000fcc0000000000 */
[----:B------:R-:W-:Y:S01]  /*6ac0*/  DFMA R42, R44, R38, UR6 ;  /* 0x000000062c2a7e2b */ /* 0x000fe20008000026 */
[----:B------:R-:W-:Y:S01]  /*6ad0*/  UMOV UR6, 0xe4faecd5 ;  /* 0xe4faecd500067882 */ /* 0x000fe20000000000 */
[----:B------:R-:W-:Y:S01]  /*6ae0*/  UMOV UR7, 0x3f1745cd ;  /* 0x3f1745cd00077882 */ /* 0x000fe20000000000 */
[----:B------:R-:W-:-:S05]  /*6af0*/  DADD R38, R48, -R54 ;  /* 0x0000000030267229 */ /* 0x000fca0000000836 */
[----:B------:R-:W-:Y:S01]  /*6b00*/  DFMA R42, R44, R42, UR6 ;  /* 0x000000062c2a7e2b */ /* 0x000fe2000800002a */
[----:B------:R-:W-:Y:S01]  /*6b10*/  UMOV UR6, 0x258a578b ;  /* 0x258a578b00067882 */ /* 0x000fe20000000000 */
[----:B------:R-:W-:Y:S01]  /*6b20*/  UMOV UR7, 0x3f3c71c7 ;  /* 0x3f3c71c700077882 */ /* 0x000fe20000000000 */
[----:B------:R-:W-:-:S05]  /*6b30*/  DADD R38, R38, R38 ;  /* 0x0000000026267229 */ /* 0x000fca0000000026 */
[----:B------:R-:W-:Y:S01]  /*6b40*/  DFMA R42, R44, R42, UR6 ;  /* 0x000000062c2a7e2b */ /* 0x000fe2000800002a */
[----:B------:R-:W-:Y:S01]  /*6b50*/  UMOV UR6, 0x9242b910 ;  /* 0x9242b91000067882 */ /* 0x000fe20000000000 */
[----:B------:R-:W-:Y:S01]  /*6b60*/  UMOV UR7, 0x3f624924 ;  /* 0x3f62492400077882 */ /* 0x000fe20000000000 */
[----:B------:R-:W-:-:S05]  /*6b70*/  DFMA R38, R48, -R54, R38 ;  /* 0x800000363026722b */ /* 0x000fca0000000026 */
[----:B------:R-:W-:Y:S01]  /*6b80*/  DFMA R42, R44, R42, UR6 ;  /* 0x000000062c2a7e2b */ /* 0x000fe2000800002a */
[----:B------:R-:W-:Y:S01]  /*6b90*/  UMOV UR6, 0x99999dfb ;  /* 0x99999dfb00067882 */ /* 0x000fe20000000000 */
[----:B------:R-:W-:Y:S01]  /*6ba0*/  UMOV UR7, 0x3f899999 ;  /* 0x3f89999900077882 */ /* 0x000fe20000000000 */
[----:B------:R-:W-:-:S05]  /*6bb0*/  DMUL R38, R12, R38 ;  /* 0x000000260c267228 */ /* 0x000fca0000000000 */
        /* <DEDUP_REMOVED lines=8> */
[C---:B------:R-:W-:Y:S01]  /*6c40*/  DMUL R40, R54.reuse, R46 ;  /* 0x0000002e36287228 */ /* 0x040fe20000000000 */
[----:B------:R-:W-:Y:S01]  /*6c50*/  VIADD R43, R39, 0x100000 ;  /* 0x00100000272b7836 */ /* 0x000fe20000000000 */
[----:B------:R-:W-:Y:S01]  /*6c60*/  DFMA R44, R54, R54, -R46 ;  /* 0x00000036362c722b */ /* 0x000fe2000000082e */
[----:B------:R-:W-:-:S03]  /*6c70*/  IMAD.MOV.U32 R42, RZ, RZ, R38 ;  /* 0x000000ffff2a7224 */ /* 0x000fc600078e0026 */
[----:B------:R-:W-:Y:S01]  /*6c80*/  DADD R50, R50, -UR6 ;  /* 0x8000000632327e29 */ /* 0x000fe20008000000 */
[----:B------:R-:W-:Y:S01]  /*6c90*/  UMOV UR6, 0x80000000 ;  /* 0x8000000000067882 */ /* 0x000fe20000000000 */
[C---:B------:R-:W-:Y:S01]  /*6ca0*/  DFMA R12, R54.reuse, R46, -R40 ;  /* 0x0000002e360c722b */ /* 0x040fe20000000828 */
[----:B------:R-:W-:Y:S01]  /*6cb0*/  UMOV UR7, 0x43300000 ;  /* 0x4330000000077882 */ /* 0x000fe20000000000 */
[----:B------:R-:W-:-:S04]  /*6cc0*/  DFMA R44, R54, R42, R44 ;  /* 0x0000002a362c722b */ /* 0x000fc8000000002c */
[----:B------:R-:W-:Y:S02]  /*6cd0*/  DADD R48, R52, R50 ;  /* 0x0000000034307229 */ /* 0x000fe40000000032 */
[----:B------:R-:W-:-:S06]  /*6ce0*/  DFMA R12, R38, R46, R12 ;  /* 0x0000002e260c722b */ /* 0x000fcc000000000c */
[----:B------:R-:W-:Y:S02]  /*6cf0*/  DMUL R42, R48, R40 ;  /* 0x00000028302a7228 */ /* 0x000fe40000000000 */
[----:B------:R-:W-:Y:S02]  /*6d00*/  DFMA R12, R54, R44, R12 ;  /* 0x0000002c360c722b */ /* 0x000fe4000000000c */
[----:B------:R-:W-:-:S04]  /*6d10*/  DADD R52, R52, -R48 ;  /* 0x0000000034347229 */ /* 0x000fc80000000830 */
[----:B------:R-:W-:-:S04]  /*6d20*/  DFMA R44, R48, R40, -R42 ;  /* 0x00000028302c722b */ /* 0x000fc8000000082a */
[----:B------:R-:W-:-:S04]  /*6d30*/  DADD R52, R50, R52 ;  /* 0x0000000032347229 */ /* 0x000fc80000000034 */
[----:B------:R-:W-:-:S08]  /*6d40*/  DFMA R12, R48, R12, R44 ;  /* 0x0000000c300c722b */ /* 0x000fd0000000002c */
[----:B------:R-:W-:-:S08]  /*6d50*/  DFMA R52, R52, R40, R12 ;  /* 0x000000283434722b */ /* 0x000fd0000000000c */
[----:B------:R-:W-:-:S08]  /*6d60*/  DADD R12, R42, R52 ;  /* 0x000000002a0c7229 */ /* 0x000fd00000000034 */
[--C-:B------:R-:W-:Y:S02]  /*6d70*/  DADD R40, R54, R12.reuse ;  /* 0x0000000036287229 */ /* 0x100fe4000000000c */
[----:B------:R-:W-:-:S06]  /*6d80*/  DADD R42, R42, -R12 ;  /* 0x000000002a2a7229 */ /* 0x000fcc000000080c */
[----:B------:R-:W-:Y:S02]  /*6d90*/  DADD R54, R54, -R40 ;  /* 0x0000000036367229 */ /* 0x000fe40000000828 */
[----:B------:R-:W-:-:S06]  /*6da0*/  DADD R42, R52, R42 ;  /* 0x00000000342a7229 */ /* 0x000fcc000000002a */
[----:B------:R-:W-:Y:S01]  /*6db0*/  DADD R54, R12, R54 ;  /* 0x000000000c367229 */ /* 0x000fe20000000036 */
[C---:B------:R-:W-:Y:S01]  /*6dc0*/  IADD3 R12, PT, PT, R11.reuse, -0x3ff, RZ ;  /* 0xfffffc010b0c7810 */ /* 0x040fe20007ffe0ff */
[----:B------:R-:W-:Y:S02]  /*6dd0*/  @P3 VIADD R12, R11, 0xfffffc02 ;  /* 0xfffffc020b0c3836 */ /* 0x000fe40000000000 */
[----:B------:R-:W-:-:S04]  /*6de0*/  IMAD.MOV.U32 R13, RZ, RZ, 0x43300000 ;  /* 0x43300000ff0d7424 */ /* 0x000fc800078e00ff */
[----:B------:R-:W-:Y:S01]  /*6df0*/  DADD R42, R42, R54 ;  /* 0x000000002a2a7229 */ /* 0x000fe20000000036 */
[----:B------:R-:W-:-:S06]  /*6e00*/  LOP3.LUT R12, R12, 0x80000000, RZ, 0x3c, !PT ;  /* 0x800000000c0c7812 */ /* 0x000fcc00078e3cff */
[----:B------:R-:W-:Y:S01]  /*6e10*/  DADD R14, R12, -UR6 ;  /* 0x800000060c0e7e29 */ /* 0x000fe20008000000 */
[----:B------:R-:W-:Y:S01]  /*6e20*/  UMOV UR6, 0xfefa39ef ;  /* 0xfefa39ef00067882 */ /* 0x000fe20000000000 */
[----:B------:R-:W-:Y:S01]  /*6e30*/  DADD R38, R38, R42 ;  /* 0x0000000026267229 */ /* 0x000fe2000000002a */
[----:B------:R-:W-:-:S07]  /*6e40*/  UMOV UR7, 0x3fe62e42 ;  /* 0x3fe62e4200077882 */ /* 0x000fce0000000000 */
[----:B------:R-:W-:-:S08]  /*6e50*/  DADD R42, R40, R38 ;  /* 0x00000000282a7229 */ /* 0x000fd00000000026 */
[--C-:B------:R-:W-:Y:S01]  /*6e60*/  DFMA R12, R14, UR6, R42.reuse ;  /* 0x000000060e0c7c2b */ /* 0x100fe2000800002a */
[----:B------:R-:W-:Y:S01]  /*6e70*/  UMOV UR6, 0x3b39803f ;  /* 0x3b39803f00067882 */ /* 0x000fe20000000000 */
[----:B------:R-:W-:Y:S01]  /*6e80*/  DADD R44, R40, -R42 ;  /* 0x00000000282c7229 */ /* 0x000fe2000000082a */
[----:B------:R-:W-:-:S05]  /*6e90*/  UMOV UR7, 0x3c7abc9e ;  /* 0x3c7abc9e00077882 */ /* 0x000fca0000000000 */
[----:B------:R-:W-:Y:S02]  /*6ea0*/  DFMA R40, R14, -UR8, R12 ;  /* 0x800000080e287c2b */ /* 0x000fe4000800000c */
[----:B------:R-:W-:-:S06]  /*6eb0*/  DADD R44, R38, R44 ;  /* 0x00000000262c7229 */ /* 0x000fcc000000002c */
[----:B------:R-:W-:-:S08]  /*6ec0*/  DADD R40, -R42, R40 ;  /* 0x000000002a287229 */ /* 0x000fd00000000128 */
[----:B------:R-:W-:-:S08]  /*6ed0*/  DADD R38, R44, -R40 ;  /* 0x000000002c267229 */ /* 0x000fd00000000828 */
[----:B------:R-:W-:Y:S01]  /*6ee0*/  DFMA R38, R14, UR6, R38 ;  /* 0x000000060e267c2b */ /* 0x000fe20008000026 */
[----:B------:R-:W-:Y:S02]  /*6ef0*/  USHF.L.U32 UR7, UR5, 0x1, URZ ;  /* 0x0000000105077899 */ /* 0x000fe400080006ff */
[----:B------:R-:W-:Y:S02]  /*6f00*/  ULOP3.LUT UR6, UR5, 0xff0fffff, URZ, 0xc0, !UPT ;  /* 0xff0fffff05067892 */ /* 0x000fe4000f8ec0ff */
[----:B------:R-:W-:-:S03]  /*6f10*/  UISETP.GT.U32.AND UP0, UPT, UR7, -0x2000001, UPT ;  /* 0xfdffffff0700788c */ /* 0x000fc6000bf04070 */
[----:B------:R-:W-:Y:S01]  /*6f20*/  DADD R14, R12, R38 ;  /* 0x000000000c0e7229 */ /* 0x000fe20000000026 */
[----:B------:R-:W-:-:S03]  /*6f30*/  USEL UR7, UR6, UR5, UP0 ;  /* 0x0000000506077287 */ /* 0x000fc60008000000 */
[----:B------:R-:W-:-:S04]  /*6f40*/  UMOV UR6, UR4 ;  /* 0x0000000400067c82 */ /* 0x000fc80008000000 */
[----:B------:R-:W-:Y:S02]  /*6f50*/  DADD R12, R12, -R14 ;  /* 0x000000000c0c7229 */ /* 0x000fe4000000080e */
[----:B------:R-:W-:-:S06]  /*6f60*/  DMUL R40, R14, UR6 ;  /* 0x000000060e287c28 */ /* 0x000fcc0008000000 */
[----:B------:R-:W-:Y:S02]  /*6f70*/  DADD R38, R38, R12 ;  /* 0x0000000026267229 */ /* 0x000fe4000000000c */
[----:B------:R-:W-:Y:S01]  /*6f80*/  DFMA R14, R14, UR6, -R40 ;  /* 0x000000060e0e7c2b */ /* 0x000fe20008000828 */
[----:B------:R-:W-:Y:S02]  /*6f90*/  IMAD.MOV.U32 R12, RZ, RZ, 0x652b82fe ;  /* 0x652b82feff0c7424 */ /* 0x000fe400078e00ff */
[----:B------:R-:W-:-:S05]  /*6fa0*/  IMAD.MOV.U32 R13, RZ, RZ, 0x3ff71547 ;  /* 0x3ff71547ff0d7424 */ /* 0x000fca00078e00ff */
[----:B------:R-:W-:Y:S01]  /*6fb0*/  DFMA R38, R38, UR6, R14 ;  /* 0x0000000626267c2b */ /* 0x000fe2000800000e */
[----:B------:R-:W-:Y:S01]  /*6fc0*/  UMOV UR6, 0x3b39803f ;  /* 0x3b39803f00067882 */ /* 0x000fe20000000000 */
[----:B------:R-:W-:-:S06]  /*6fd0*/  UMOV UR7, 0x3c7abc9e ;  /* 0x3c7abc9e00077882 */ /* 0x000fcc0000000000 */
[----:B------:R-:W-:-:S08]  /*6fe0*/  DADD R42, R40, R38 ;  /* 0x00000000282a7229 */ /* 0x000fd00000000026 */
[----:B------:R-:W-:Y:S02]  /*6ff0*/  DFMA R12, R42, R12, 6.75539944105574400000e+15 ;  /* 0x433800002a0c742b */ /* 0x000fe4000000000c */
[----:B------:R-:W-:Y:S01]  /*7000*/  FSETP.GEU.AND P2, PT, |R43|, 4.1917929649353027344, PT ;  /* 0x4086232b2b00780b */ /* 0x000fe20003f4e200 */
[----:B------:R-:W-:-:S05]  /*7010*/  DADD R40, R40, -R42 ;  /* 0x0000000028287229 */ /* 0x000fca000000082a */
[----:B------:R-:W-:-:S03]  /*7020*/  DADD R14, R12, -6.75539944105574400000e+15 ;  /* 0xc33800000c0e7429 */ /* 0x000fc60000000000 */
[----:B------:R-:W-:-:S05]  /*7030*/  DADD R38, R38, R40 ;  /* 0x0000000026267229 */ /* 0x000fca0000000028 */
[----:B------:R-:W-:-:S08]  /*7040*/  DFMA R44, R14, -UR8, R42 ;  /* 0x800000080e2c7c2b */ /* 0x000fd0000800002a */
[----:B------:R-:W-:Y:S01]  /*7050*/  DFMA R44, R14, -UR6, R44 ;  /* 0x800000060e2c7c2b */ /* 0x000fe2000800002c */
[----:B------:R-:W-:Y:S01]  /*7060*/  UMOV UR6, 0x69ce2bdf ;  /* 0x69ce2bdf00067882 */ /* 0x000fe20000000000 */
[----:B------:R-:W-:Y:S01]  /*7070*/  MOV R14, 0xfca213ea ;  /* 0xfca213ea000e7802 */ /* 0x000fe20000000f00 */
[----:B------:R-:W-:Y:S01]  /*7080*/  IMAD.MOV.U32 R15, RZ, RZ, 0x3e928af3 ;  /* 0x3e928af3ff0f7424 */ /* 0x000fe200078e00ff */
[----:B------:R-:W-:-:S05]  /*7090*/  UMOV UR7, 0x3e5ade15 ;  /* 0x3e5ade1500077882 */ /* 0x000fca0000000000 */
        /* <DEDUP_REMOVED lines=26> */
[----:B------:R-:W-:-:S10]  /*7240*/  DFMA R14, R44, R14, 1 ;  /* 0x3ff000002c0e742b */ /* 0x000fd4000000000e */
[----:B------:R-:W-:Y:S02]  /*7250*/  IMAD R41, R12, 0x100000, R15 ;  /* 0x001000000c297824 */ /* 0x000fe400078e020f */
[----:B------:R-:W-:Y:S01]  /*7260*/  IMAD.MOV.U32 R40, RZ, RZ, R14 ;  /* 0x000000ffff287224 */ /* 0x000fe200078e000e */
[----:B------:R-:W-:Y:S06]  /*7270*/  @!P2 BRA `(.L_x_151) ;  /* 0x000000000030a947 */ /* 0x000fec0003800000 */
[----:B------:R-:W-:Y:S01]  /*7280*/  FSETP.GEU.AND P3, PT, |R43|, 4.2275390625, PT ;  /* 0x408748002b00780b */ /* 0x000fe20003f6e200 */
[C---:B------:R-:W-:Y:S02]  /*7290*/  DADD R40, R42.reuse, +INF ;  /* 0x7ff000002a287429 */ /* 0x040fe40000000000 */
[----:B------:R-:W-:-:S08]  /*72a0*/  DSETP.GEU.AND P2, PT, R42, RZ, PT ;  /* 0x000000ff2a00722a */ /* 0x000fd00003f4e000 */
[----:B------:R-:W-:Y:S02]  /*72b0*/  FSEL R40, R40, RZ, P2 ;  /* 0x000000ff28287208 */ /* 0x000fe40001000000 */
[----:B------:R-:W-:Y:S02]  /*72c0*/  @!P3 LEA.HI R11, R12, R12, RZ, 0x1 ;  /* 0x0000000c0c0bb211 */ /* 0x000fe400078f08ff */
[----:B------:R-:W-:Y:S02]  /*72d0*/  FSEL R41, R41, RZ, P2 ;  /* 0x000000ff29297208 */ /* 0x000fe40001000000 */
[----:B------:R-:W-:-:S04]  /*72e0*/  @!P3 SHF.R.S32.HI R11, RZ, 0x1, R11 ;  /* 0x00000001ff0bb819 */ /* 0x000fc8000001140b */
[----:B------:R-:W-:Y:S01]  /*72f0*/  @!P3 LEA R15, R11, R15, 0x14 ;  /* 0x0000000f0b0fb211 */ /* 0x000fe200078ea0ff */
[----:B------:R-:W-:-:S05]  /*7300*/  @!P3 IMAD.IADD R12, R12, 0x1, -R11 ;  /* 0x000000010c0cb824 */ /* 0x000fca00078e0a0b */
[----:B------:R-:W-:Y:S01]  /*7310*/  @!P3 LEA R13, R12, 0x3ff00000, 0x14 ;  /* 0x3ff000000c0db811 */ /* 0x000fe200078ea0ff */
[----:B------:R-:W-:-:S06]  /*7320*/  @!P3 IMAD.MOV.U32 R12, RZ, RZ, RZ ;  /* 0x000000ffff0cb224 */ /* 0x000fcc00078e00ff */
[----:B------:R-:W-:-:S11]  /*7330*/  @!P3 DMUL R40, R14, R12 ;  /* 0x0000000c0e28b228 */ /* 0x000fd60000000000 */
.L_x_151:
[----:B------:R-:W-:Y:S01]  /*7340*/  DFMA R38, R38, R40, R40 ;  /* 0x000000282626722b */ /* 0x000fe20000000028 */
[----:B------:R-:W-:Y:S01]  /*7350*/  IMAD.MOV.U32 R14, RZ, RZ, R10 ;  /* 0x000000ffff0e7224 */ /* 0x000fe200078e000a */
[----:B------:R-:W-:Y:S01]  /*7360*/  DSETP.NEU.AND P2, PT, |R40|, +INF , PT ;  /* 0x7ff000002800742a */ /* 0x000fe20003f4d200 */
[----:B------:R-:W-:-:S07]  /*7370*/  IMAD.MOV.U32 R15, RZ, RZ, 0x0 ;  /* 0x00000000ff0f7424 */ /* 0x000fce00078e00ff */
[----:B------:R-:W-:Y:S02]  /*7380*/  FSEL R12, R40, R38, !P2 ;  /* 0x00000026280c7208 */ /* 0x000fe40005000000 */
[----:B------:R-:W-:Y:S01]  /*7390*/  FSEL R11, R41, R39, !P2 ;  /* 0x00000027290b7208 */ /* 0x000fe20005000000 */
[----:B------:R-:W-:Y:S06]  /*73a0*/  RET.REL.NODEC R14 `(_Z16SLIC_Evolution_Y4Gridddd) ;  /* 0xffffff8c0e147950 */ /* 0x000fec0003c3ffff */
.L_x_152:
        /* <DEDUP_REMOVED lines=13> */
.L_x_368:


//--------------------- .text._Z16SLIC_Evolution_X4Gridddd --------------------------
	.section	.text._Z16SLIC_Evolution_X4Gridddd,"ax",@progbits
	.align	128
        .global         _Z16SLIC_Evolution_X4Gridddd
        .type           _Z16SLIC_Evolution_X4Gridddd,@function
        .size           _Z16SLIC_Evolution_X4Gridddd,(.L_x_370 - _Z16SLIC_Evolution_X4Gridddd)
        .other          _Z16SLIC_Evolution_X4Gridddd,@"STO_CUDA_ENTRY STV_DEFAULT"
_Z16SLIC_Evolution_X4Gridddd:
.text._Z16SLIC_Evolution_X4Gridddd:
[----:B------:R-:W0:Y:S01]  /*0000*/  LDC R1, c[0x0][0x37c] ;  /* 0x0000df00ff017b82 */ /* 0x000e220000000800 */
[----:B------:R-:W1:Y:S01]  /*0010*/  S2R R18, SR_TID.X ;  /* 0x0000000000127919 */ /* 0x000e620000002100 */
[----:B------:R-:W2:Y:S06]  /*0020*/  LDCU UR36, c[0x0][0x360] ;  /* 0x00006c00ff2477ac */ /* 0x000eac0008000800 */
[----:B------:R-:W3:Y:S01]  /*0030*/  S2UR UR4, SR_CTAID.Y ;  /* 0x00000000000479c3 */ /* 0x000ee20000002600 */
[----:B------:R-:W-:Y:S01]  /*0040*/  BSSY.RECONVERGENT B6, `(.L_x_153) ;  /* 0x000001a000067945 */ /* 0x000fe20003800200 */
[----:B------:R-:W4:Y:S01]  /*0050*/  S2R R36, SR_TID.Y ;  /* 0x0000000000247919 */ /* 0x000f220000002200 */
[----:B------:R-:W2:Y:S05]  /*0060*/  S2R R3, SR_CTAID.X ;  /* 0x0000000000037919 */ /* 0x000eaa0000002500 */
[----:B------:R-:W3:Y:S01]  /*0070*/  LDC R17, c[0x0][0x364] ;  /* 0x0000d900ff117b82 */ /* 0x000ee20000000800 */
[----:B-1----:R-:W-:-:S02]  /*0080*/  ISETP.LT.U32.AND P1, PT, R18, 0x20, PT ;  /* 0x000000201200780c */ /* 0x002fc40003f21070 */
[----:B----4-:R-:W-:Y:S01]  /*0090*/  ISETP.GE.U32.AND P0, PT, R36, 0x4, PT ;  /* 0x000000042400780c */ /* 0x010fe20003f06070 */
[----:B---3--:R-:W-:Y:S02]  /*00a0*/  IMAD R17, R17, UR4, R36 ;  /* 0x0000000411117c24 */ /* 0x008fe4000f8e0224 */
[----:B--2---:R-:W-:-:S04]  /*00b0*/  IMAD R16, R3, UR36, R18 ;  /* 0x0000002403107c24 */ /* 0x004fc8000f8e0212 */
[----:B------:R-:W-:-:S06]  /*00c0*/  IMAD R16, R3, -0x2, R16 ;  /* 0xfffffffe03107824 */ /* 0x000fcc00078e0210 */
[----:B0-----:R-:W-:Y:S05]  /*00d0*/  @!P0 BRA P1, `(.L_x_154) ;  /* 0x0000000000408947 */ /* 0x001fea0000800000 */
[----:B------:R-:W-:Y:S01]  /*00e0*/  MOV R0, 0x18 ;  /* 0x0000001800007802 */ /* 0x000fe20000000f00 */
[----:B------:R-:W0:Y:S01]  /*00f0*/  LDCU.64 UR4, c[0x4][0x8] ;  /* 0x01000100ff0477ac */ /* 0x000e220008000a00 */
[----:B------:R-:W-:Y:S02]  /*0100*/  HFMA2 R8, -RZ, RZ, 0, 2.467632293701171875e-05 ;  /* 0x0000019eff087431 */ /* 0x000fe400000001ff */
[----:B------:R-:W-:Y:S01]  /*0110*/  IMAD.MOV.U32 R12, RZ, RZ, 0x1 ;  /* 0x00000001ff0c7424 */ /* 0x000fe200078e00ff */
[----:B------:R1:W2:Y:S01]  /*0120*/  LDC.64 R2, c[0x4][R0] ;  /* 0x0100000000027b82 */ /* 0x0002a20000000a00 */
[----:B------:R-:W3:Y:S01]  /*0130*/  LDCU.64 UR6, c[0x4][0x10] ;  /* 0x01000200ff0677ac */ /* 0x000ee20008000a00 */
[----:B------:R-:W-:Y:S01]  /*0140*/  IMAD.MOV.U32 R13, RZ, RZ, RZ ;  /* 0x000000ffff0d7224 */ /* 0x000fe200078e00ff */
[----:B------:R-:W4:Y:S01]  /*0150*/  LDCU.64 UR8, c[0x4][URZ] ;  /* 0x01000000ff0877ac */ /* 0x000f220008000a00 */
[----:B0-----:R-:W-:Y:S02]  /*0160*/  IMAD.U32 R4, RZ, RZ, UR4 ;  /* 0x00000004ff047e24 */ /* 0x001fe4000f8e00ff */
[----:B------:R-:W-:-:S02]  /*0170*/  IMAD.U32 R5, RZ, RZ, UR5 ;  /* 0x00000005ff057e24 */ /* 0x000fc4000f8e00ff */
[----:B---3--:R-:W-:Y:S02]  /*0180*/  IMAD.U32 R6, RZ, RZ, UR6 ;  /* 0x00000006ff067e24 */ /* 0x008fe4000f8e00ff */
[----:B------:R-:W-:Y:S02]  /*0190*/  IMAD.U32 R7, RZ, RZ, UR7 ;  /* 0x00000007ff077e24 */ /* 0x000fe4000f8e00ff */
[----:B----4-:R-:W-:Y:S02]  /*01a0*/  IMAD.U32 R10, RZ, RZ, UR8 ;  /* 0x00000008ff0a7e24 */ /* 0x010fe4000f8e00ff */
[----:B-1----:R-:W-:-:S07]  /*01b0*/  IMAD.U32 R11, RZ, RZ, UR9 ;  /* 0x00000009ff0b7e24 */ /* 0x002fce000f8e00ff */
[----:B------:R-:W-:-:S07]  /*01c0*/  LEPC R20, `(.L_x_154) ;  /* 0x000000001014794e */ /* 0x000fce0000000000 */
[----:B--2---:R-:W-:Y:S05]  /*01d0*/  CALL.ABS.NOINC R2 ;  /* 0x0000000002007343 */ /* 0x004fea0003c00000 */
.L_x_154:
[----:B------:R-:W-:Y:S05]  /*01e0*/  BSYNC.RECONVERGENT B6 ;  /* 0x0000000000067941 */ /* 0x000fea0003800200 */
.L_x_153:
[----:B------:R-:W0:Y:S01]  /*01f0*/  LDC.64 R4, c[0x0][0x388] ;  /* 0x0000e200ff047b82 */ /* 0x000e220000000a00 */
[----:B------:R-:W1:Y:S01]  /*0200*/  S2R R15, SR_CgaCtaId ;  /* 0x00000000000f7919 */ /* 0x000e620000008800 */
[----:B------:R-:W-:Y:S01]  /*0210*/  MOV R6, 0x400 ;  /* 0x0000040000067802 */ /* 0x000fe20000000f00 */
[----:B------:R-:W-:-:S04]  /*0220*/  IMAD.MOV.U32 R11, RZ, RZ, 0x40000000 ;  /* 0x40000000ff0b7424 */ /* 0x000fc800078e00ff */
[----:B------:R-:W-:Y:S01]  /*0230*/  VIADD R0, R6, 0x2000 ;  /* 0x0000200006007836 */ /* 0x000fe20000000000 */
[----:B------:R-:W2:Y:S01]  /*0240*/  LDC.64 R46, c[0x0][0x358] ;  /* 0x0000d600ff2e7b82 */ /* 0x000ea20000000a00 */
[----:B0-----:R-:W-:Y:S02]  /*0250*/  VIADD R3, R4, 0x3 ;  /* 0x0000000304037836 */ /* 0x001fe40000000000 */
[----:B------:R-:W-:-:S03]  /*0260*/  VIADD R14, R5, 0x2 ;  /* 0x00000002050e7836 */ /* 0x000fc60000000000 */
[----:B------:R-:W-:-:S04]  /*0270*/  ISETP.GE.AND P0, PT, R16, R3, PT ;  /* 0x000000031000720c */ /* 0x000fc80003f06270 */
[----:B------:R-:W-:Y:S02]  /*0280*/  ISETP.LT.OR P0, PT, R16, 0x1, P0 ;  /* 0x000000011000780c */ /* 0x000fe40000701670 */
[----:B-1----:R-:W-:Y:S02]  /*0290*/  LEA R7, R15, R6, 0x18 ;  /* 0x000000060f077211 */ /* 0x002fe400078ec0ff */
[----:B------:R-:W-:Y:S02]  /*02a0*/  ISETP.LT.U32.OR P0, PT, R17, 0x2, P0 ;  /* 0x000000021100780c */ /* 0x000fe40000701470 */
[----:B------:R-:W-:Y:S01]  /*02b0*/  LEA R3, R15, R0, 0x18 ;  /* 0x000000000f037211 */ /* 0x000fe200078ec0ff */
[C---:B------:R-:W-:Y:S01]  /*02c0*/  IMAD R10, R18.reuse, 0x80, R7 ;  /* 0x00000080120a7824 */ /* 0x040fe200078e0207 */
[----:B------:R-:W-:Y:S01]  /*02d0*/  ISETP.GE.OR P0, PT, R17, R14, P0 ;  /* 0x0000000e1100720c */ /* 0x000fe20000706670 */
[----:B------:R-:W-:Y:S01]  /*02e0*/  IMAD.MOV.U32 R0, RZ, RZ, RZ ;  /* 0x000000ffff007224 */ /* 0x000fe200078e00ff */
[----:B------:R-:W-:Y:S01]  /*02f0*/  LEA R3, R18, R3, 0x7 ;  /* 0x0000000312037211 */ /* 0x000fe200078e38ff */
[----:B------:R-:W-:-:S04]  /*0300*/  IMAD R10, R36, 0x20, R10 ;  /* 0x00000020240a7824 */ /* 0x000fc800078e020a */
[----:B------:R-:W-:-:S06]  /*0310*/  IMAD R12, R36, 0x20, R3 ;  /* 0x00000020240c7824 */ /* 0x000fcc00078e0203 */
[----:B--2---:R-:W-:Y:S05]  /*0320*/  @P0 BRA `(.L_x_155) ;  /* 0x00000034002c0947 */ /* 0x004fea0003800000 */
[----:B------:R-:W0:Y:S01]  /*0330*/  LDC.64 R32, c[0x0][0x380] ;  /* 0x0000e000ff207b82 */ /* 0x000e220000000a00 */
[----:B------:R-:W-:Y:S01]  /*0340*/  VIADD R2, R5, 0x4 ;  /* 0x0000000405027836 */ /* 0x000fe20000000000 */
[----:B------:R-:W-:Y:S02]  /*0350*/  IADD3 R3, PT, PT, R4, 0x4, RZ ;  /* 0x0000000404037810 */ /* 0x000fe40007ffe0ff */
[C---:B------:R-:W-:Y:S01]  /*0360*/  R2UR UR4, R46.reuse ;  /* 0x000000002e0472ca */ /* 0x040fe200000e0000 */
[----:B------:R-:W-:Y:S01]  /*0370*/  IMAD.IADD R9, R17, 0x1, R2 ;  /* 0x0000000111097824 */ /* 0x000fe200078e0202 */
[----:B------:R-:W-:Y:S01]  /*0380*/  R2UR UR5, R47 ;  /* 0x000000002f0572ca */ /* 0x000fe200000e0000 */
[--C-:B------:R-:W-:Y:S01]  /*0390*/  IMAD R5, R17, R3, R16.reuse ;  /* 0x0000000311057224 */ /* 0x100fe200078e0210 */
[----:B------:R-:W-:Y:S01]  /*03a0*/  R2UR UR6, R46 ;  /* 0x000000002e0672ca */ /* 0x000fe200000e0000 */
[----:B------:R-:W-:Y:S01]  /*03b0*/  IMAD.IADD R13, R2, 0x1, R9 ;  /* 0x00000001020d7824 */ /* 0x000fe200078e0209 */
[----:B------:R-:W-:Y:S01]  /*03c0*/  R2UR UR7, R47 ;  /* 0x000000002f0772ca */ /* 0x000fe200000e0000 */
[--C-:B------:R-:W-:Y:S01]  /*03d0*/  IMAD R9, R3, R9, R16.reuse ;  /* 0x0000000903097224 */ /* 0x100fe200078e0210 */
[----:B------:R-:W-:Y:S01]  /*03e0*/  R2UR UR8, R46 ;  /* 0x000000002e0872ca */ /* 0x000fe200000e0000 */
[----:B------:R-:W-:Y:S01]  /*03f0*/  IMAD.IADD R2, R2, 0x1, R13 ;  /* 0x0000000102027824 */ /* 0x000fe200078e020d */
[----:B------:R-:W-:Y:S01]  /*0400*/  R2UR UR9, R47 ;  /* 0x000000002f0972ca */ /* 0x000fe200000e0000 */
[C-C-:B------:R-:W-:Y:S01]  /*0410*/  IMAD R27, R3.reuse, R13, R16.reuse ;  /* 0x0000000d031b7224 */ /* 0x140fe200078e0210 */
[----:B------:R-:W-:Y:S01]  /*0420*/  R2UR UR10, R46 ;  /* 0x000000002e0a72ca */ /* 0x000fe200000e0000 */
[----:B------:R-:W-:Y:S01]  /*0430*/  IMAD R13, R3, R2, R16 ;  /* 0x00000002030d7224 */ /* 0x000fe200078e0210 */
[----:B------:R-:W-:Y:S01]  /*0440*/  R2UR UR11, R47 ;  /* 0x000000002f0b72ca */ /* 0x000fe200000e0000 */
        /* <DEDUP_REMOVED lines=8> */
[----:B------:R-:W-:-:S05]  /*04d0*/  VIADD R6, R6, 0x1000 ;  /* 0x0000100006067836 */ /* 0x000fca0000000000 */
[----:B------:R-:W-:-:S05]  /*04e0*/  LEA R9, R15, R6, 0x18 ;  /* 0x000000060f097211 */ /* 0x000fca00078ec0ff */
[----:B------:R-:W-:-:S04]  /*04f0*/  IMAD R6, R18, 0x80, R9 ;  /* 0x0000008012067824 */ /* 0x000fc800078e0209 */
[----:B------:R-:W-:Y:S01]  /*0500*/  IMAD R6, R36, 0x20, R6 ;  /* 0x0000002024067824 */ /* 0x000fe200078e0206 */
[----:B------:R-:W-:Y:S01]  /*0510*/  ISETP.NE.AND P0, PT, R18, RZ, PT ;  /* 0x000000ff1200720c */ /* 0x000fe20003f05270 */
[----:B------:R-:W-:-:S12]  /*0520*/  WARPSYNC.ALL ;  /* 0x0000000000007948 */ /* 0x000fd80003800000 */
[----:B------:R-:W-:Y:S02]  /*0530*/  @!P0 R2UR UR4, R46 ;  /* 0x000000002e0482ca */ /* 0x000fe400000e0000 */
[----:B------:R-:W-:Y:S02]  /*0540*/  @!P0 R2UR UR5, R47 ;  /* 0x000000002f0582ca */ /* 0x000fe400000e0000 */
[----:B------:R-:W-:Y:S01]  /*0550*/  ISETP.NE.AND P2, PT, R18, RZ, PT ;  /* 0x000000ff1200720c */ /* 0x000fe20003f45270 */
[----:B--2---:R-:W-:Y:S04]  /*0560*/  STS.128 [R6], R20 ;  /* 0x0000001406007388 */ /* 0x004fe80000000c00 */
[----:B---3--:R-:W-:Y:S01]  /*0570*/  STS.128 [R6+0x10], R28 ;  /* 0x0000101c06007388 */ /* 0x008fe20000000c00 */
[----:B------:R-:W-:Y:S06]  /*0580*/  BAR.SYNC.DEFER_BLOCKING 0x0 ;  /* 0x0000000000007b1d */ /* 0x000fec0000010000 */
[----:B------:R-:W2:Y:S01]  /*0590*/  @!P0 LDG.E.64 R8, desc[UR4][R2.64+-0x8] ;  /* 0xfffff80402088981 */ /* 0x000ea2000c1e1b00 */
[----:B------:R-:W-:-:S06]  /*05a0*/  UIADD3 UR4, UPT, UPT, UR36, -0x1, URZ ;  /* 0xffffffff24047890 */ /* 0x000fcc000fffe0ff */
[----:B------:R-:W-:-:S13]  /*05b0*/  ISETP.NE.AND P1, PT, R18, UR4, PT ;  /* 0x0000000412007c0c */ /* 0x000fda000bf25270 */
[----:B------:R-:W-:Y:S02]  /*05c0*/  @!P1 R2UR UR6, R46 ;  /* 0x000000002e0692ca */ /* 0x000fe400000e0000 */
[----:B------:R-:W-:-:S13]  /*05d0*/  @!P1 R2UR UR7, R47 ;  /* 0x000000002f0792ca */ /* 0x000fda00000e0000 */
[----:B------:R-:W3:Y:S01]  /*05e0*/  @!P1 LDG.E.64 R34, desc[UR6][R2.64+0x8] ;  /* 0x0000080602229981 */ /* 0x000ee2000c1e1b00 */
[----:B------:R-:W-:Y:S02]  /*05f0*/  @!P2 R2UR UR6, R46 ;  /* 0x000000002e06a2ca */ /* 0x000fe400000e0000 */
[----:B------:R-:W-:-:S13]  /*0600*/  @!P2 R2UR UR7, R47 ;  /* 0x000000002f07a2ca */ /* 0x000fda00000e0000 */
[----:B------:R-:W4:Y:S01]  /*0610*/  @!P2 LDG.E.64 R24, desc[UR6][R4.64+-0x8] ;  /* 0xfffff8060418a981 */ /* 0x000f22000c1e1b00 */
[----:B------:R-:W-:-:S05]  /*0620*/  IMAD R7, R36, 0x20, R7 ;  /* 0x0000002024077824 */ /* 0x000fca00078e0207 */
[----:B--2---:R-:W-:Y:S04]  /*0630*/  @!P0 STS.64 [R7], R8 ;  /* 0x0000000807008388 */ /* 0x004fe80000000a00 */
[----:B------:R-:W0:Y:S04]  /*0640*/  @P0 LDS.64 R20, [R6+-0x80] ;  /* 0xffff800006140984 */ /* 0x000e280000000a00 */
[----:B0-----:R-:W-:Y:S04]  /*0650*/  @P0 STS.64 [R10], R20 ;  /* 0x000000140a000388 */ /* 0x001fe80000000a00 */
[----:B------:R-:W3:Y:S01]  /*0660*/  @P1 LDS.64 R34, [R6+0x80] ;  /* 0x0000800006221984 */ /* 0x000ee20000000a00 */
[----:B------:R-:W-:-:S03]  /*0670*/  ISETP.NE.AND P0, PT, R18, UR4, PT ;  /* 0x0000000412007c0c */ /* 0x000fc6000bf05270 */
[----:B---3--:R-:W-:Y:S04]  /*0680*/  STS.64 [R12], R34 ;  /* 0x000000220c007388 */ /* 0x008fe80000000a00 */
[----:B------:R-:W0:Y:S06]  /*0690*/  @P2 LDS.64 R22, [R6+-0x78] ;  /* 0xffff880006162984 */ /* 0x000e2c0000000a00 */
[----:B------:R-:W-:-:S02]  /*06a0*/  @!P0 R2UR UR4, R46 ;  /* 0x000000002e0482ca */ /* 0x000fc400000e0000 */
[----:B------:R-:W-:Y:S01]  /*06b0*/  @!P0 R2UR UR5, R47 ;  /* 0x000000002f0582ca */ /* 0x000fe200000e0000 */
[----:B0-----:R-:W-:Y:S04]  /*06c0*/  @P2 STS.64 [R10+0x8], R22 ;  /* 0x000008160a002388 */ /* 0x001fe80000000a00 */
[----:B----4-:R-:W-:Y:S04]  /*06d0*/  @!P2 STS.64 [R7+0x8], R24 ;  /* 0x000008180700a388 */ /* 0x010fe80000000a00 */
[----:B------:R-:W0:Y:S04]  /*06e0*/  @P0 LDS.64 R28, [R6+0x88] ;  /* 0x00008800061c0984 */ /* 0x000e280000000a00 */
[----:B0-----:R-:W-:Y:S04]  /*06f0*/  @P0 STS.64 [R12+0x8], R28 ;  /* 0x0000081c0c000388 */ /* 0x001fe80000000a00 */
[----:B------:R0:W2:Y:S01]  /*0700*/  @!P0 LDG.E.64 R28, desc[UR4][R4.64+0x8] ;  /* 0x00000804041c8981 */ /* 0x0000a2000c1e1b00 */
[----:B------:R-:W-:-:S02]  /*0710*/  @!P2 R2UR UR4, R46 ;  /* 0x000000002e04a2ca */ /* 0x000fc400000e0000 */
[----:B------:R-:W-:-:S13]  /*0720*/  @!P2 R2UR UR5, R47 ;  /* 0x000000002f05a2ca */ /* 0x000fda00000e0000 */
[----:B------:R-:W3:Y:S01]  /*0730*/  @!P2 LDG.E.64 R20, desc[UR4][R26.64+-0x8] ;  /* 0xfffff8041a14a981 */ /* 0x000ee2000c1e1b00 */
[----:B------:R-:W-:Y:S02]  /*0740*/  @!P2 R2UR UR4, R46 ;  /* 0x000000002e04a2ca */ /* 0x000fe400000e0000 */
[----:B------:R-:W-:-:S13]  /*0750*/  @!P2 R2UR UR5, R47 ;  /* 0x000000002f05a2ca */ /* 0x000fda00000e0000 */
[----:B------:R-:W4:Y:S01]  /*0760*/  @!P2 LDG.E.64 R30, desc[UR4][R32.64+-0x8] ;  /* 0xfffff804201ea981 */ /* 0x000f22000c1e1b00 */
[----:B0-----:R-:W-:Y:S02]  /*0770*/  MOV R4, 0x1 ;  /* 0x0000000100047802 */ /* 0x001fe40000000f00 */
[C---:B------:R-:W-:Y:S02]  /*0780*/  @!P0 R2UR UR4, R46.reuse ;  /* 0x000000002e0482ca */ /* 0x040fe400000e0000 */
[C---:B------:R-:W-:Y:S02]  /*0790*/  @!P0 R2UR UR5, R47.reuse ;  /* 0x000000002f0582ca */ /* 0x040fe400000e0000 */
[----:B------:R-:W-:Y:S02]  /*07a0*/  @!P0 R2UR UR6, R46 ;  /* 0x000000002e0682ca */ /* 0x000fe400000e0000 */
[----:B------:R-:W-:Y:S01]  /*07b0*/  @!P0 R2UR UR7, R47 ;  /* 0x000000002f0782ca */ /* 0x000fe200000e0000 */
        /* <DEDUP_REMOVED lines=9> */
[----:B------:R-:W0:Y:S04]  /*0850*/  LDS.64 R36, [R6] ;  /* 0x0000000006247984 */ /* 0x000e280000000a00 */
[----:B------:R-:W1:Y:S04]  /*0860*/  LDS.64 R2, [R10] ;  /* 0x000000000a027984 */ /* 0x000e680000000a00 */
[----:B------:R2:W3:Y:S04]  /*0870*/  @P0 LDS.64 R8, [R6+0x98] ;  /* 0x0000980006080984 */ /* 0x0004e80000000a00 */
[----:B------:R2:W5:Y:S01]  /*0880*/  @!P0 LDG.E.64 R24, desc[UR4][R26.64+0x8] ;  /* 0x000008041a188981 */ /* 0x000562000c1e1b00 */
[----:B0-----:R-:W-:-:S06]  /*0890*/  DADD R34, -R36, R34 ;  /* 0x0000000024227229 */ /* 0x001fcc0000000122 */
[----:B------:R-:W0:Y:S01]  /*08a0*/  MUFU.RCP64H R5, R35 ;  /* 0x0000002300057308 */ /* 0x000e220000001800 */
[----:B------:R2:W5:Y:S01]  /*08b0*/  @!P0 LDG.E.64 R8, desc[UR6][R32.64+0x8] ;  /* 0x0000080620088981 */ /* 0x000562000c1e1b00 */
[----:B0-----:R-:W-:-:S08]  /*08c0*/  DFMA R20, -R34, R4, 1 ;  /* 0x3ff000002214742b */ /* 0x001fd00000000104 */
[----:B------:R-:W-:-:S08]  /*08d0*/  DFMA R20, R20, R20, R20 ;  /* 0x000000141414722b */ /* 0x000fd00000000014 */
[----:B------:R-:W-:-:S08]  /*08e0*/  DFMA R20, R4, R20, R4 ;  /* 0x000000140414722b */ /* 0x000fd00000000004 */
[----:B------:R-:W-:-:S08]  /*08f0*/  DFMA R4, -R34, R20, 1 ;  /* 0x3ff000002204742b */ /* 0x000fd00000000114 */
[----:B------:R-:W-:Y:S02]  /*0900*/  DFMA R4, R20, R4, R20 ;  /* 0x000000041404722b */ /* 0x000fe40000000014 */
[----:B-1----:R-:W-:-:S08]  /*0910*/  DADD R20, -R2, R36 ;  /* 0x0000000002147229 */ /* 0x002fd00000000124 */
[----:B------:R-:W-:-:S08]  /*0920*/  DMUL R2, R20, R4 ;  /* 0x0000000414027228 */ /* 0x000fd00000000000 */
[----:B------:R-:W-:-:S08]  /*0930*/  DFMA R22, -R34, R2, R20 ;  /* 0x000000022216722b */ /* 0x000fd00000000114 */
[----:B------:R-:W-:Y:S01]  /*0940*/  DFMA R2, R4, R22, R2 ;  /* 0x000000160402722b */ /* 0x000fe20000000002 */
[----:B------:R-:W-:-:S09]  /*0950*/  FSETP.GEU.AND P1, PT, |R21|, 6.5827683646048100446e-37, PT ;  /* 0x036000001500780b */ /* 0x000fd20003f2e200 */
[----:B------:R-:W-:-:S05]  /*0960*/  FFMA R4, RZ, R35, R3 ;  /* 0x00000023ff047223 */ /* 0x000fca0000000003 */
[----:B------:R-:W-:-:S13]  /*0970*/  FSETP.GT.AND P0, PT, |R4|, 1.469367938527859385e-39, PT ;  /* 0x001000000400780b */ /* 0x000fda0003f04200 */
[----:B--23--:R-:W-:Y:S05]  /*0980*/  @P0 BRA P1, `(.L_x_157) ;  /* 0x0000000000200947 */ /* 0x00cfea0000800000 */
[----:B------:R-:W-:Y:S01]  /*0990*/  IMAD.MOV.U32 R42, RZ, RZ, R20 ;  /* 0x000000ffff2a7224 */ /* 0x000fe200078e0014 */
[----:B------:R-:W-:Y:S01]  /*09a0*/  MOV R66, 0x9f0 ;  /* 0x000009f000427802 */ /* 0x000fe20000000f00 */
[----:B------:R-:W-:Y:S02]  /*09b0*/  IMAD.MOV.U32 R43, RZ, RZ, R21 ;  /* 0x000000ffff2b7224 */ /* 0x000fe400078e0015 */
[----:B------:R-:W-:Y:S02]  /*09c0*/  IMAD.MOV.U32 R64, RZ, RZ, R34 ;  /* 0x000000ffff407224 */ /* 0x000fe400078e0022 */
[----:B------:R-:W-:-:S07]  /*09d0*/  IMAD.MOV.U32 R65, RZ, RZ, R35 ;  /* 0x000000ffff417224 */ /* 0x000fce00078e0023 */
[----:B-----5:R-:W-:Y:S05]  /*09e0*/  CALL.REL.NOINC `($__internal_2_$__cuda_sm20_div_rn_f64_full) ;  /* 0x0000005c00407944 */ /* 0x020fea0003c00000 */
[----:B------:R-:W-:Y:S02]  /*09f0*/  IMAD.MOV.U32 R2, RZ, RZ, R52 ;  /* 0x000000ffff027224 */ /* 0x000fe400078e0034 */
[----:B------:R-:W-:-:S07]  /*0a00*/  IMAD.MOV.U32 R3, RZ, RZ, R53 ;  /* 0x000000ffff037224 */ /* 0x000fce00078e0035 */
.L_x_157:
[----:B------:R-:W-:Y:S05]  /*0a10*/  BSYNC.RECONVERGENT B1 ;  /* 0x0000000000017941 */ /* 0x000fea0003800200 */
.L_x_156:
        /* <DEDUP_REMOVED lines=36> */
[----:B-----5:R-:W-:Y:S05]  /*0c60*/  CALL.REL.NOINC `($__internal_2_$__cuda_sm20_div_rn_f64_full) ;  /* 0x0000005800a07944 */ /* 0x020fea0003c00000 */
[----:B------:R-:W-:Y:S01]  /*0c70*/  MOV R4, R52 ;  /* 0x0000003400047202 */ /* 0x000fe20000000f00 */
[----:B------:R-:W-:-:S07]  /*0c80*/  IMAD.MOV.U32 R5, RZ, RZ, R53 ;  /* 0x000000ffff057224 */ /* 0x000fce00078e0035 */
.L_x_161:
[----:B------:R-:W-:Y:S05]  /*0c90*/  BSYNC.RECONVERGENT B2 ;  /* 0x0000000000027941 */ /* 0x000fea0003800200 */
.L_x_160:
[----:B------:R-:W-:Y:S01]  /*0ca0*/  DSETP.MIN.AND P0, P1, R4, R2, PT ;  /* 0x000000020400722a */ /* 0x000fe20003900000 */
[----:B------:R-:W-:Y:S02]  /*0cb0*/  IMAD.MOV.U32 R7, RZ, RZ, R5 ;  /* 0x000000ffff077224 */ /* 0x000fe400078e0005 */
[----:B------:R-:W-:-:S03]  /*0cc0*/  IMAD.MOV.U32 R22, RZ, RZ, R3 ;  /* 0x000000ffff167224 */ /* 0x000fc600078e0003 */
[----:B------:R-:W-:Y:S02]  /*0cd0*/  SEL R2, R4, R2, P0 ;  /* 0x0000000204027207 */ /* 0x000fe40000000000 */
[----:B------:R-:W-:-:S06]  /*0ce0*/  FSEL R7, R7, R22, P0 ;  /* 0x0000001607077208 */ /* 0x000fcc0000000000 */
[----:B------:R-:W-:-:S05]  /*0cf0*/  @P1 LOP3.LUT R7, R22, 0x80000, RZ, 0xfc, !PT ;  /* 0x0008000016071812 */ /* 0x000fca00078efcff */
[----:B------:R-:W-:Y:S02]  /*0d00*/  IMAD.MOV.U32 R3, RZ, RZ, R7 ;  /* 0x000000ffff037224 */ /* 0x000fe400078e0007 */
[----:B------:R-:W-:Y:S02]  /*0d10*/  IMAD.MOV.U32 R7, RZ, RZ, 0x80000 ;  /* 0x00080000ff077424 */ /* 0x000fe400078e00ff */
[----:B------:R-:W-:Y:S02]  /*0d20*/  IMAD.MOV.U32 R4, RZ, RZ, R3 ;  /* 0x000000ffff047224 */ /* 0x000fe400078e0003 */
[----:B------:R-:W-:-:S06]  /*0d30*/  DSETP.MIN.AND P0, P1, R2, 2, PT ;  /* 0x400000000200742a */ /* 0x000fcc0003900000 */
[----:B------:R-:W-:Y:S02]  /*0d40*/  FSEL R5, R4, 2, P0 ;  /* 0x4000000004057808 */ /* 0x000fe40000000000 */
[----:B------:R-:W-:-:S06]  /*0d50*/  SEL R4, R2, RZ, P0 ;  /* 0x000000ff02047207 */ /* 0x000fcc0000000000 */
[----:B------:R-:W-:-:S07]  /*0d60*/  @P1 LOP3.LUT R5, R7, 0x40000000, RZ, 0xfc, !PT ;  /* 0x4000000007051812 */ /* 0x000fce00078efcff */
.L_x_159:
[----:B------:R-:W-:Y:S05]  /*0d70*/  BSYNC.RECONVERGENT B1 ;  /* 0x0000000000017941 */ /* 0x000fea0003800200 */
.L_x_158:
[----:B------:R-:W0:Y:S01]  /*0d80*/  LDS.64 R26, [R6+0x8] ;  /* 0x00000800061a7984 */ /* 0x000e220000000a00 */
[----:B------:R-:W-:Y:S01]  /*0d90*/  MOV R22, 0x1 ;  /* 0x0000000100167802 */ /* 0x000fe20000000f00 */
[----:B------:R-:W-:Y:S01]  /*0da0*/  DADD R20, R20, R34 ;  /* 0x0000000014147229 */ /* 0x000fe20000000022 */
[----:B------:R-:W-:Y:S01]  /*0db0*/  BSSY.RECONVERGENT B1, `(.L_x_162) ;  /* 0x000001d000017945 */ /* 0x000fe20003800200 */
[----:B------:R-:W1:Y:S01]  /*0dc0*/  LDS.64 R2, [R10+0x8] ;  /* 0x000008000a027984 */ /* 0x000e620000000a00 */
[----:B------:R-:W-:Y:S02]  /*0dd0*/  DMUL R4, R4, 0.5 ;  /* 0x3fe0000004047828 */ /* 0x000fe40000000000 */
[----:B0-----:R-:W-:-:S06]  /*0de0*/  DADD R38, -R26, R28 ;  /* 0x000000001a267229 */ /* 0x001fcc000000011c */
[----:B------:R-:W0:Y:S02]  /*0df0*/  MUFU.RCP64H R23, R39 ;  /* 0x0000002700177308 */ /* 0x000e240000001800 */
[----:B0-----:R-:W-:-:S08]  /*0e00*/  DFMA R28, -R38, R22, 1 ;  /* 0x3ff00000261c742b */ /* 0x001fd00000000116 */
[----:B------:R-:W-:-:S08]  /*0e10*/  DFMA R28, R28, R28, R28 ;  /* 0x0000001c1c1c722b */ /* 0x000fd0000000001c */
[----:B------:R-:W-:Y:S02]  /*0e20*/  DFMA R22, R22, R28, R22 ;  /* 0x0000001c1616722b */ /* 0x000fe40000000016 */
[----:B-1----:R-:W-:-:S06]  /*0e30*/  DADD R28, -R2, R26 ;  /* 0x00000000021c7229 */ /* 0x002fcc000000011a */
[----:B------:R-:W-:-:S04]  /*0e40*/  DFMA R30, -R38, R22, 1 ;  /* 0x3ff00000261e742b */ /* 0x000fc80000000116 */
[----:B------:R-:W-:-:S04]  /*0e50*/  FSETP.GEU.AND P1, PT, |R29|, 6.5827683646048100446e-37, PT ;  /* 0x036000001d00780b */ /* 0x000fc80003f2e200 */
[----:B------:R-:W-:-:S08]  /*0e60*/  DFMA R30, R22, R30, R22 ;  /* 0x0000001e161e722b */ /* 0x000fd00000000016 */
[----:B------:R-:W-:-:S08]  /*0e70*/  DMUL R2, R28, R30 ;  /* 0x0000001e1c027228 */ /* 0x000fd00000000000 */
[----:B------:R-:W-:-:S08]  /*0e80*/  DFMA R22, -R38, R2, R28 ;  /* 0x000000022616722b */ /* 0x000fd0000000011c */
[----:B------:R-:W-:Y:S02]  /*0e90*/  DFMA R2, R30, R22, R2 ;  /* 0x000000161e02722b */ /* 0x000fe40000000002 */
[----:B------:R-:W-:-:S08]  /*0ea0*/  DMUL R22, R20, 0.5 ;  /* 0x3fe0000014167828 */ /* 0x000fd00000000000 */
[----:B------:R-:W-:Y:S01]  /*0eb0*/  FFMA R7, RZ, R39, R3 ;  /* 0x00000027ff077223 */ /* 0x000fe20000000003 */
[CCC-:B------:R-:W-:Y:S02]  /*0ec0*/  DFMA R20, -R22.reuse, R4.reuse, R36.reuse ;  /* 0x000000041614722b */ /* 0x1c0fe40000000124 */
[----:B------:R-:W-:Y:S02]  /*0ed0*/  DFMA R22, R22, R4, R36 ;  /* 0x000000041616722b */ /* 0x000fe40000000024 */
[----:B------:R-:W-:-:S13]  /*0ee0*/  FSETP.GT.AND P0, PT, |R7|, 1.469367938527859385e-39, PT ;  /* 0x001000000700780b */ /* 0x000fda0003f04200 */
[----:B------:R-:W-:Y:S05]  /*0ef0*/  @P0 BRA P1, `(.L_x_163) ;  /* 0x0000000000200947 */ /* 0x000fea0000800000 */
        /* <DEDUP_REMOVED lines=8> */
.L_x_163:
[----:B------:R-:W-:Y:S05]  /*0f80*/  BSYNC.RECONVERGENT B1 ;  /* 0x0000000000017941 */ /* 0x000fea0003800200 */
.L_x_162:
        /* <DEDUP_REMOVED lines=38> */
.L_x_168:
[----:B------:R-:W-:Y:S05]  /*11f0*/  BSYNC.RECONVERGENT B2 ;  /* 0x0000000000027941 */ /* 0x000fea0003800200 */
.L_x_167:
        /* <DEDUP_REMOVED lines=12> */
[----:B------:R-:W-:Y:S01]  /*12c0*/  @P1 LOP3.LUT R5, R7, 0x40000000, RZ, 0xfc, !PT ;  /* 0x4000000007051812 */ /* 0x000fe200078efcff */
[----:B------:R-:W-:Y:S06]  /*12d0*/  BRA `(.L_x_165) ;  /* 0x0000000000047947 */ /* 0x000fec0003800000 */
.L_x_166:
[----:B------:R-:W-:-:S11]  /*12e0*/  DADD R4, R2, R2 ;  /* 0x0000000002047229 */ /* 0x000fd60000000002 */
.L_x_165:
[----:B------:R-:W-:Y:S05]  /*12f0*/  BSYNC.RECONVERGENT B1 ;  /* 0x0000000000017941 */ /* 0x000fea0003800200 */
.L_x_164:
[----:B------:R-:W0:Y:S01]  /*1300*/  LDS.64 R30, [R6+0x10] ;  /* 0x00001000061e7984 */ /* 0x000e220000000a00 */
[----:B------:R-:W-:Y:S01]  /*1310*/  DADD R28, R28, R38 ;  /* 0x000000001c1c7229 */ /* 0x000fe20000000026 */
[----:B------:R-:W-:Y:S01]  /*1320*/  BSSY.RECONVERGENT B1, `(.L_x_169) ;  /* 0x000001e000017945 */ /* 0x000fe20003800200 */
[----:B------:R-:W-:Y:S01]  /*1330*/  DMUL R4, R4, 0.5 ;  /* 0x3fe0000004047828 */ /* 0x000fe20000000000 */
[----:B------:R-:W1:Y:S05]  /*1340*/  LDS.64 R2, [R10+0x10] ;  /* 0x000010000a027984 */ /* 0x000e6a0000000a00 */
[----:B------:R-:W-:Y:S02]  /*1350*/  DMUL R28, R28, 0.5 ;  /* 0x3fe000001c1c7828 */ /* 0x000fe40000000000 */
[----:B0----5:R-:W-:Y:S01]  /*1360*/  DADD R36, -R30, R24 ;  /* 0x000000001e247229 */ /* 0x021fe20000000118 */
[----:B------:R-:W-:-:S05]  /*1370*/  MOV R24, 0x1 ;  /* 0x0000000100187802 */ /* 0x000fca0000000f00 */
        /* <DEDUP_REMOVED lines=11> */
[CCC-:B------:R-:W-:Y:S02]  /*1430*/  DFMA R24, -R28.reuse, R4.reuse, R26.reuse ;  /* 0x000000041c18722b */ /* 0x1c0fe4000000011a */
[----:B------:R-:W-:-:S06]  /*1440*/  DFMA R26, R28, R4, R26 ;  /* 0x000000041c1a722b */ /* 0x000fcc000000001a */
        /* <DEDUP_REMOVED lines=8> */
[----:B------:R-:W-:Y:S05]  /*14d0*/  CALL.REL.NOINC `($__internal_2_$__cuda_sm20_div_rn_f64_full) ;  /* 0x0000005000847944 */ /* 0x000fea0003c00000 */
[----:B------:R-:W-:Y:S02]  /*14e0*/  IMAD.MOV.U32 R2, RZ, RZ, R52 ;  /* 0x000000ffff027224 */ /* 0x000fe400078e0034 */
[----:B------:R-:W-:-:S07]  /*14f0*/  IMAD.MOV.U32 R3, RZ, RZ, R53 ;  /* 0x000000ffff037224 */ /* 0x000fce00078e0035 */
.L_x_170:
[----:B------:R-:W-:Y:S05]  /*1500*/  BSYNC.RECONVERGENT B1 ;  /* 0x0000000000017941 */ /* 0x000fea0003800200 */
.L_x_169:
        /* <DEDUP_REMOVED lines=35> */
[----:B------:R-:W-:Y:S05]  /*1740*/  CALL.REL.NOINC `($__internal_2_$__cuda_sm20_div_rn_f64_full) ;  /* 0x0000004c00e87944 */ /* 0x000fea0003c00000 */
[----:B------:R-:W-:Y:S01]  /*1750*/  MOV R4, R52 ;  /* 0x0000003400047202 */ /* 0x000fe20000000f00 */
[----:B------:R-:W-:-:S07]  /*1760*/  IMAD.MOV.U32 R5, RZ, RZ, R53 ;  /* 0x000000ffff057224 */ /* 0x000fce00078e0035 */
.L_x_175:
[----:B------:R-:W-:Y:S05]  /*1770*/  BSYNC.RECONVERGENT B2 ;  /* 0x0000000000027941 */ /* 0x000fea0003800200 */
.L_x_174:
        /* <DEDUP_REMOVED lines=14> */
.L_x_173:
[----:B------:R-:W-:-:S11]  /*1860*/  DADD R4, R2, R2 ;  /* 0x0000000002047229 */ /* 0x000fd60000000002 */
.L_x_172:
[----:B------:R-:W-:Y:S05]  /*1870*/  BSYNC.RECONVERGENT B1 ;  /* 0x0000000000017941 */ /* 0x000fea0003800200 */
.L_x_171:
[----:B------:R-:W0:Y:S01]  /*1880*/  LDS.64 R6, [R6+0x18] ;  /* 0x0000180006067984 */ /* 0x000e220000000a00 */
[----:B------:R-:W-:Y:S01]  /*1890*/  DADD R32, R32, R36 ;  /* 0x0000000020207229 */ /* 0x000fe20000000024 */
[----:B------:R-:W-:Y:S01]  /*18a0*/  BSSY.RECONVERGENT B1, `(.L_x_176) ;  /* 0x000001e000017945 */ /* 0x000fe20003800200 */
[----:B------:R-:W-:Y:S01]  /*18b0*/  DMUL R4, R4, 0.5 ;  /* 0x3fe0000004047828 */ /* 0x000fe20000000000 */
[----:B------:R-:W1:Y:S05]  /*18c0*/  LDS.64 R2, [R10+0x18] ;  /* 0x000018000a027984 */ /* 0x000e6a0000000a00 */
[----:B------:R-:W-:Y:S02]  /*18d0*/  DMUL R32, R32, 0.5 ;  /* 0x3fe0000020207828 */ /* 0x000fe40000000000 */
[----:B0-----:R-:W-:Y:S01]  /*18e0*/  DADD R38, -R6, R8 ;  /* 0x0000000006267229 */ /* 0x001fe20000000108 */
        /* <DEDUP_REMOVED lines=25> */
.L_x_177:
[----:B------:R-:W-:Y:S05]  /*1a80*/  BSYNC.RECONVERGENT B1 ;  /* 0x0000000000017941 */ /* 0x000fea0003800200 */
.L_x_176:
        /* <DEDUP_REMOVED lines=38> */
.L_x_182:
[----:B------:R-:W-:Y:S05]  /*1cf0*/  BSYNC.RECONVERGENT B2 ;  /* 0x0000000000027941 */ /* 0x000fea0003800200 */
.L_x_181:
        /* <DEDUP_REMOVED lines=14> */
.L_x_180:
[----:B------:R-:W-:-:S11]  /*1de0*/  DADD R4, R2, R2 ;  /* 0x0000000002047229 */ /* 0x000fd60000000002 */
.L_x_179:
[----:B------:R-:W-:Y:S05]  /*1df0*/  BSYNC.RECONVERGENT B1 ;  /* 0x0000000000017941 */ /* 0x000fea0003800200 */
.L_x_178:
[----:B------:R-:W0:Y:S01]  /*1e00*/  MUFU.RCP64H R3, R21 ;  /* 0x0000001500037308 */ /* 0x000e220000001800 */
[----:B------:R-:W-:Y:S01]  /*1e10*/  MOV R2, 0x1 ;  /* 0x0000000100027802 */ /* 0x000fe20000000f00 */
[----:B------:R-:W-:Y:S01]  /*1e20*/  DADD R8, R8, R38 ;  /* 0x0000000008087229 */ /* 0x000fe20000000026 */
[----:B------:R-:W-:Y:S01]  /*1e30*/  FSETP.GEU.AND P1, PT, |R25|, 6.5827683646048100446e-37, PT ;  /* 0x036000001900780b */ /* 0x000fe20003f2e200 */
[----:B------:R-:W-:Y:S01]  /*1e40*/  DMUL R4, R4, 0.5 ;  /* 0x3fe0000004047828 */ /* 0x000fe20000000000 */
[----:B------:R-:W-:Y:S05]  /*1e50*/  BSSY.RECONVERGENT B1, `(.L_x_183) ;  /* 0x0000017000017945 */ /* 0x000fea0003800200 */
[----:B------:R-:W-:-:S02]  /*1e60*/  DMUL R8, R8, 0.5 ;  /* 0x3fe0000008087828 */ /* 0x000fc40000000000 */
        /* <DEDUP_REMOVED lines=21> */
.L_x_184:
[----:B------:R-:W-:Y:S05]  /*1fc0*/  BSYNC.RECONVERGENT B1 ;  /* 0x0000000000017941 */ /* 0x000fea0003800200 */
.L_x_183:
[----:B------:R-:W-:Y:S01]  /*1fd0*/  DADD R4, -RZ, |R24| ;  /* 0x00000000ff047229 */ /* 0x000fe20000000518 */
[----:B------:R-:W-:Y:S01]  /*1fe0*/  BSSY.RECONVERGENT B0, `(.L_x_185) ;  /* 0x0000005000007945 */ /* 0x000fe20003800200 */
[----:B------:R-:W-:-:S08]  /*1ff0*/  MOV R42, 0x2030 ;  /* 0x00002030002a7802 */ /* 0x000fd00000000f00 */
[----:B------:R-:W-:Y:S01]  /*2000*/  MOV R44, R4 ;  /* 0x00000004002c7202 */ /* 0x000fe20000000f00 */
[----:B------:R-:W-:-:S07]  /*2010*/  IMAD.MOV.U32 R43, RZ, RZ, R5 ;  /* 0x000000ffff2b7224 */ /* 0x000fce00078e0005 */
[----:B------:R-:W-:Y:S05]  /*2020*/  CALL.REL.NOINC `($_Z16SLIC_Evolution_X4Gridddd$__internal_accurate_pow) ;  /* 0x0000004c00287944 */ /* 0x000fea0003c00000 */
[----:B------:R-:W-:Y:S05]  /*2030*/  BSYNC.RECONVERGENT B0 ;  /* 0x0000000000007941 */ /* 0x000fea0003800200 */
.L_x_185:
[----:B------:R-:W0:Y:S01]  /*2040*/  MUFU.RCP64H R7, R21 ;  /* 0x0000001500077308 */ /* 0x000e220000001800 */
[C---:B------:R-:W-:Y:S01]  /*2050*/  DADD R4, R24.reuse, 2 ;  /* 0x4000000018047429 */ /* 0x040fe20000000000 */
[----:B------:R-:W-:Y:S01]  /*2060*/  IMAD.MOV.U32 R6, RZ, RZ, 0x1 ;  /* 0x00000001ff067424 */ /* 0x000fe200078e00ff */
[----:B------:R-:W-:Y:S01]  /*2070*/  DSETP.NEU.AND P0, PT, R24, RZ, PT ;  /* 0x000000ff1800722a */ /* 0x000fe20003f0d000 */
[----:B------:R-:W-:Y:S07]  /*2080*/  BSSY.RECONVERGENT B0, `(.L_x_186) ;  /* 0x000000e000007945 */ /* 0x000fee0003800200 */
        /* <DEDUP_REMOVED lines=13> */
.L_x_187:
[----:B------:R-:W-:Y:S05]  /*2160*/  BSYNC.RECONVERGENT B0 ;  /* 0x0000000000007941 */ /* 0x000fea0003800200 */
.L_x_186:
        /* <DEDUP_REMOVED lines=19> */
[----:B------:R-:W-:Y:S05]  /*22a0*/  CALL.REL.NOINC `($__internal_2_$__cuda_sm20_div_rn_f64_full) ;  /* 0x0000004400107944 */ /* 0x000fea0003c00000 */
[----:B------:R-:W-:Y:S02]  /*22b0*/  IMAD.MOV.U32 R4, RZ, RZ, R52 ;  /* 0x000000ffff047224 */ /* 0x000fe400078e0034 */
[----:B------:R-:W-:-:S07]  /*22c0*/  IMAD.MOV.U32 R5, RZ, RZ, R53 ;  /* 0x000000ffff057224 */ /* 0x000fce00078e0035 */
.L_x_189:
[----:B------:R-:W-:Y:S05]  /*22d0*/  BSYNC.RECONVERGENT B1 ;  /* 0x0000000000017941 */ /* 0x000fea0003800200 */
.L_x_188:
[----:B------:R-:W-:Y:S01]  /*22e0*/  DADD R6, -RZ, |R28| ;  /* 0x00000000ff067229 */ /* 0x000fe2000000051c */
[----:B------:R-:W-:Y:S01]  /*22f0*/  BSSY.RECONVERGENT B0, `(.L_x_190) ;  /* 0x0000005000007945 */ /* 0x000fe20003800200 */
[----:B------:R-:W-:-:S08]  /*2300*/  MOV R42, 0x2340 ;  /* 0x00002340002a7802 */ /* 0x000fd00000000f00 */
[----:B------:R-:W-:Y:S02]  /*2310*/  IMAD.MOV.U32 R44, RZ, RZ, R6 ;  /* 0x000000ffff2c7224 */ /* 0x000fe400078e0006 */
[----:B------:R-:W-:-:S07]  /*2320*/  IMAD.MOV.U32 R43, RZ, RZ, R7 ;  /* 0x000000ffff2b7224 */ /* 0x000fce00078e0007 */
[----:B------:R-:W-:Y:S05]  /*2330*/  CALL.REL.NOINC `($_Z16SLIC_Evolution_X4Gridddd$__internal_accurate_pow) ;  /* 0x0000004800647944 */ /* 0x000fea0003c00000 */
[----:B------:R-:W-:Y:S05]  /*2340*/  BSYNC.RECONVERGENT B0 ;  /* 0x0000000000007941 */ /* 0x000fea0003800200 */
.L_x_190:
        /* <DEDUP_REMOVED lines=18> */
.L_x_192:
[----:B------:R-:W-:Y:S05]  /*2470*/  BSYNC.RECONVERGENT B0 ;  /* 0x0000000000007941 */ /* 0x000fea0003800200 */
.L_x_191:
        /* <DEDUP_REMOVED lines=20> */
[----:B------:R-:W-:Y:S01]  /*25c0*/  IMAD.MOV.U32 R6, RZ, RZ, R52 ;  /* 0x000000ffff067224 */ /* 0x000fe200078e0034 */
[----:B------:R-:W-:-:S07]  /*25d0*/  MOV R7, R53 ;  /* 0x0000003500077202 */ /* 0x000fce0000000f00 */
.L_x_194:
[----:B------:R-:W-:Y:S05]  /*25e0*/  BSYNC.RECONVERGENT B1 ;  /* 0x0000000000017941 */ /* 0x000fea0003800200 */
.L_x_193:
[----:B------:R-:W-:Y:S01]  /*25f0*/  DADD R4, R32, -R4 ;  /* 0x0000000020047229 */ /* 0x000fe20000000804 */
[----:B------:R-:W-:Y:S01]  /*2600*/  BSSY.RECONVERGENT B0, `(.L_x_195) ;  /* 0x0000007000007945 */ /* 0x000fe20003800200 */
[----:B------:R-:W-:Y:S01]  /*2610*/  DADD R8, -RZ, |R2| ;  /* 0x00000000ff087229 */ /* 0x000fe20000000502 */
[----:B------:R-:W-:-:S05]  /*2620*/  MOV R42, 0x2670 ;  /* 0x00002670002a7802 */ /* 0x000fca0000000f00 */
[----:B------:R-:W-:-:S04]  /*2630*/  DADD R6, R4, -R6 ;  /* 0x0000000004067229 */ /* 0x000fc80000000806 */
[----:B------:R-:W-:Y:S02]  /*2640*/  IMAD.MOV.U32 R44, RZ, RZ, R8 ;  /* 0x000000ffff2c7224 */ /* 0x000fe400078e0008 */
[----:B------:R-:W-:-:S07]  /*2650*/  IMAD.MOV.U32 R43, RZ, RZ, R9 ;  /* 0x000000ffff2b7224 */ /* 0x000fce00078e0009 */
[----:B------:R-:W-:Y:S05]  /*2660*/  CALL.REL.NOINC `($_Z16SLIC_Evolution_X4Gridddd$__internal_accurate_pow) ;  /* 0x0000004400987944 */ /* 0x000fea0003c00000 */
[----:B------:R-:W-:Y:S05]  /*2670*/  BSYNC.RECONVERGENT B0 ;  /* 0x0000000000007941 */ /* 0x000fea0003800200 */
.L_x_195:
[----:B------:R-:W0:Y:S01]  /*2680*/  MUFU.RCP64H R5, R23 ;  /* 0x0000001700057308 */ /* 0x000e220000001800 */
[----:B------:R-:W-:Y:S01]  /*2690*/  IMAD.MOV.U32 R4, RZ, RZ, 0x1 ;  /* 0x00000001ff047424 */ /* 0x000fe200078e00ff */
[C---:B------:R-:W-:Y:S01]  /*26a0*/  DSETP.NEU.AND P1, PT, R2.reuse, RZ, PT ;  /* 0x000000ff0200722a */ /* 0x040fe20003f2d000 */
[----:B------:R-:W-:Y:S01]  /*26b0*/  BSSY.RECONVERGENT B0, `(.L_x_196) ;  /* 0x0000014000007945 */ /* 0x000fe20003800200 */
[----:B------:R-:W-:-:S12]  /*26c0*/  DSETP.NEU.AND P0, PT, R2, 1, PT ;  /* 0x3ff000000200742a */ /* 0x000fd80003f0d000 */
        /* <DEDUP_REMOVED lines=16> */
[----:B------:R-:W-:Y:S02]  /*27d0*/  @!P1 IMAD.MOV.U32 R44, RZ, RZ, 0x0 ;  /* 0x00000000ff2c9424 */ /* 0x000fe400078e00ff */
[----:B------:R-:W-:-:S07]  /*27e0*/  @!P1 IMAD.MOV.U32 R45, RZ, RZ, 0x7ff00000 ;  /* 0x7ff00000ff2d9424 */ /* 0x000fce00078e00ff */
.L_x_197:
[----:B------:R-:W-:Y:S05]  /*27f0*/  BSYNC.RECONVERGENT B0 ;  /* 0x0000000000007941 */ /* 0x000fea0003800200 */
.L_x_196:
        /* <DEDUP_REMOVED lines=22> */
.L_x_199:
[----:B------:R-:W-:Y:S05]  /*2960*/  BSYNC.RECONVERGENT B1 ;  /* 0x0000000000017941 */ /* 0x000fea0003800200 */
.L_x_198:
[----:B------:R-:W-:Y:S01]  /*2970*/  DADD R6, -RZ, |R26| ;  /* 0x00000000ff067229 */ /* 0x000fe2000000051a */
[----:B------:R-:W-:Y:S01]  /*2980*/  BSSY.RECONVERGENT B0, `(.L_x_200) ;  /* 0x0000005000007945 */ /* 0x000fe20003800200 */
[----:B------:R-:W-:-:S08]  /*2990*/  MOV R42, 0x29d0 ;  /* 0x000029d0002a7802 */ /* 0x000fd00000000f00 */
[----:B------:R-:W-:Y:S02]  /*29a0*/  IMAD.MOV.U32 R44, RZ, RZ, R6 ;  /* 0x000000ffff2c7224 */ /* 0x000fe400078e0006 */
[----:B------:R-:W-:-:S07]  /*29b0*/  IMAD.MOV.U32 R43, RZ, RZ, R7 ;  /* 0x000000ffff2b7224 */ /* 0x000fce00078e0007 */
[----:B------:R-:W-:Y:S05]  /*29c0*/  CALL.REL.NOINC `($_Z16SLIC_Evolution_X4Gridddd$__internal_accurate_pow) ;  /* 0x0000004000c07944 */ /* 0x000fea0003c00000 */
[----:B------:R-:W-:Y:S05]  /*29d0*/  BSYNC.RECONVERGENT B0 ;  /* 0x0000000000007941 */ /* 0x000fea0003800200 */
.L_x_200:
[----:B------:R-:W0:Y:S01]  /*29e0*/  MUFU.RCP64H R9, R23 ;  /* 0x0000001700097308 */ /* 0x000e220000001800 */
[C---:B------:R-:W-:Y:S01]  /*29f0*/  DADD R6, R26.reuse, 2 ;  /* 0x400000001a067429 */ /* 0x040fe20000000000 */
[----:B------:R-:W-:Y:S01]  /*2a00*/  MOV R8, 0x1 ;  /* 0x0000000100087802 */ /* 0x000fe20000000f00 */
        /* <DEDUP_REMOVED lines=15> */
.L_x_202:
[----:B------:R-:W-:Y:S05]  /*2b00*/  BSYNC.RECONVERGENT B0 ;  /* 0x0000000000007941 */ /* 0x000fea0003800200 */
.L_x_201:
        /* <DEDUP_REMOVED lines=20> */
[----:B------:R-:W-:Y:S01]  /*2c50*/  MOV R6, R52 ;  /* 0x0000003400067202 */ /* 0x000fe20000000f00 */
[----:B------:R-:W-:-:S07]  /*2c60*/  IMAD.MOV.U32 R7, RZ, RZ, R53 ;  /* 0x000000ffff077224 */ /* 0x000fce00078e0035 */
.L_x_204:
[----:B------:R-:W-:Y:S05]  /*2c70*/  BSYNC.RECONVERGENT B1 ;  /* 0x0000000000017941 */ /* 0x000fea0003800200 */
.L_x_203:
[----:B------:R-:W-:Y:S01]  /*2c80*/  DADD R8, -RZ, |R30| ;  /* 0x00000000ff087229 */ /* 0x000fe2000000051e */
[----:B------:R-:W-:Y:S01]  /*2c90*/  BSSY.RECONVERGENT B0, `(.L_x_205) ;  /* 0x0000005000007945 */ /* 0x000fe20003800200 */
[----:B------:R-:W-:-:S08]  /*2ca0*/  MOV R42, 0x2ce0 ;  /* 0x00002ce0002a7802 */ /* 0x000fd00000000f00 */
[----:B------:R-:W-:Y:S02]  /*2cb0*/  IMAD.MOV.U32 R44, RZ, RZ, R8 ;  /* 0x000000ffff2c7224 */ /* 0x000fe400078e0008 */
[----:B------:R-:W-:-:S07]  /*2cc0*/  IMAD.MOV.U32 R43, RZ, RZ, R9 ;  /* 0x000000ffff2b7224 */ /* 0x000fce00078e0009 */
[----:B------:R-:W-:Y:S05]  /*2cd0*/  CALL.REL.NOINC `($_Z16SLIC_Evolution_X4Gridddd$__internal_accurate_pow) ;  /* 0x0000003c00fc7944 */ /* 0x000fea0003c00000 */
[----:B------:R-:W-:Y:S05]  /*2ce0*/  BSYNC.RECONVERGENT B0 ;  /* 0x0000000000007941 */ /* 0x000fea0003800200 */
.L_x_205:
        /* <DEDUP_REMOVED lines=18> */
.L_x_207:
[----:B------:R-:W-:Y:S05]  /*2e10*/  BSYNC.RECONVERGENT B0 ;  /* 0x0000000000007941 */ /* 0x000fea0003800200 */
.L_x_206:
        /* <DEDUP_REMOVED lines=17> */
[----:B------:R-:W-:Y:S05]  /*2f30*/  CALL.REL.NOINC `($__internal_2_$__cuda_sm20_div_rn_f64_full) ;  /* 0x0000003400ec7944 */ /* 0x000fea0003c00000 */
[----:B------:R-:W-:Y:S02]  /*2f40*/  IMAD.MOV.U32 R8, RZ, RZ, R52 ;  /* 0x000000ffff087224 */ /* 0x000fe400078e0034 */
[----:B------:R-:W-:-:S07]  /*2f50*/  IMAD.MOV.U32 R9, RZ, RZ, R53 ;  /* 0x000000ffff097224 */ /* 0x000fce00078e0035 */
.L_x_209:
[----:B------:R-:W-:Y:S05]  /*2f60*/  BSYNC.RECONVERGENT B1 ;  /* 0x0000000000017941 */ /* 0x000fea0003800200 */
.L_x_208:
        /* <DEDUP_REMOVED lines=9> */
.L_x_210:
        /* <DEDUP_REMOVED lines=14> */
[----:B------:R-:W-:Y:S01]  /*30e0*/  ISETP.NE.AND P2, PT, R13, 0x7ff00000, PT ;  /* 0x7ff000000d00780c */ /* 0x000fe20003f45270 */
[----:B------:R-:W-:-:S08]  /*30f0*/  DFMA R6, -R22, R8, R30 ;  /* 0x000000081606722b */ /* 0x000fd0000000011e */
[----:B------:R-:W-:-:S04]  /*3100*/  DFMA R6, R42, R6, R8 ;  /* 0x000000062a06722b */ /* 0x000fc80000000008 */
[----:B------:R-:W-:Y:S07]  /*3110*/  @P2 BRA `(.L_x_212) ;  /* 0x0000000000182947 */ /* 0x000fee0003800000 */
[----:B------:R-:W-:-:S14]  /*3120*/  DSETP.NAN.AND P1, PT, R4, R4, PT ;  /* 0x000000040400722a */ /* 0x000fdc0003f28000 */
[----:B------:R-:W-:Y:S01]  /*3130*/  @P1 DADD R44, R4, 2 ;  /* 0x40000000042c1429 */ /* 0x000fe20000000000 */
[----:B------:R-:W-:Y:S10]  /*3140*/  @P1 BRA `(.L_x_212) ;  /* 0x00000000000c1947 */ /* 0x000ff40003800000 */
[----:B------:R-:W-:-:S14]  /*3150*/  DSETP.NEU.AND P1, PT, |R4|, +INF , PT ;  /* 0x7ff000000400742a */ /* 0x000fdc0003f2d200 */
[----:B------:R-:W-:Y:S01]  /*3160*/  @!P1 MOV R44, 0x0 ;  /* 0x00000000002c9802 */ /* 0x000fe20000000f00 */
[----:B------:R-:W-:-:S07]  /*3170*/  @!P1 IMAD.MOV.U32 R45, RZ, RZ, 0x7ff00000 ;  /* 0x7ff00000ff2d9424 */ /* 0x000fce00078e00ff */
.L_x_212:
[----:B------:R-:W-:Y:S05]  /*3180*/  BSYNC.RECONVERGENT B0 ;  /* 0x0000000000007941 */ /* 0x000fea0003800200 */
.L_x_211:
[----:B------:R-:W-:Y:S01]  /*3190*/  FFMA R13, RZ, R23, R7 ;  /* 0x00000017ff0d7223 */ /* 0x000fe20000000007 */
[----:B------:R-:W-:Y:S01]  /*31a0*/  FSEL R8, R44, RZ, P0 ;  /* 0x000000ff2c087208 */ /* 0x000fe20000000000 */
[----:B------:R-:W-:Y:S01]  /*31b0*/  UMOV UR4, 0x99999998 ;  /* 0x9999999800047882 */ /* 0x000fe20000000000 */
[----:B------:R-:W-:Y:S01]  /*31c0*/  FSEL R9, R45, 1.875, P0 ;  /* 0x3ff000002d097808 */ /* 0x000fe20000000000 */
[----:B------:R-:W-:Y:S01]  /*31d0*/  UMOV UR5, 0x3fd99999 ;  /* 0x3fd9999900057882 */ /* 0x000fe20000000000 */
[----:B------:R-:W-:Y:S01]  /*31e0*/  FSETP.GEU.AND P1, PT, |R31|, 6.5827683646048100446e-37, PT ;  /* 0x036000001f00780b */ /* 0x000fe20003f2e200 */
[----:B------:R-:W-:Y:S01]  /*31f0*/  BSSY.RECONVERGENT B1, `(.L_x_213) ;  /* 0x000000d000017945 */ /* 0x000fe20003800200 */
[----:B------:R-:W-:Y:S02]  /*3200*/  FSETP.GT.AND P0, PT, |R13|, 1.469367938527859385e-39, PT ;  /* 0x001000000d00780b */ /* 0x000fe40003f04200 */
[----:B------:R-:W-:-:S08]  /*3210*/  DMUL R8, R22, R8 ;  /* 0x0000000816087228 */ /* 0x000fd00000000000 */
[----:B------:R-:W-:-:S03]  /*3220*/  DFMA R50, R40, UR4, R8 ;  /* 0x0000000428327c2b */ /* 0x000fc60008000008 */
[----:B------:R-:W-:Y:S08]  /*3230*/  @P0 BRA P1, `(.L_x_214) ;  /* 0x0000000000200947 */ /* 0x000ff00000800000 */
        /* <DEDUP_REMOVED lines=8> */
.L_x_214:
[----:B------:R-:W-:Y:S05]  /*32c0*/  BSYNC.RECONVERGENT B1 ;  /* 0x0000000000017941 */ /* 0x000fea0003800200 */
.L_x_213:
[----:B------:R-:W0:Y:S01]  /*32d0*/  LDCU UR4, c[0x0][0x39c] ;  /* 0x00007380ff0477ac */ /* 0x000e220008000800 */
[----:B------:R-:W1:Y:S01]  /*32e0*/  LDC.64 R44, c[0x0][0x398] ;  /* 0x0000e600ff2c7b82 */ /* 0x000e620000000a00 */
[----:B------:R-:W-:Y:S01]  /*32f0*/  IMAD.MOV.U32 R8, RZ, RZ, 0x1 ;  /* 0x00000001ff087424 */ /* 0x000fe200078e00ff */
[----:B------:R-:W-:Y:S01]  /*3300*/  DMUL R6, R22, R6 ;  /* 0x0000000616067228 */ /* 0x000fe20000000000 */
[----:B------:R-:W2:Y:S05]  /*3310*/  LDCU.64 UR6, c[0x0][0x3a8] ;  /* 0x00007500ff0677ac */ /* 0x000eaa0008000a00 */
[----:B------:R-:W3:Y:S01]  /*3320*/  LDC R15, c[0x0][0x3ac] ;  /* 0x0000eb00ff0f7b82 */ /* 0x000ee20000000800 */
[----:B0-----:R-:W1:Y:S01]  /*3330*/  MUFU.RCP64H R9, UR4 ;  /* 0x0000000400097d08 */ /* 0x001e620008001800 */
[----:B---3--:R-:W-:Y:S01]  /*3340*/  FSETP.GEU.AND P1, PT, |R15|, 6.5827683646048100446e-37, PT ;  /* 0x036000000f00780b */ /* 0x008fe20003f2e200 */
[----:B-1----:R-:W-:-:S08]  /*3350*/  DFMA R42, R8, -R44, 1 ;  /* 0x3ff00000082a742b */ /* 0x002fd0000000082c */
[----:B------:R-:W-:-:S08]  /*3360*/  DFMA R42, R42, R42, R42 ;  /* 0x0000002a2a2a722b */ /* 0x000fd0000000002a */
[----:B------:R-:W-:-:S08]  /*3370*/  DFMA R42, R8, R42, R8 ;  /* 0x0000002a082a722b */ /* 0x000fd00000000008 */
[----:B------:R-:W-:-:S08]  /*3380*/  DFMA R8, R42, -R44, 1 ;  /* 0x3ff000002a08742b */ /* 0x000fd0000000082c */
[----:B------:R-:W-:-:S08]  /*3390*/  DFMA R8, R42, R8, R42 ;  /* 0x000000082a08722b */ /* 0x000fd0000000002a */
[----:B--2---:R-:W-:-:S08]  /*33a0*/  DMUL R42, R8, UR6 ;  /* 0x00000006082a7c28 */ /* 0x004fd00008000000 */
[----:B------:R-:W-:Y:S01]  /*33b0*/  DFMA R44, R42, -R44, UR6 ;  /* 0x000000062a2c7e2b */ /* 0x000fe2000800082c */
[----:B------:R-:W-:Y:S01]  /*33c0*/  UMOV UR6, 0x99999998 ;  /* 0x9999999800067882 */ /* 0x000fe20000000000 */
[----:B------:R-:W-:Y:S02]  /*33d0*/  UMOV UR7, 0x3fd99999 ;  /* 0x3fd9999900077882 */ /* 0x000fe40000000000 */
[----:B------:R-:W-:-:S04]  /*33e0*/  DFMA R40, R40, UR6, R34 ;  /* 0x0000000628287c2b */ /* 0x000fc80008000022 */
[----:B------:R-:W-:Y:S02]  /*33f0*/  DFMA R8, R8, R44, R42 ;  /* 0x0000002c0808722b */ /* 0x000fe4000000002a */
[-C--:B------:R-:W-:Y:S02]  /*3400*/  DMUL R44, R6, R4.reuse ;  /* 0x00000004062c7228 */ /* 0x080fe40000000000 */
[----:B------:R-:W-:-:S06]  /*3410*/  DMUL R58, R40, R4 ;  /* 0x00000004283a7228 */ /* 0x000fcc0000000000 */
        /* <DEDUP_REMOVED lines=10> */
[----:B------:R-:W-:Y:S05]  /*34c0*/  CALL.REL.NOINC `($__internal_2_$__cuda_sm20_div_rn_f64_full) ;  /* 0x0000003000887944 */ /* 0x000fea0003c00000 */
[----:B------:R-:W-:Y:S01]  /*34d0*/  IMAD.MOV.U32 R8, RZ, RZ, R52 ;  /* 0x000000ffff087224 */ /* 0x000fe200078e0034 */
[----:B------:R-:W-:-:S07]  /*34e0*/  MOV R9, R53 ;  /* 0x0000003500097202 */ /* 0x000fce0000000f00 */
.L_x_215:
[----:B------:R-:W0:Y:S01]  /*34f0*/  MUFU.RCP64H R5, R21 ;  /* 0x0000001500057308 */ /* 0x000e220000001800 */
[----:B------:R-:W-:Y:S01]  /*3500*/  IMAD.MOV.U32 R4, RZ, RZ, 0x1 ;  /* 0x00000001ff047424 */ /* 0x000fe200078e00ff */
[----:B------:R-:W-:Y:S01]  /*3510*/  DMUL R60, R8, 0.5 ;  /* 0x3fe00000083c7828 */ /* 0x000fe20000000000 */
[----:B------:R-:W-:Y:S01]  /*3520*/  FSETP.GEU.AND P1, PT, |R29|, 6.5827683646048100446e-37, PT ;  /* 0x036000001d00780b */ /* 0x000fe20003f2e200 */
[----:B------:R-:W-:Y:S01]  /*3530*/  DADD R38, -R38, R50 ;  /* 0x0000000026267229 */ /* 0x000fe20000000132 */
[----:B------:R-:W-:Y:S02]  /*3540*/  BSSY.RECONVERGENT B1, `(.L_x_216) ;  /* 0x000001d000017945 */ /* 0x000fe40003800200 */
[----:B0-----:R-:W-:-:S08]  /*3550*/  DFMA R6, -R20, R4, 1 ;  /* 0x3ff000001406742b */ /* 0x001fd00000000104 */
[----:B------:R-:W-:-:S08]  /*3560*/  DFMA R6, R6, R6, R6 ;  /* 0x000000060606722b */ /* 0x000fd00000000006 */
[----:B------:R-:W-:-:S08]  /*3570*/  DFMA R6, R4, R6, R4 ;  /* 0x000000060406722b */ /* 0x000fd00000000004 */
[----:B------:R-:W-:-:S08]  /*3580*/  DFMA R4, -R20, R6, 1 ;  /* 0x3ff000001404742b */ /* 0x000fd00000000106 */
[----:B------:R-:W-:Y:S02]  /*3590*/  DFMA R42, R6, R4, R6 ;  /* 0x00000004062a722b */ /* 0x000fe40000000006 */
[----:B------:R-:W-:Y:S02]  /*35a0*/  DADD R4, -R24, R26 ;  /* 0x0000000018047229 */ /* 0x000fe4000000011a */
[CC--:B------:R-:W-:Y:S02]  /*35b0*/  DFMA R24, -R60.reuse, R38.reuse, R24 ;  /* 0x000000263c18722b */ /* 0x0c0fe40000000118 */
[----:B------:R-:W-:Y:S02]  /*35c0*/  DFMA R26, -R60, R38, R26 ;  /* 0x000000263c1a722b */ /* 0x000fe4000000011a */
[----:B------:R-:W-:Y:S02]  /*35d0*/  DMUL R8, R28, R42 ;  /* 0x0000002a1c087228 */ /* 0x000fe40000000000 */
[----:B------:R-:W-:-:S02]  /*35e0*/  DFMA R22, -R60, R4, R22 ;  /* 0x000000043c16722b */ /* 0x000fc40000000116 */
[----:B------:R-:W-:-:S04]  /*35f0*/  DFMA R6, -R60, R4, R20 ;  /* 0x000000043c06722b */ /* 0x000fc80000000114 */
[----:B------:R-:W-:-:S03]  /*3600*/  DFMA R40, -R20, R8, R28 ;  /* 0x000000081428722b */ /* 0x000fc6000000011c */
[----:B------:R0:W-:Y:S04]  /*3610*/  STS.64 [R10], R6 ;  /* 0x000000060a007388 */ /* 0x0001e80000000a00 */
[----:B------:R0:W-:Y:S01]  /*3620*/  STS.64 [R12], R22 ;  /* 0x000000160c007388 */ /* 0x0001e20000000a00 */
[----:B------:R-:W-:-:S03]  /*3630*/  DFMA R4, R42, R40, R8 ;  /* 0x000000282a04722b */ /* 0x000fc60000000008 */
[----:B------:R0:W-:Y:S04]  /*3640*/  STS.64 [R10+0x8], R24 ;  /* 0x000008180a007388 */ /* 0x0001e80000000a00 */
[----:B------:R0:W-:Y:S03]  /*3650*/  STS.64 [R12+0x8], R26 ;  /* 0x0000081a0c007388 */ /* 0x0001e60000000a00 */
[----:B------:R-:W-:-:S05]  /*3660*/  FFMA R8, RZ, R21, R5 ;  /* 0x00000015ff087223 */ /* 0x000fca0000000005 */
[----:B------:R-:W-:-:S13]  /*3670*/  FSETP.GT.AND P0, PT, |R8|, 1.469367938527859385e-39, PT ;  /* 0x001000000800780b */ /* 0x000fda0003f04200 */
[----:B0-----:R-:W-:Y:S05]  /*3680*/  @P0 BRA P1, `(.L_x_217) ;  /* 0x0000000000200947 */ /* 0x001fea0000800000 */
        /* <DEDUP_REMOVED lines=8> */
.L_x_217:
[----:B------:R-:W-:Y:S05]  /*3710*/  BSYNC.RECONVERGENT B1 ;  /* 0x0000000000017941 */ /* 0x000fea0003800200 */
.L_x_216:
[----:B------:R-:W-:Y:S02]  /*3720*/  DMUL R4, R20, R4 ;  /* 0x0000000414047228 */ /* 0x000fe40000000000 */
[----:B------:R-:W-:-:S06]  /*3730*/  DADD R36, -R36, R58 ;  /* 0x0000000024247229 */ /* 0x000fcc000000013a */
[----:B------:R-:W-:Y:S02]  /*3740*/  DFMA R4, R4, -R2, R44 ;  /* 0x800000020404722b */ /* 0x000fe4000000002c */
[CC--:B------:R-:W-:Y:S02]  /*3750*/  DFMA R32, -R60.reuse, R36.reuse, R32 ;  /* 0x000000243c20722b */ /* 0x0c0fe40000000120 */
[----:B------:R-:W-:-:S04]  /*3760*/  DFMA R34, -R60, R36, R34 ;  /* 0x000000243c22722b */ /* 0x000fc80000000122 */
[CC--:B------:R-:W-:Y:S02]  /*3770*/  DFMA R28, -R60.reuse, R4.reuse, R28 ;  /* 0x000000043c1c722b */ /* 0x0c0fe4000000011c */
[----:B------:R-:W-:-:S05]  /*3780*/  DFMA R4, -R60, R4, R30 ;  /* 0x000000043c04722b */ /* 0x000fca000000011e */
[----:B------:R0:W-:Y:S04]  /*3790*/  STS.64 [R10+0x10], R28 ;  /* 0x0000101c0a007388 */ /* 0x0001e80000000a00 */
[----:B------:R0:W-:Y:S04]  /*37a0*/  STS.64 [R12+0x10], R4 ;  /* 0x000010040c007388 */ /* 0x0001e80000000a00 */
[----:B------:R0:W-:Y:S04]  /*37b0*/  STS.64 [R10+0x18], R32 ;  /* 0x000018200a007388 */ /* 0x0001e80000000a00 */
[----:B------:R0:W-:Y:S01]  /*37c0*/  STS.64 [R12+0x18], R34 ;  /* 0x000018220c007388 */ /* 0x0001e20000000a00 */
[----:B------:R-:W-:Y:S06]  /*37d0*/  BAR.SYNC.DEFER_BLOCKING 0x0 ;  /* 0x0000000000007b1d */ /* 0x000fec0000010000 */
.L_x_155:
[----:B------:R-:W1:Y:S02]  /*37e0*/  LDCU UR4, c[0x0][0x388] ;  /* 0x00007100ff0477ac */ /* 0x000e640008000800 */
[----:B-1----:R-:W-:-:S06]  /*37f0*/  UIADD3 UR4, UPT, UPT, UR4, 0x2, URZ ;  /* 0x0000000204047890 */ /* 0x002fcc000fffe0ff */
[----:B------:R-:W-:-:S04]  /*3800*/  ISETP.GE.AND P0, PT, R16, UR4, PT ;  /* 0x0000000410007c0c */ /* 0x000fc8000bf06270 */
[----:B------:R-:W-:-:S04]  /*3810*/  ISETP.LT.OR P0, PT, R16, 0x1, P0 ;  /* 0x000000011000780c */ /* 0x000fc80000701670 */
[----:B------:R-:W-:-:S04]  /*3820*/  ISETP.LT.U32.OR P0, PT, R17, 0x2, P0 ;  /* 0x000000021100780c */ /* 0x000fc80000701470 */
[----:B------:R-:W-:-:S13]  /*3830*/  ISETP.GE.OR P0, PT, R17, R14, P0 ;  /* 0x0000000e1100720c */ /* 0x000fda0000706670 */
[----:B------:R-:W-:Y:S05]  /*3840*/  @P0 BRA `(.L_x_218) ;  /* 0x0000002800300947 */ /* 0x000fea0003800000 */
[----:B------:R-:W-:-:S06]  /*3850*/  UIADD3 UR4, UPT, UPT, UR36, -0x1, URZ ;  /* 0xffffffff24047890 */ /* 0x000fcc000fffe0ff */
[----:B------:R-:W-:-:S13]  /*3860*/  ISETP.GE.U32.AND P0, PT, R18, UR4, PT ;  /* 0x0000000412007c0c */ /* 0x000fda000bf06070 */
[----:B------:R-:W-:Y:S05]  /*3870*/  @P0 BRA `(.L_x_219) ;  /* 0x00000028001c0947 */ /* 0x000fea0003800000 */
[----:B------:R-:W1:Y:S01]  /*3880*/  LDS.128 R20, [R12] ;  /* 0x000000000c147984 */ /* 0x000e620000000c00 */
[----:B------:R-:W-:Y:S01]  /*3890*/  IMAD.MOV.U32 R2, RZ, RZ, 0x1 ;  /* 0x00000001ff027424 */ /* 0x000fe200078e00ff */
[----:B------:R-:W-:Y:S02]  /*38a0*/  BSSY.RECONVERGENT B1, `(.L_x_220) ;  /* 0x0000017000017945 */ /* 0x000fe40003800200 */
[----:B------:R2:W3:Y:S01]  /*38b0*/  LDS.128 R24, [R12+0x10] ;  /* 0x000010000c187984 */ /* 0x0004e20000000c00 */
[----:B-1----:R-:W0:Y:S01]  /*38c0*/  MUFU.RCP64H R3, R21 ;  /* 0x0000001500037308 */ /* 0x002e220000001800 */
        /* <DEDUP_REMOVED lines=20> */
.L_x_221:
[----:B------:R-:W-:Y:S05]  /*3a10*/  BSYNC.RECONVERGENT B1 ;  /* 0x0000000000017941 */ /* 0x000fea0003800200 */
.L_x_220:
[----:B------:R-:W-:Y:S01]  /*3a20*/  DADD R4, -RZ, |R22| ;  /* 0x00000000ff047229 */ /* 0x000fe20000000516 */
[----:B------:R-:W-:Y:S01]  /*3a30*/  BSSY.RECONVERGENT B0, `(.L_x_222) ;  /* 0x0000005000007945 */ /* 0x000fe20003800200 */
[----:B------:R-:W-:-:S08]  /*3a40*/  MOV R42, 0x3a80 ;  /* 0x00003a80002a7802 */ /* 0x000fd00000000f00 */
[----:B------:R-:W-:Y:S02]  /*3a50*/  IMAD.MOV.U32 R44, RZ, RZ, R4 ;  /* 0x000000ffff2c7224 */ /* 0x000fe400078e0004 */
[----:B------:R-:W-:-:S07]  /*3a60*/  IMAD.MOV.U32 R43, RZ, RZ, R5 ;  /* 0x000000ffff2b7224 */ /* 0x000fce00078e0005 */
[----:B------:R-:W-:Y:S05]  /*3a70*/  CALL.REL.NOINC `($_Z16SLIC_Evolution_X4Gridddd$__internal_accurate_pow) ;  /* 0x0000003000947944 */ /* 0x000fea0003c00000 */
[----:B------:R-:W-:Y:S05]  /*3a80*/  BSYNC.RECONVERGENT B0 ;  /* 0x0000000000007941 */ /* 0x000fea0003800200 */
.L_x_222:
        /* <DEDUP_REMOVED lines=18> */
.L_x_224:
[----:B------:R-:W-:Y:S05]  /*3bb0*/  BSYNC.RECONVERGENT B0 ;  /* 0x0000000000007941 */ /* 0x000fea0003800200 */
.L_x_223:
        /* <DEDUP_REMOVED lines=22> */
.L_x_226:
[----:B------:R-:W-:Y:S05]  /*3d20*/  BSYNC.RECONVERGENT B1 ;  /* 0x0000000000017941 */ /* 0x000fea0003800200 */
.L_x_225:
[----:B------:R-:W-:Y:S01]  /*3d30*/  DADD R6, -RZ, |R24| ;  /* 0x00000000ff067229 */ /* 0x000fe20000000518 */
[----:B------:R-:W-:Y:S01]  /*3d40*/  BSSY.RECONVERGENT B0, `(.L_x_227) ;  /* 0x0000005000007945 */ /* 0x000fe20003800200 */
[----:B------:R-:W-:-:S08]  /*3d50*/  MOV R42, 0x3d90 ;  /* 0x00003d90002a7802 */ /* 0x000fd00000000f00 */
[----:B------:R-:W-:Y:S02]  /*3d60*/  IMAD.MOV.U32 R44, RZ, RZ, R6 ;  /* 0x000000ffff2c7224 */ /* 0x000fe400078e0006 */
[----:B------:R-:W-:-:S07]  /*3d70*/  IMAD.MOV.U32 R43, RZ, RZ, R7 ;  /* 0x000000ffff2b7224 */ /* 0x000fce00078e0007 */
[----:B------:R-:W-:Y:S05]  /*3d80*/  CALL.REL.NOINC `($_Z16SLIC_Evolution_X4Gridddd$__internal_accurate_pow) ;  /* 0x0000002c00d07944 */ /* 0x000fea0003c00000 */
[----:B------:R-:W-:Y:S05]  /*3d90*/  BSYNC.RECONVERGENT B0 ;  /* 0x0000000000007941 */ /* 0x000fea0003800200 */
.L_x_227:
        /* <DEDUP_REMOVED lines=18> */
.L_x_229:
[----:B------:R-:W-:Y:S05]  /*3ec0*/  BSYNC.RECONVERGENT B0 ;  /* 0x0000000000007941 */ /* 0x000fea0003800200 */
.L_x_228:
        /* <DEDUP_REMOVED lines=22> */
.L_x_231:
[----:B------:R-:W-:Y:S05]  /*4030*/  BSYNC.RECONVERGENT B1 ;  /* 0x0000000000017941 */ /* 0x000fea0003800200 */
.L_x_230:
[----:B------:R-:W-:Y:S01]  /*4040*/  DADD R4, -R4, R26 ;  /* 0x0000000004047229 */ /* 0x000fe2000000011a */
        /* <DEDUP_REMOVED lines=8> */
.L_x_232:
[----:B------:R-:W0:Y:S01]  /*40d0*/  LDS.128 R12, [R10+0x80] ;  /* 0x000080000a0c7984 */ /* 0x000e220000000c00 */
[----:B------:R-:W-:Y:S01]  /*40e0*/  IMAD.MOV.U32 R4, RZ, RZ, 0x1 ;  /* 0x00000001ff047424 */ /* 0x000fe200078e00ff */
[C---:B------:R-:W-:Y:S01]  /*40f0*/  DSETP.NEU.AND P1, PT, R2.reuse, RZ, PT ;  /* 0x000000ff0200722a */ /* 0x040fe20003f2d000 */
[----:B------:R-:W-:Y:S01]  /*4100*/  BSSY.RECONVERGENT B0, `(.L_x_233) ;  /* 0x0000016000007945 */ /* 0x000fe20003800200 */
[----:B------:R1:W2:Y:S01]  /*4110*/  LDS.128 R28, [R10+0x90] ;  /* 0x000090000a1c7984 */ /* 0x0002a20000000c00 */
[----:B------:R-:W-:-:S11]  /*4120*/  DSETP.NEU.AND P0, PT, R2, 1, PT ;  /* 0x3ff000000200742a */ /* 0x000fd60003f0d000 */
[----:B------:R-:W-:Y:S01]  /*4130*/  @!P1 CS2R R44, SRZ ;  /* 0x00000000002c9805 */ /* 0x000fe2000001ff00 */
[----:B0-----:R-:W0:Y:S02]  /*4140*/  MUFU.RCP64H R5, R13 ;  /* 0x0000000d00057308 */ /* 0x001e240000001800 */
        /* <DEDUP_REMOVED lines=10> */
[----:B-12---:R-:W-:Y:S09]  /*41f0*/  @P2 BRA `(.L_x_234) ;  /* 0x0000000000182947 */ /* 0x006ff20003800000 */
[----:B------:R-:W-:-:S14]  /*4200*/  DSETP.NAN.AND P1, PT, R2, R2, PT ;  /* 0x000000020200722a */ /* 0x000fdc0003f28000 */
[----:B------:R-:W-:Y:S01]  /*4210*/  @P1 DADD R44, R2, 2 ;  /* 0x40000000022c1429 */ /* 0x000fe20000000000 */
[----:B------:R-:W-:Y:S10]  /*4220*/  @P1 BRA `(.L_x_234) ;  /* 0x00000000000c1947 */ /* 0x000ff40003800000 */
[----:B------:R-:W-:-:S14]  /*4230*/  DSETP.NEU.AND P1, PT, |R2|, +INF , PT ;  /* 0x7ff000000200742a */ /* 0x000fdc0003f2d200 */
[----:B------:R-:W-:Y:S02]  /*4240*/  @!P1 IMAD.MOV.U32 R44, RZ, RZ, 0x0 ;  /* 0x00000000ff2c9424 */ /* 0x000fe400078e00ff */
[----:B------:R-:W-:-:S07]  /*4250*/  @!P1 IMAD.MOV.U32 R45, RZ, RZ, 0x7ff00000 ;  /* 0x7ff00000ff2d9424 */ /* 0x000fce00078e00ff */
.L_x_234:
[----:B------:R-:W-:Y:S05]  /*4260*/  BSYNC.RECONVERGENT B0 ;  /* 0x0000000000007941 */ /* 0x000fea0003800200 */
.L_x_233:
        /* <DEDUP_REMOVED lines=14> */
[----:B------:R-:W-:Y:S01]  /*4350*/  MOV R42, R14 ;  /* 0x0000000e002a7202 */ /* 0x000fe20000000f00 */
[----:B------:R-:W-:Y:S01]  /*4360*/  IMAD.MOV.U32 R43, RZ, RZ, R15 ;  /* 0x000000ffff2b7224 */ /* 0x000fe200078e000f */
[----:B------:R-:W-:Y:S01]  /*4370*/  MOV R66, 0x43b0 ;  /* 0x000043b000427802 */ /* 0x000fe20000000f00 */
[----:B------:R-:W-:Y:S02]  /*4380*/  IMAD.MOV.U32 R64, RZ, RZ, R12 ;  /* 0x000000ffff407224 */ /* 0x000fe400078e000c */
[----:B------:R-:W-:-:S07]  /*4390*/  IMAD.MOV.U32 R65, RZ, RZ, R13 ;  /* 0x000000ffff417224 */ /* 0x000fce00078e000d */
[----:B------:R-:W-:Y:S05]  /*43a0*/  CALL.REL.NOINC `($__internal_2_$__cuda_sm20_div_rn_f64_full) ;  /* 0x0000002000d07944 */ /* 0x000fea0003c00000 */
[----:B------:R-:W-:Y:S02]  /*43b0*/  IMAD.MOV.U32 R4, RZ, RZ, R52 ;  /* 0x000000ffff047224 */ /* 0x000fe400078e0034 */
[----:B------:R-:W-:-:S07]  /*43c0*/  IMAD.MOV.U32 R5, RZ, RZ, R53 ;  /* 0x000000ffff057224 */ /* 0x000fce00078e0035 */
.L_x_236:
[----:B------:R-:W-:Y:S05]  /*43d0*/  BSYNC.RECONVERGENT B1 ;  /* 0x0000000000017941 */ /* 0x000fea0003800200 */
.L_x_235:
[----:B------:R-:W-:Y:S01]  /*43e0*/  DADD R6, -RZ, |R14| ;  /* 0x00000000ff067229 */ /* 0x000fe2000000050e */
[----:B------:R-:W-:Y:S01]  /*43f0*/  BSSY.RECONVERGENT B0, `(.L_x_237) ;  /* 0x0000005000007945 */ /* 0x000fe20003800200 */
[----:B------:R-:W-:-:S08]  /*4400*/  MOV R42, 0x4440 ;  /* 0x00004440002a7802 */ /* 0x000fd00000000f00 */
[----:B------:R-:W-:Y:S01]  /*4410*/  IMAD.MOV.U32 R44, RZ, RZ, R6 ;  /* 0x000000ffff2c7224 */ /* 0x000fe200078e0006 */
[----:B------:R-:W-:-:S07]  /*4420*/  MOV R43, R7 ;  /* 0x00000007002b7202 */ /* 0x000fce0000000f00 */
[----:B------:R-:W-:Y:S05]  /*4430*/  CALL.REL.NOINC `($_Z16SLIC_Evolution_X4Gridddd$__internal_accurate_pow) ;  /* 0x0000002800247944 */ /* 0x000fea0003c00000 */
[----:B------:R-:W-:Y:S05]  /*4440*/  BSYNC.RECONVERGENT B0 ;  /* 0x0000000000007941 */ /* 0x000fea0003800200 */
.L_x_237:
        /* <DEDUP_REMOVED lines=18> */
.L_x_239:
[----:B------:R-:W-:Y:S05]  /*4570*/  BSYNC.RECONVERGENT B0 ;  /* 0x0000000000007941 */ /* 0x000fea0003800200 */
.L_x_238:
        /* <DEDUP_REMOVED lines=22> */
.L_x_241:
[----:B------:R-:W-:Y:S05]  /*46e0*/  BSYNC.RECONVERGENT B1 ;  /* 0x0000000000017941 */ /* 0x000fea0003800200 */
.L_x_240:
[----:B------:R-:W-:Y:S01]  /*46f0*/  DADD R8, -RZ, |R28| ;  /* 0x00000000ff087229 */ /* 0x000fe2000000051c */
[----:B------:R-:W-:Y:S01]  /*4700*/  BSSY.RECONVERGENT B0, `(.L_x_242) ;  /* 0x0000005000007945 */ /* 0x000fe20003800200 */
[----:B------:R-:W-:-:S08]  /*4710*/  MOV R42, 0x4750 ;  /* 0x00004750002a7802 */ /* 0x000fd00000000f00 */
[----:B------:R-:W-:Y:S02]  /*4720*/  IMAD.MOV.U32 R44, RZ, RZ, R8 ;  /* 0x000000ffff2c7224 */ /* 0x000fe400078e0008 */
[----:B------:R-:W-:-:S07]  /*4730*/  IMAD.MOV.U32 R43, RZ, RZ, R9 ;  /* 0x000000ffff2b7224 */ /* 0x000fce00078e0009 */
[----:B------:R-:W-:Y:S05]  /*4740*/  CALL.REL.NOINC `($_Z16SLIC_Evolution_X4Gridddd$__internal_accurate_pow) ;  /* 0x0000002400607944 */ /* 0x000fea0003c00000 */
[----:B------:R-:W-:Y:S05]  /*4750*/  BSYNC.RECONVERGENT B0 ;  /* 0x0000000000007941 */ /* 0x000fea0003800200 */
.L_x_242:
        /* <DEDUP_REMOVED lines=18> */
.L_x_244:
[----:B------:R-:W-:Y:S05]  /*4880*/  BSYNC.RECONVERGENT B0 ;  /* 0x0000000000007941 */ /* 0x000fea0003800200 */
.L_x_243:
        /* <DEDUP_REMOVED lines=22> */
.L_x_246:
[----:B------:R-:W-:Y:S05]  /*49f0*/  BSYNC.RECONVERGENT B1 ;  /* 0x0000000000017941 */ /* 0x000fea0003800200 */
.L_x_245:
[----:B------:R-:W-:Y:S01]  /*4a00*/  DADD R36, -R6, R30 ;  /* 0x0000000006247229 */ /* 0x000fe2000000011e */
[----:B------:R-:W-:Y:S01]  /*4a10*/  BSSY.RECONVERGENT B0, `(.L_x_247) ;  /* 0x0000007000007945 */ /* 0x000fe20003800200 */
[----:B------:R-:W-:Y:S01]  /*4a20*/  DADD R6, -RZ, |R4| ;  /* 0x00000000ff067229 */ /* 0x000fe20000000504 */
[----:B------:R-:W-:-:S05]  /*4a30*/  MOV R42, 0x4a80 ;  /* 0x00004a80002a7802 */ /* 0x000fca0000000f00 */
[----:B------:R-:W-:-:S04]  /*4a40*/  DADD R36, R36, -R8 ;  /* 0x0000000024247229 */ /* 0x000fc80000000808 */
[----:B------:R-:W-:Y:S01]  /*4a50*/  MOV R44, R6 ;  /* 0x00000006002c7202 */ /* 0x000fe20000000f00 */
[----:B------:R-:W-:-:S07]  /*4a60*/  IMAD.MOV.U32 R43, RZ, RZ, R7 ;  /* 0x000000ffff2b7224 */ /* 0x000fce00078e0007 */
[----:B------:R-:W-:Y:S05]  /*4a70*/  CALL.REL.NOINC `($_Z16SLIC_Evolution_X4Gridddd$__internal_accurate_pow) ;  /* 0x0000002000947944 */ /* 0x000fea0003c00000 */
[----:B------:R-:W-:Y:S05]  /*4a80*/  BSYNC.RECONVERGENT B0 ;  /* 0x0000000000007941 */ /* 0x000fea0003800200 */
.L_x_247:
[----:B------:R-:W0:Y:S01]  /*4a90*/  MUFU.RCP64H R7, R21 ;  /* 0x0000001500077308 */ /* 0x000e220000001800 */
[----:B------:R-:W-:Y:S01]  /*4aa0*/  IMAD.MOV.U32 R6, RZ, RZ, 0x1 ;  /* 0x00000001ff067424 */ /* 0x000fe200078e00ff */
[----:B------:R-:W-:Y:S01]  /*4ab0*/  DSETP.NEU.AND P2, PT, R4, RZ, PT ;  /* 0x000000ff0400722a */ /* 0x000fe20003f4d000 */
[----:B------:R-:W-:Y:S01]  /*4ac0*/  BSSY.RECONVERGENT B0, `(.L_x_248) ;  /* 0x0000017000007945 */ /* 0x000fe20003800200 */
[----:B------:R-:W-:-:S12]  /*4ad0*/  FSETP.GEU.AND P1, PT, |R25|, 6.5827683646048100446e-37, PT ;  /* 0x036000001900780b */ /* 0x000fd80003f2e200 */
        /* <DEDUP_REMOVED lines=21> */
.L_x_249:
[----:B------:R-:W-:Y:S05]  /*4c30*/  BSYNC.RECONVERGENT B0 ;  /* 0x0000000000007941 */ /* 0x000fea0003800200 */
.L_x_248:
[----:B------:R-:W-:Y:S04]  /*4c40*/  BSSY.RECONVERGENT B1, `(.L_x_250) ;  /* 0x000000a000017945 */ /* 0x000fe80003800200 */
        /* <DEDUP_REMOVED lines=9> */
.L_x_251:
[----:B------:R-:W-:Y:S05]  /*4ce0*/  BSYNC.RECONVERGENT B1 ;  /* 0x0000000000017941 */ /* 0x000fea0003800200 */
.L_x_250:
[----:B------:R-:W0:Y:S01]  /*4cf0*/  MUFU.RCP64H R9, R13 ;  /* 0x0000000d00097308 */ /* 0x000e220000001800 */
[----:B------:R-:W-:Y:S01]  /*4d00*/  IMAD.MOV.U32 R8, RZ, RZ, 0x1 ;  /* 0x00000001ff087424 */ /* 0x000fe200078e00ff */
[----:B------:R-:W-:Y:S01]  /*4d10*/  DSETP.NEU.AND P0, PT, R4, 1, PT ;  /* 0x3ff000000400742a */ /* 0x000fe20003f0d000 */
[----:B------:R-:W-:Y:S01]  /*4d20*/  FSETP.GEU.AND P1, PT, |R29|, 6.5827683646048100446e-37, PT ;  /* 0x036000001d00780b */ /* 0x000fe20003f2e200 */
[----:B------:R-:W-:Y:S01]  /*4d30*/  DMUL R6, R20, R6 ;  /* 0x0000000614067228 */ /* 0x000fe20000000000 */
[----:B------:R-:W-:Y:S01]  /*4d40*/  UMOV UR4, 0x99999998 ;  /* 0x9999999800047882 */ /* 0x000fe20000000000 */
[----:B------:R-:W-:Y:S01]  /*4d50*/  UMOV UR5, 0x3fd99999 ;  /* 0x3fd9999900057882 */ /* 0x000fe20000000000 */
[----:B------:R-:W-:Y:S05]  /*4d60*/  BSSY.RECONVERGENT B1, `(.L_x_252) ;  /* 0x0000019000017945 */ /* 0x000fea0003800200 */
        /* <DEDUP_REMOVED lines=8> */
[----:B------:R-:W-:Y:S01]  /*4df0*/  DFMA R8, R40, R38, R8 ;  /* 0x000000262808722b */ /* 0x000fe20000000008 */
[----:B------:R-:W-:Y:S02]  /*4e00*/  FSEL R38, R44, RZ, P0 ;  /* 0x000000ff2c267208 */ /* 0x000fe40000000000 */
[----:B------:R-:W-:-:S07]  /*4e10*/  FSEL R39, R45, 1.875, P0 ;  /* 0x3ff000002d277808 */ /* 0x000fce0000000000 */
[----:B------:R-:W-:Y:S01]  /*4e20*/  FFMA R10, RZ, R13, R9 ;  /* 0x0000000dff0a7223 */ /* 0x000fe20000000009 */
[----:B------:R-:W-:-:S04]  /*4e30*/  DMUL R38, R12, R38 ;  /* 0x000000260c267228 */ /* 0x000fc80000000000 */
[----:B------:R-:W-:-:S04]  /*4e40*/  FSETP.GT.AND P0, PT, |R10|, 1.469367938527859385e-39, PT ;  /* 0x001000000a00780b */ /* 0x000fc80003f04200 */
[----:B------:R-:W-:-:S09]  /*4e50*/  DFMA R38, R36, UR4, R38 ;  /* 0x0000000424267c2b */ /* 0x000fd20008000026 */
        /* <DEDUP_REMOVED lines=9> */
.L_x_253:
[----:B------:R-:W-:Y:S05]  /*4ef0*/  BSYNC.RECONVERGENT B1 ;  /* 0x0000000000017941 */ /* 0x000fea0003800200 */
.L_x_252:
[----:B------:R-:W0:Y:S01]  /*4f00*/  LDCU UR6, c[0x0][0x3ac] ;  /* 0x00007580ff0677ac */ /* 0x000e220008000800 */
[----:B------:R-:W1:Y:S01]  /*4f10*/  LDC.64 R48, c[0x0][0x3a8] ;  /* 0x0000ea00ff307b82 */ /* 0x000e620000000a00 */
[----:B------:R-:W-:Y:S01]  /*4f20*/  IMAD.MOV.U32 R2, RZ, RZ, 0x1 ;  /* 0x00000001ff027424 */ /* 0x000fe200078e00ff */
[----:B------:R-:W-:Y:S01]  /*4f30*/  DMUL R8, R12, R8 ;  /* 0x000000080c087228 */ /* 0x000fe20000000000 */
[----:B------:R-:W-:Y:S01]  /*4f40*/  UMOV UR4, 0x99999998 ;  /* 0x9999999800047882 */ /* 0x000fe20000000000 */
[----:B------:R-:W-:Y:S02]  /*4f50*/  UMOV UR5, 0x3fd99999 ;  /* 0x3fd9999900057882 */ /* 0x000fe40000000000 */
[----:B------:R-:W-:Y:S02]  /*4f60*/  DFMA R36, R36, UR4, R30 ;  /* 0x0000000424247c2b */ /* 0x000fe4000800001e */
[----:B------:R-:W2:Y:S02]  /*4f70*/  LDC.64 R44, c[0x0][0x398] ;  /* 0x0000e600ff2c7b82 */ /* 0x000ea40000000a00 */
[----:B------:R-:W-:-:S04]  /*4f80*/  DMUL R58, R8, R4 ;  /* 0x00000004083a7228 */ /* 0x000fc80000000000 */
        /* <DEDUP_REMOVED lines=11> */
[----:B------:R-:W-:-:S10]  /*5040*/  DFMA R2, R2, R44, R42 ;  /* 0x0000002c0202722b */ /* 0x000fd4000000002a */
[----:B------:R-:W-:-:S05]  /*5050*/  FFMA R10, RZ, UR6, R3 ;  /* 0x00000006ff0a7c23 */ /* 0x000fca0008000003 */
[----:B------:R-:W-:-:S13]  /*5060*/  FSETP.GT.AND P0, PT, |R10|, 1.469367938527859385e-39, PT ;  /* 0x001000000a00780b */ /* 0x000fda0003f04200 */
[----:B------:R-:W-:Y:S05]  /*5070*/  @P0 BRA P1, `(.L_x_254) ;  /* 0x0000000000240947 */ /* 0x000fea0000800000 */
[----:B------:R-:W0:Y:S01]  /*5080*/  LDCU.64 UR4, c[0x0][0x3a8] ;  /* 0x00007500ff0477ac */ /* 0x000e220008000a00 */
[----:B------:R-:W-:Y:S01]  /*5090*/  IMAD.MOV.U32 R42, RZ, RZ, R40 ;  /* 0x000000ffff2a7224 */ /* 0x000fe200078e0028 */
[----:B------:R-:W-:Y:S01]  /*50a0*/  MOV R66, 0x50f0 ;  /* 0x000050f000427802 */ /* 0x000fe20000000f00 */
[----:B------:R-:W-:Y:S01]  /*50b0*/  IMAD.MOV.U32 R43, RZ, RZ, R41 ;  /* 0x000000ffff2b7224 */ /* 0x000fe200078e0029 */
[----:B0-----:R-:W-:Y:S01]  /*50c0*/  MOV R64, UR4 ;  /* 0x0000000400407c02 */ /* 0x001fe20008000f00 */
[----:B------:R-:W-:-:S07]  /*50d0*/  IMAD.U32 R65, RZ, RZ, UR5 ;  /* 0x00000005ff417e24 */ /* 0x000fce000f8e00ff */
[----:B------:R-:W-:Y:S05]  /*50e0*/  CALL.REL.NOINC `($__internal_2_$__cuda_sm20_div_rn_f64_full) ;  /* 0x0000001400807944 */ /* 0x000fea0003c00000 */
[----:B------:R-:W-:Y:S02]  /*50f0*/  IMAD.MOV.U32 R2, RZ, RZ, R52 ;  /* 0x000000ffff027224 */ /* 0x000fe400078e0034 */
[----:B------:R-:W-:-:S07]  /*5100*/  IMAD.MOV.U32 R3, RZ, RZ, R53 ;  /* 0x000000ffff037224 */ /* 0x000fce00078e0035 */
.L_x_254:
[----:B------:R-:W0:Y:S01]  /*5110*/  LDCU UR4, c[0x0][0x39c] ;  /* 0x00007380ff0477ac */ /* 0x000e220008000800 */
[----:B------:R-:W1:Y:S01]  /*5120*/  LDC.64 R40, c[0x0][0x398] ;  /* 0x0000e600ff287b82 */ /* 0x000e620000000a00 */
[----:B------:R-:W-:Y:S01]  /*5130*/  IMAD.MOV.U32 R4, RZ, RZ, 0x1 ;  /* 0x00000001ff047424 */ /* 0x000fe200078e00ff */
[----:B------:R-:W-:Y:S02]  /*5140*/  DADD R36, R22, R14 ;  /* 0x0000000016247229 */ /* 0x000fe4000000000e */
[----:B------:R-:W-:Y:S02]  /*5150*/  DADD R44, R24, -R28 ;  /* 0x00000000182c7229 */ /* 0x000fe4000000081c */
[----:B------:R-:W-:Y:S02]  /*5160*/  DADD R48, R26, -R30 ;  /* 0x000000001a307229 */ /* 0x000fe4000000081e */
[----:B------:R-:W2:Y:S01]  /*5170*/  LDC.64 R52, c[0x0][0x3a8] ;  /* 0x0000ea00ff347b82 */ /* 0x000ea20000000a00 */
[----:B------:R-:W-:-:S03]  /*5180*/  DADD R50, R20, R12 ;  /* 0x0000000014327229 */ /* 0x000fc6000000000c */
[-C--:B------:R-:W-:Y:S02]  /*5190*/  DMUL R44, R44, R2.reuse ;  /* 0x000000022c2c7228 */ /* 0x080fe40000000000 */
[----:B------:R-:W-:Y:S01]  /*51a0*/  DMUL R48, R48, R2 ;  /* 0x0000000230307228 */ /* 0x000fe20000000000 */
[----:B0-----:R-:W1:Y:S01]  /*51b0*/  MUFU.RCP64H R5, UR4 ;  /* 0x0000000400057d08 */ /* 0x001e620008001800 */
[----:B--2---:R-:W-:Y:S02]  /*51c0*/  DMUL R52, R52, 0.5 ;  /* 0x3fe0000034347828 */ /* 0x004fe40000000000 */
        /* <DEDUP_REMOVED lines=8> */
[----:B------:R-:W-:-:S08]  /*5250*/  DMUL R4, R42, R52 ;  /* 0x000000342a047228 */ /* 0x000fd00000000000 */
[----:B------:R-:W-:-:S08]  /*5260*/  DFMA R40, R4, -R40, R52 ;  /* 0x800000280428722b */ /* 0x000fd00000000034 */
[----:B------:R-:W-:Y:S02]  /*5270*/  DFMA R4, R42, R40, R4 ;  /* 0x000000282a04722b */ /* 0x000fe40000000004 */
[----:B------:R-:W-:Y:S02]  /*5280*/  DADD R42, R22, -R14 ;  /* 0x00000000162a7229 */ /* 0x000fe4000000080e */
[----:B------:R-:W-:Y:S02]  /*5290*/  DMUL R40, R36, 0.5 ;  /* 0x3fe0000024287828 */ /* 0x000fe40000000000 */
[----:B------:R-:W-:-:S04]  /*52a0*/  DADD R36, R6, R58 ;  /* 0x0000000006247229 */ /* 0x000fc8000000003a */
[----:B------:R-:W-:Y:S01]  /*52b0*/  FFMA R10, RZ, UR4, R5 ;  /* 0x00000004ff0a7c23 */ /* 0x000fe20008000005 */
[-C--:B------:R-:W-:Y:S02]  /*52c0*/  DMUL R12, R42, R2.reuse ;  /* 0x000000022a0c7228 */ /* 0x080fe40000000000 */
[----:B------:R-:W-:Y:S02]  /*52d0*/  DFMA R8, R8, R2, R40 ;  /* 0x000000020808722b */ /* 0x000fe40000000028 */
[----:B------:R-:W-:Y:S01]  /*52e0*/  FSETP.GT.AND P0, PT, |R10|, 1.469367938527859385e-39, PT ;  /* 0x001000000a00780b */ /* 0x000fe20003f04200 */
[----:B------:R-:W-:-:S03]  /*52f0*/  DADD R2, R32, R60 ;  /* 0x0000000020027229 */ /* 0x000fc6000000003c */
[----:B------:R-:W-:Y:S02]  /*5300*/  DFMA R12, R20, 0.5, R12 ;  /* 0x3fe00000140c782b */ /* 0x000fe4000000000c */
[----:B------:R-:W-:-:S03]  /*5310*/  DFMA R20, R36, 0.5, R44 ;  /* 0x3fe000002414782b */ /* 0x000fc6000000002c */
[----:B------:R-:W-:-:S04]  /*5320*/  DFMA R36, R2, 0.5, R48 ;  /* 0x3fe000000224782b */ /* 0x000fc80000000030 */
[----:B------:R-:W-:Y:S07]  /*5330*/  @P0 BRA P1, `(.L_x_255) ;  /* 0x0000000000240947 */ /* 0x000fee0000800000 */
        /* <DEDUP_REMOVED lines=9> */
.L_x_255:
[----:B------:R-:W-:Y:S01]  /*53d0*/  DADD R14, -R22, R14 ;  /* 0x00000000160e7229 */ /* 0x000fe2000000010e */
[----:B------:R-:W-:Y:S01]  /*53e0*/  IMAD.MOV.U32 R2, RZ, RZ, 0x1 ;  /* 0x00000001ff027424 */ /* 0x000fe200078e00ff */
[----:B------:R-:W-:Y:S01]  /*53f0*/  DADD R6, -R6, R58 ;  /* 0x0000000006067229 */ /* 0x000fe2000000013a */
[----:B------:R-:W-:Y:S01]  /*5400*/  BSSY.RECONVERGENT B1, `(.L_x_256) ;  /* 0x0000021000017945 */ /* 0x000fe20003800200 */
[----:B------:R-:W-:Y:S02]  /*5410*/  DADD R32, -R32, R60 ;  /* 0x0000000020207229 */ /* 0x000fe4000000013c */
[----:B------:R-:W-:Y:S02]  /*5420*/  DADD R24, R24, R28 ;  /* 0x0000000018187229 */ /* 0x000fe4000000001c */
[-C--:B------:R-:W-:Y:S02]  /*5430*/  DMUL R14, R14, R4.reuse ;  /* 0x000000040e0e7228 */ /* 0x080fe40000000000 */
[----:B------:R-:W-:-:S02]  /*5440*/  DMUL R6, R6, R4 ;  /* 0x0000000406067228 */ /* 0x000fc40000000000 */
[----:B------:R-:W-:Y:S02]  /*5450*/  DMUL R32, R32, R4 ;  /* 0x0000000420207228 */ /* 0x000fe40000000000 */
[----:B------:R-:W-:Y:S02]  /*5460*/  DADD R26, R26, R30 ;  /* 0x000000001a1a7229 */ /* 0x000fe4000000001e */
[----:B------:R-:W-:Y:S02]  /*5470*/  DFMA R14, R50, 0.5, -R14 ;  /* 0x3fe00000320e782b */ /* 0x000fe4000000080e */
[----:B------:R-:W-:-:S04]  /*5480*/  DFMA R24, R24, 0.5, -R6 ;  /* 0x3fe000001818782b */ /* 0x000fc80000000806 */
[----:B------:R-:W0:Y:S01]  /*5490*/  MUFU.RCP64H R3, R15 ;  /* 0x0000000f00037308 */ /* 0x000e220000001800 */
[----:B------:R-:W-:Y:S02]  /*54a0*/  DFMA R26, R26, 0.5, -R32 ;  /* 0x3fe000001a1a782b */ /* 0x000fe40000000820 */
[----:B0-----:R-:W-:-:S08]  /*54b0*/  DFMA R22, -R14, R2, 1 ;  /* 0x3ff000000e16742b */ /* 0x001fd00000000102 */
[----:B------:R-:W-:-:S08]  /*54c0*/  DFMA R22, R22, R22, R22 ;  /* 0x000000161616722b */ /* 0x000fd00000000016 */
[----:B------:R-:W-:Y:S02]  /*54d0*/  DFMA R2, R2, R22, R2 ;  /* 0x000000160202722b */ /* 0x000fe40000000002 */
[----:B------:R-:W-:-:S06]  /*54e0*/  DADD R22, -R34, R38 ;  /* 0x0000000022167229 */ /* 0x000fcc0000000126 */
[----:B------:R-:W-:Y:S02]  /*54f0*/  DFMA R34, -R14, R2, 1 ;  /* 0x3ff000000e22742b */ /* 0x000fe40000000102 */
[----:B------:R-:W-:-:S06]  /*5500*/  DFMA R22, R22, -R4, R40 ;  /* 0x800000041616722b */ /* 0x000fcc0000000028 */
[----:B------:R-:W-:-:S04]  /*5510*/  DFMA R2, R2, R34, R2 ;  /* 0x000000220202722b */ /* 0x000fc80000000002 */
[----:B------:R-:W-:-:S04]  /*5520*/  FSETP.GEU.AND P1, PT, |R23|, 6.5827683646048100446e-37, PT ;  /* 0x036000001700780b */ /* 0x000fc80003f2e200 */
        /* <DEDUP_REMOVED lines=14> */
.L_x_257:
[----:B------:R-:W-:Y:S05]  /*5610*/  BSYNC.RECONVERGENT B1 ;  /* 0x0000000000017941 */ /* 0x000fea0003800200 */
.L_x_256:
[----:B------:R-:W-:Y:S01]  /*5620*/  DADD R4, -RZ, |R22| ;  /* 0x00000000ff047229 */ /* 0x000fe20000000516 */
[----:B------:R-:W-:Y:S01]  /*5630*/  BSSY.RECONVERGENT B0, `(.L_x_258) ;  /* 0x0000005000007945 */ /* 0x000fe20003800200 */
[----:B------:R-:W-:-:S08]  /*5640*/  MOV R42, 0x5680 ;  /* 0x00005680002a7802 */ /* 0x000fd00000000f00 */
[----:B------:R-:W-:Y:S02]  /*5650*/  IMAD.MOV.U32 R44, RZ, RZ, R4 ;  /* 0x000000ffff2c7224 */ /* 0x000fe400078e0004 */
[----:B------:R-:W-:-:S07]  /*5660*/  IMAD.MOV.U32 R43, RZ, RZ, R5 ;  /* 0x000000ffff2b7224 */ /* 0x000fce00078e0005 */
[----:B------:R-:W-:Y:S05]  /*5670*/  CALL.REL.NOINC `($_Z16SLIC_Evolution_X4Gridddd$__internal_accurate_pow) ;  /* 0x0000001400947944 */ /* 0x000fea0003c00000 */
[----:B------:R-:W-:Y:S05]  /*5680*/  BSYNC.RECONVERGENT B0 ;  /* 0x0000000000007941 */ /* 0x000fea0003800200 */
.L_x_258:
        /* <DEDUP_REMOVED lines=18> */
.L_x_260:
[----:B------:R-:W-:Y:S05]  /*57b0*/  BSYNC.RECONVERGENT B0 ;  /* 0x0000000000007941 */ /* 0x000fea0003800200 */
.L_x_259:
        /* <DEDUP_REMOVED lines=22> */
.L_x_262:
[----:B------:R-:W-:Y:S05]  /*5920*/  BSYNC.RECONVERGENT B1 ;  /* 0x0000000000017941 */ /* 0x000fea0003800200 */
.L_x_261:
[----:B------:R-:W-:Y:S01]  /*5930*/  DADD R6, -RZ, |R24| ;  /* 0x00000000ff067229 */ /* 0x000fe20000000518 */
[----:B------:R-:W-:Y:S01]  /*5940*/  BSSY.RECONVERGENT B0, `(.L_x_263) ;  /* 0x0000005000007945 */ /* 0x000fe20003800200 */
[----:B------:R-:W-:-:S08]  /*5950*/  MOV R42, 0x5990 ;  /* 0x00005990002a7802 */ /* 0x000fd00000000f00 */
[----:B------:R-:W-:Y:S02]  /*5960*/  IMAD.MOV.U32 R44, RZ, RZ, R6 ;  /* 0x000000ffff2c7224 */ /* 0x000fe400078e0006 */
[----:B------:R-:W-:-:S07]  /*5970*/  IMAD.MOV.U32 R43, RZ, RZ, R7 ;  /* 0x000000ffff2b7224 */ /* 0x000fce00078e0007 */
[----:B------:R-:W-:Y:S05]  /*5980*/  CALL.REL.NOINC `($_Z16SLIC_Evolution_X4Gridddd$__internal_accurate_pow) ;  /* 0x0000001000d07944 */ /* 0x000fea0003c00000 */
[----:B------:R-:W-:Y:S05]  /*5990*/  BSYNC.RECONVERGENT B0 ;  /* 0x0000000000007941 */ /* 0x000fea0003800200 */
.L_x_263:
        /* <DEDUP_REMOVED lines=18> */
.L_x_265:
[----:B------:R-:W-:Y:S05]  /*5ac0*/  BSYNC.RECONVERGENT B0 ;  /* 0x0000000000007941 */ /* 0x000fea0003800200 */
.L_x_264:
        /* <DEDUP_REMOVED lines=22> */
.L_x_267:
[----:B------:R-:W-:Y:S05]  /*5c30*/  BSYNC.RECONVERGENT B1 ;  /* 0x0000000000017941 */ /* 0x000fea0003800200 */
.L_x_266:
        /* <DEDUP_REMOVED lines=9> */
.L_x_268:
        /* <DEDUP_REMOVED lines=22> */
[----:B------:R-:W-:Y:S02]  /*5e30*/  @!P1 IMAD.MOV.U32 R44, RZ, RZ, 0x0 ;  /* 0x00000000ff2c9424 */ /* 0x000fe400078e00ff */
[----:B------:R-:W-:-:S07]  /*5e40*/  @!P1 IMAD.MOV.U32 R45, RZ, RZ, 0x7ff00000 ;  /* 0x7ff00000ff2d9424 */ /* 0x000fce00078e00ff */
.L_x_270:
[----:B------:R-:W-:Y:S05]  /*5e50*/  BSYNC.RECONVERGENT B0 ;  /* 0x0000000000007941 */ /* 0x000fea0003800200 */
.L_x_269:
        /* <DEDUP_REMOVED lines=19> */
.L_x_272:
[----:B------:R-:W-:Y:S05]  /*5f90*/  BSYNC.RECONVERGENT B1 ;  /* 0x0000000000017941 */ /* 0x000fea0003800200 */
.L_x_271:
[----:B------:R-:W0:Y:S01]  /*5fa0*/  S2UR UR5, SR_CgaCtaId ;  /* 0x00000000000579c3 */ /* 0x000e220000008800 */
[----:B------:R-:W1:Y:S01]  /*5fb0*/  S2R R19, SR_TID.Y ;  /* 0x0000000000137919 */ /* 0x000e620000002200 */
[----:B------:R-:W-:Y:S01]  /*5fc0*/  UMOV UR6, 0x99999998 ;  /* 0x9999999800067882 */ /* 0x000fe20000000000 */
[----:B------:R-:W-:Y:S01]  /*5fd0*/  UMOV UR7, 0x3fd99999 ;  /* 0x3fd9999900077882 */ /* 0x000fe20000000000 */
[----:B------:R-:W-:Y:S01]  /*5fe0*/  DMUL R4, R14, R4 ;  /* 0x000000040e047228 */ /* 0x000fe20000000000 */
[----:B------:R-:W-:Y:S01]  /*5ff0*/  UMOV UR4, 0x400 ;  /* 0x0000040000047882 */ /* 0x000fe20000000000 */
[----:B------:R-:W-:Y:S01]  /*6000*/  DFMA R6, R6, UR6, R26 ;  /* 0x0000000606067c2b */ /* 0x000fe2000800001a */
[----:B------:R-:W-:Y:S01]  /*6010*/  UIADD3 UR4, UPT, UPT, UR4, 0x3000, URZ ;  /* 0x0000300004047890 */ /* 0x000fe2000fffe0ff */
[----:B------:R-:W-:Y:S02]  /*6020*/  DADD R8, R8, R22 ;  /* 0x0000000008087229 */ /* 0x000fe40000000016 */
[----:B------:R-:W-:-:S02]  /*6030*/  DADD R10, R12, R10 ;  /* 0x000000000c0a7229 */ /* 0x000fc4000000000a */
[-C--:B------:R-:W-:Y:S02]  /*6040*/  DFMA R4, R4, R2.reuse, R20 ;  /* 0x000000020404722b */ /* 0x080fe40000000014 */
[----:B------:R-:W-:Y:S02]  /*6050*/  DFMA R6, R6, R2, R36 ;  /* 0x000000020606722b */ /* 0x000fe40000000024 */
[----:B------:R-:W-:Y:S02]  /*6060*/  DMUL R8, R8, 0.5 ;  /* 0x3fe0000008087828 */ /* 0x000fe40000000000 */
[----:B------:R-:W-:Y:S02]  /*6070*/  DMUL R10, R10, 0.5 ;  /* 0x3fe000000a0a7828 */ /* 0x000fe40000000000 */
[----:B------:R-:W-:Y:S02]  /*6080*/  DMUL R4, R4, 0.5 ;  /* 0x3fe0000004047828 */ /* 0x000fe40000000000 */
[----:B------:R-:W-:Y:S01]  /*6090*/  DMUL R6, R6, 0.5 ;  /* 0x3fe0000006067828 */ /* 0x000fe20000000000 */
[----:B0-----:R-:W-:-:S06]  /*60a0*/  ULEA UR4, UR5, UR4, 0x18 ;  /* 0x0000000405047291 */ /* 0x001fcc000f8ec0ff */
[----:B------:R-:W-:-:S04]  /*60b0*/  LEA R0, R18, UR4, 0x7 ;  /* 0x0000000412007c11 */ /* 0x000fc8000f8e38ff */
[----:B-1----:R-:W-:-:S05]  /*60c0*/  LEA R3, R19, R0, 0x5 ;  /* 0x0000000013037211 */ /* 0x002fca00078e28ff */
[----:B------:R1:W-:Y:S04]  /*60d0*/  STS.128 [R3], R8 ;  /* 0x0000000803007388 */ /* 0x0003e80000000c00 */
[----:B------:R1:W-:Y:S02]  /*60e0*/  STS.128 [R3+0x10], R4 ;  /* 0x0000100403007388 */ /* 0x0003e40000000c00 */
.L_x_219:
[----:B------:R-:W-:Y:S05]  /*60f0*/  WARPSYNC.ALL ;  /* 0x0000000000007948 */ /* 0x000fea0003800000 */
[----:B------:R-:W-:Y:S06]  /*6100*/  BAR.SYNC.DEFER_BLOCKING 0x0 ;  /* 0x0000000000007b1d */ /* 0x000fec0000010000 */
.L_x_218:
[----:B------:R-:W2:Y:S02]  /*6110*/  LDCU.64 UR4, c[0x0][0x388] ;  /* 0x00007100ff0477ac */ /* 0x000ea40008000a00 */
[----:B--2---:R-:W-:Y:S02]  /*6120*/  UIADD3 UR4, UPT, UPT, UR4, 0x2, URZ ;  /* 0x0000000204047890 */ /* 0x004fe4000fffe0ff */
[----:B------:R-:W-:-:S04]  /*6130*/  UIADD3 UR5, UPT, UPT, UR5, 0x2, URZ ;  /* 0x0000000205057890 */ /* 0x000fc8000fffe0ff */
[----:B------:R-:W-:-:S04]  /*6140*/  ISETP.GE.AND P0, PT, R16, UR4, PT ;  /* 0x0000000410007c0c */ /* 0x000fc8000bf06270 */
[----:B------:R-:W-:-:S04]  /*6150*/  ISETP.LT.OR P0, PT, R16, 0x2, P0 ;  /* 0x000000021000780c */ /* 0x000fc80000701670 */
[----:B------:R-:W-:-:S04]  /*6160*/  ISETP.LT.U32.OR P0, PT, R17, 0x2, P0 ;  /* 0x000000021100780c */ /* 0x000fc80000701470 */
[----:B------:R-:W-:-:S13]  /*6170*/  ISETP.GE.OR P0, PT, R17, UR5, P0 ;  /* 0x0000000511007c0c */ /* 0x000fda0008706670 */
[----:B------:R-:W-:Y:S05]  /*6180*/  @P0 EXIT ;  /* 0x000000000000094d */ /* 0x000fea0003800000 */
[----:B------:R-:W-:-:S06]  /*6190*/  UIADD3 UR4, UPT, UPT, UR36, -0x1, URZ ;  /* 0xffffffff24047890 */ /* 0x000fcc000fffe0ff */
[----:B------:R-:W-:-:S04]  /*61a0*/  ISETP.GE.U32.AND P0, PT, R18, UR4, PT ;  /* 0x0000000412007c0c */ /* 0x000fc8000bf06070 */
[----:B------:R-:W-:-:S13]  /*61b0*/  ISETP.EQ.OR P0, PT, R18, RZ, P0 ;  /* 0x000000ff1200720c */ /* 0x000fda0000702670 */
[----:B------:R-:W-:Y:S05]  /*61c0*/  @P0 BRA `(.L_x_273) ;  /* 0x00000004003c0947 */ /* 0x000fea0003800000 */
[----:B------:R-:W2:Y:S01]  /*61d0*/  LDCU UR4, c[0x0][0x39c] ;  /* 0x00007380ff0477ac */ /* 0x000ea20008000800 */
[----:B01----:R-:W0:Y:S01]  /*61e0*/  LDC.64 R4, c[0x0][0x398] ;  /* 0x0000e600ff047b82 */ /* 0x003e220000000a00 */
[----:B------:R-:W-:Y:S01]  /*61f0*/  IMAD.MOV.U32 R2, RZ, RZ, 0x1 ;  /* 0x00000001ff027424 */ /* 0x000fe200078e00ff */
[----:B------:R-:W1:Y:S06]  /*6200*/  LDCU.64 UR6, c[0x0][0x3a8] ;  /* 0x00007500ff0677ac */ /* 0x000e6c0008000a00 */
[----:B------:R-:W3:Y:S01]  /*6210*/  LDC R0, c[0x0][0x3ac] ;  /* 0x0000eb00ff007b82 */ /* 0x000ee20000000800 */
[----:B--2---:R-:W0:Y:S01]  /*6220*/  MUFU.RCP64H R3, UR4 ;  /* 0x0000000400037d08 */ /* 0x004e220008001800 */
[----:B---3--:R-:W-:Y:S01]  /*6230*/  FSETP.GEU.AND P1, PT, |R0|, 6.5827683646048100446e-37, PT ;  /* 0x036000000000780b */ /* 0x008fe20003f2e200 */
[----:B0-----:R-:W-:-:S08]  /*6240*/  DFMA R6, R2, -R4, 1 ;  /* 0x3ff000000206742b */ /* 0x001fd00000000804 */
[----:B------:R-:W-:-:S08]  /*6250*/  DFMA R6, R6, R6, R6 ;  /* 0x000000060606722b */ /* 0x000fd00000000006 */
[----:B------:R-:W-:-:S08]  /*6260*/  DFMA R6, R2, R6, R2 ;  /* 0x000000060206722b */ /* 0x000fd00000000002 */
[----:B------:R-:W-:-:S08]  /*6270*/  DFMA R2, R6, -R4, 1 ;  /* 0x3ff000000602742b */ /* 0x000fd00000000804 */
[----:B------:R-:W-:-:S08]  /*6280*/  DFMA R2, R6, R2, R6 ;  /* 0x000000020602722b */ /* 0x000fd00000000006 */
[----:B-1----:R-:W-:-:S08]  /*6290*/  DMUL R6, R2, UR6 ;  /* 0x0000000602067c28 */ /* 0x002fd00008000000 */
[----:B------:R-:W-:-:S08]  /*62a0*/  DFMA R4, R6, -R4, UR6 ;  /* 0x0000000606047e2b */ /* 0x000fd00008000804 */
        /* <DEDUP_REMOVED lines=12> */
[----:B------:R-:W-:Y:S01]  /*6370*/  MOV R2, R52 ;  /* 0x0000003400027202 */ /* 0x000fe20000000f00 */
[----:B------:R-:W-:-:S07]  /*6380*/  IMAD.MOV.U32 R3, RZ, RZ, R53 ;  /* 0x000000ffff037224 */ /* 0x000fce00078e0035 */
.L_x_274:
[----:B------:R-:W0:Y:S01]  /*6390*/  LDCU.64 UR6, c[0x0][0x388] ;  /* 0x00007100ff0677ac */ /* 0x000e220008000a00 */
[----:B------:R-:W1:Y:S01]  /*63a0*/  LDC.64 R18, c[0x0][0x380] ;  /* 0x0000e000ff127b82 */ /* 0x000e620000000a00 */
[----:B------:R-:W-:Y:S02]  /*63b0*/  R2UR UR4, R46 ;  /* 0x000000002e0472ca */ /* 0x000fe400000e0000 */
[----:B------:R-:W-:Y:S01]  /*63c0*/  R2UR UR5, R47 ;  /* 0x000000002f0572ca */ /* 0x000fe200000e0000 */
[----:B0-----:R-:W-:-:S06]  /*63d0*/  UIADD3 UR6, UPT, UPT, UR6, 0x4, URZ ;  /* 0x0000000406067890 */ /* 0x001fcc000fffe0ff */
[----:B------:R-:W-:-:S04]  /*63e0*/  IMAD R21, R17, UR6, R16 ;  /* 0x0000000611157c24 */ /* 0x000fc8000f8e0210 */
[----:B-1----:R-:W-:-:S05]  /*63f0*/  IMAD.WIDE R20, R21, 0x8, R18 ;  /* 0x0000000815147825 */ /* 0x002fca00078e0212 */
[----:B------:R-:W2:Y:S01]  /*6400*/  LDG.E.64 R4, desc[UR4][R20.64] ;  /* 0x0000000414047981 */ /* 0x000ea2000c1e1b00 */
[----:B------:R-:W0:Y:S01]  /*6410*/  S2UR UR5, SR_CgaCtaId ;  /* 0x00000000000579c3 */ /* 0x000e220000008800 */
[----:B------:R-:W-:Y:S01]  /*6420*/  UMOV UR4, 0x400 ;  /* 0x0000040000047882 */ /* 0x000fe20000000000 */
[C---:B------:R-:W-:Y:S01]  /*6430*/  R2UR UR8, R46.reuse ;  /* 0x000000002e0872ca */ /* 0x040fe200000e0000 */
[----:B------:R-:W1:Y:S01]  /*6440*/  S2R R0, SR_TID.X ;  /* 0x0000000000007919 */ /* 0x000e620000002100 */
[----:B------:R-:W-:Y:S01]  /*6450*/  UIADD3 UR4, UPT, UPT, UR4, 0x3000, URZ ;  /* 0x0000300004047890 */ /* 0x000fe2000fffe0ff */
[C---:B------:R-:W-:Y:S01]  /*6460*/  R2UR UR9, R47.reuse ;  /* 0x000000002f0972ca */ /* 0x040fe200000e0000 */
[----:B------:R-:W3:Y:S01]  /*6470*/  S2R R7, SR_TID.Y ;  /* 0x0000000000077919 */ /* 0x000ee20000002200 */
[----:B------:R-:W-:Y:S02]  /*6480*/  R2UR UR10, R46 ;  /* 0x000000002e0a72ca */ /* 0x000fe400000e0000 */
[----:B------:R-:W-:Y:S01]  /*6490*/  R2UR UR11, R47 ;  /* 0x000000002f0b72ca */ /* 0x000fe200000e0000 */
[----:B0-----:R-:W-:-:S06]  /*64a0*/  ULEA UR4, UR5, UR4, 0x18 ;  /* 0x0000000405047291 */ /* 0x001fcc000f8ec0ff */
[----:B-1----:R-:W-:Y:S01]  /*64b0*/  LEA R0, R0, UR4, 0x7 ;  /* 0x0000000400007c11 */ /* 0x002fe2000f8e38ff */
[----:B------:R-:W-:-:S04]  /*64c0*/  UIADD3 UR4, UPT, UPT, UR7, 0x4, URZ ;  /* 0x0000000407047890 */ /* 0x000fc8000fffe0ff */
[----:B---3--:R-:W-:Y:S02]  /*64d0*/  IMAD R0, R7, 0x20, R0 ;  /* 0x0000002007007824 */ /* 0x008fe400078e0200 */
[----:B------:R-:W-:-:S03]  /*64e0*/  VIADD R17, R17, UR4 ;  /* 0x0000000411117c36 */ /* 0x000fc60008000000 */
[----:B------:R-:W-:Y:S01]  /*64f0*/  LDS.128 R8, [R0] ;  /* 0x0000000000087984 */ /* 0x000fe20000000c00 */
[----:B------:R-:W-:-:S03]  /*6500*/  IMAD R25, R17, UR6, R16 ;  /* 0x0000000611197c24 */ /* 0x000fc6000f8e0210 */
[----:B------:R-:W0:Y:S01]  /*6510*/  LDS.128 R12, [R0+-0x80] ;  /* 0xffff8000000c7984 */ /* 0x000e220000000c00 */
[----:B------:R-:W-:Y:S01]  /*6520*/  IMAD.WIDE R24, R25, 0x8, R18 ;  /* 0x0000000819187825 */ /* 0x000fe200078e0212 */
[----:B0-----:R-:W-:-:S08]  /*6530*/  DADD R8, R8, -R12 ;  /* 0x0000000008087229 */ /* 0x001fd0000000080c */
[----:B--2---:R-:W-:-:S07]  /*6540*/  DFMA R4, R8, -R2, R4 ;  /* 0x800000020804722b */ /* 0x004fce0000000004 */
[----:B------:R-:W-:Y:S04]  /*6550*/  STG.E.64 desc[UR8][R20.64], R4 ;  /* 0x0000000414007986 */ /* 0x000fe8000c101b08 */
[----:B------:R-:W2:Y:S01]  /*6560*/  LDG.E.64 R6, desc[UR10][R24.64] ;  /* 0x0000000a18067981 */ /* 0x000ea2000c1e1b00 */
[----:B------:R-:W-:Y:S01]  /*6570*/  DADD R10, R10, -R14 ;  /* 0x000000000a0a7229 */ /* 0x000fe2000000080e */
[----:B------:R-:W-:Y:S02]  /*6580*/  VIADD R17, R17, UR4 ;  /* 0x0000000411117c36 */ /* 0x000fe40008000000 */
[----:B------:R-:W-:Y:S02]  /*6590*/  LDS.128 R12, [R0+0x10] ;  /* 0x00001000000c7984 */ /* 0x000fe40000000c00 */
[----:B------:R-:W-:-:S02]  /*65a0*/  IMAD R9, R17, UR6, R16 ;  /* 0x0000000611097c24 */ /* 0x000fc4000f8e0210 */
[----:B------:R-:W0:Y:S01]  /*65b0*/  LDS.128 R20, [R0+-0x70] ;  /* 0xffff900000147984 */ /* 0x000e220000000c00 */
[----:B--2---:R-:W-:Y:S01]  /*65c0*/  DFMA R6, R10, -R2, R6 ;  /* 0x800000020a06722b */ /* 0x004fe20000000006 */
[----:B------:R-:W-:-:S06]  /*65d0*/  IMAD.WIDE R10, R9, 0x8, R18 ;  /* 0x00000008090a7825 */ /* 0x000fcc00078e0212 */
[----:B------:R2:W-:Y:S04]  /*65e0*/  STG.E.64 desc[UR8][R24.64], R6 ;  /* 0x0000000618007986 */ /* 0x0005e8000c101b08 */
[----:B------:R-:W3:Y:S01]  /*65f0*/  LDG.E.64 R8, desc[UR10][R10.64] ;  /* 0x0000000a0a087981 */ /* 0x000ee2000c1e1b00 */
[----:B0-----:R-:W-:Y:S01]  /*6600*/  DADD R12, R12, -R20 ;  /* 0x000000000c0c7229 */ /* 0x001fe20000000814 */
[----:B------:R-:W-:Y:S01]  /*6610*/  VIADD R17, R17, UR4 ;  /* 0x0000000411117c36 */ /* 0x000fe20008000000 */
[----:B------:R-:W-:Y:S02]  /*6620*/  R2UR UR4, R46 ;  /* 0x000000002e0472ca */ /* 0x000fe400000e0000 */
[----:B------:R-:W-:Y:S01]  /*6630*/  R2UR UR5, R47 ;  /* 0x000000002f0572ca */ /* 0x000fe200000e0000 */
[----:B------:R-:W-:-:S04]  /*6640*/  IMAD R17, R17, UR6, R16 ;  /* 0x0000000611117c24 */ /* 0x000fc8000f8e0210 */
[----:B------:R-:W-:Y:S01]  /*6650*/  IMAD.WIDE R18, R17, 0x8, R18 ;  /* 0x0000000811127825 */ /* 0x000fe200078e0212 */
[----:B---3--:R-:W-:-:S07]  /*6660*/  DFMA R8, R12, -R2, R8 ;  /* 0x800000020c08722b */ /* 0x008fce0000000008 */
[----:B------:R2:W-:Y:S04]  /*6670*/  STG.E.64 desc[UR8][R10.64], R8 ;  /* 0x000000080a007986 */ /* 0x0005e8000c101b08 */
[----:B------:R-:W3:Y:S01]  /*6680*/  LDG.E.64 R4, desc[UR4][R18.64] ;  /* 0x0000000412047981 */ /* 0x000ee2000c1e1b00 */
[----:B------:R-:W-:-:S08]  /*6690*/  DADD R14, R14, -R22 ;  /* 0x000000000e0e7229 */ /* 0x000fd00000000816 */
[----:B---3--:R-:W-:-:S07]  /*66a0*/  DFMA R4, R14, -R2, R4 ;  /* 0x800000020e04722b */ /* 0x008fce0000000004 */
[----:B------:R2:W-:Y:S04]  /*66b0*/  STG.E.64 desc[UR4][R18.64], R4 ;  /* 0x0000000412007986 */ /* 0x0005e8000c101b04 */
.L_x_273:
[----:B------:R-:W-:Y:S05]  /*66c0*/  WARPSYNC.ALL ;  /* 0x0000000000007948 */ /* 0x000fea0003800000 */
[----:B------:R-:W-:Y:S06]  /*66d0*/  BAR.SYNC.DEFER_BLOCKING 0x0 ;  /* 0x0000000000007b1d */ /* 0x000fec0000010000 */
[----:B------:R-:W-:Y:S05]  /*66e0*/  EXIT ;  /* 0x000000000000794d */ /* 0x000fea0003800000 */
        .weak           $__internal_2_$__cuda_sm20_div_rn_f64_full
        .type           $__internal_2_$__cuda_sm20_div_rn_f64_full,@function
        .size           $__internal_2_$__cuda_sm20_div_rn_f64_full,($_Z16SLIC_Evolution_X4Gridddd$__internal_accurate_pow - $__internal_2_$__cuda_sm20_div_rn_f64_full)
$__internal_2_$__cuda_sm20_div_rn_f64_full:
[----:B------:R-:W-:Y:S01]  /*66f0*/  IMAD.MOV.U32 R63, RZ, RZ, R43 ;  /* 0x000000ffff3f7224 */ /* 0x000fe200078e002b */
[----:B------:R-:W-:Y:S01]  /*6700*/  FSETP.GEU.AND P0, PT, |R65|, 1.469367938527859385e-39, PT ;  /* 0x001000004100780b */ /* 0x000fe20003f0e200 */
[----:B------:R-:W-:Y:S01]  /*6710*/  IMAD.MOV.U32 R67, RZ, RZ, 0x1ca00000 ;  /* 0x1ca00000ff437424 */ /* 0x000fe200078e00ff */
[----:B------:R-:W-:Y:S01]  /*6720*/  MOV R62, R42 ;  /* 0x0000002a003e7202 */ /* 0x000fe20000000f00 */
[----:B------:R-:W-:Y:S01]  /*6730*/  BSSY B0, `(.L_x_275) ;  /* 0x0000056000007945 */ /* 0x000fe20003800000 */
[----:B------:R-:W-:Y:S02]  /*6740*/  FSETP.GEU.AND P2, PT, |R63|, 1.469367938527859385e-39, PT ;  /* 0x001000003f00780b */ /* 0x000fe40003f4e200 */
[----:B------:R-:W-:Y:S01]  /*6750*/  LOP3.LUT R42, R65, 0x800fffff, RZ, 0xc0, !PT ;  /* 0x800fffff412a7812 */ /* 0x000fe200078ec0ff */
[----:B------:R-:W-:Y:S01]  /*6760*/  IMAD.MOV.U32 R48, RZ, RZ, R62 ;  /* 0x000000ffff307224 */ /* 0x000fe200078e003e */
[----:B------:R-:W-:Y:S02]  /*6770*/  LOP3.LUT R69, R63, 0x7ff00000, RZ, 0xc0, !PT ;  /* 0x7ff000003f457812 */ /* 0x000fe400078ec0ff */
[----:B------:R-:W-:Y:S01]  /*6780*/  LOP3.LUT R43, R42, 0x3ff00000, RZ, 0xfc, !PT ;  /* 0x3ff000002a2b7812 */ /* 0x000fe200078efcff */
[----:B------:R-:W-:Y:S01]  /*6790*/  IMAD.MOV.U32 R42, RZ, RZ, R64 ;  /* 0x000000ffff2a7224 */ /* 0x000fe200078e0040 */
[----:B------:R-:W-:Y:S01]  /*67a0*/  LOP3.LUT R68, R65, 0x7ff00000, RZ, 0xc0, !PT ;  /* 0x7ff0000041447812 */ /* 0x000fe200078ec0ff */
[----:B------:R-:W-:Y:S01]  /*67b0*/  @!P0 DMUL R42, R64, 8.98846567431157953865e+307 ;  /* 0x7fe00000402a8828 */ /* 0x000fe20000000000 */
[----:B------:R-:W-:-:S02]  /*67c0*/  MOV R54, 0x1 ;  /* 0x0000000100367802 */ /* 0x000fc40000000f00 */
[----:B------:R-:W-:Y:S01]  /*67d0*/  ISETP.GE.U32.AND P1, PT, R69, R68, PT ;  /* 0x000000444500720c */ /* 0x000fe20003f26070 */
[----:B------:R-:W-:Y:S01]  /*67e0*/  @!P2 IMAD.MOV.U32 R52, RZ, RZ, RZ ;  /* 0x000000ffff34a224 */ /* 0x000fe200078e00ff */
[----:B------:R-:W-:Y:S01]  /*67f0*/  @!P2 LOP3.LUT R19, R65, 0x7ff00000, RZ, 0xc0, !PT ;  /* 0x7ff000004113a812 */ /* 0x000fe200078ec0ff */
[----:B------:R-:W0:Y:S01]  /*6800*/  MUFU.RCP64H R55, R43 ;  /* 0x0000002b00377308 */ /* 0x000e220000001800 */
[----:B------:R-:W-:Y:S02]  /*6810*/  SEL R49, R67, 0x63400000, !P1 ;  /* 0x6340000043317807 */ /* 0x000fe40004800000 */
[----:B------:R-:W-:Y:S02]  /*6820*/  @!P2 ISETP.GE.U32.AND P3, PT, R69, R19, PT ;  /* 0x000000134500a20c */ /* 0x000fe40003f66070 */
[----:B------:R-:W-:Y:S02]  /*6830*/  LOP3.LUT R49, R49, 0x800fffff, R63, 0xf8, !PT ;  /* 0x800fffff31317812 */ /* 0x000fe400078ef83f */
[----:B------:R-:W-:-:S04]  /*6840*/  @!P2 SEL R19, R67, 0x63400000, !P3 ;  /* 0x634000004313a807 */ /* 0x000fc80005800000 */
[----:B------:R-:W-:-:S04]  /*6850*/  @!P2 LOP3.LUT R19, R19, 0x80000000, R63, 0xf8, !PT ;  /* 0x800000001313a812 */ /* 0x000fc800078ef83f */
[----:B------:R-:W-:Y:S01]  /*6860*/  @!P2 LOP3.LUT R53, R19, 0x100000, RZ, 0xfc, !PT ;  /* 0x001000001335a812 */ /* 0x000fe200078efcff */
[----:B------:R-:W-:Y:S01]  /*6870*/  IMAD.MOV.U32 R19, RZ, RZ, R68 ;  /* 0x000000ffff137224 */ /* 0x000fe200078e0044 */
[----:B------:R-:W-:-:S04]  /*6880*/  @!P0 LOP3.LUT R19, R43, 0x7ff00000, RZ, 0xc0, !PT ;  /* 0x7ff000002b138812 */ /* 0x000fc800078ec0ff */
[----:B------:R-:W-:Y:S02]  /*6890*/  @!P2 DFMA R48, R48, 2, -R52 ;  /* 0x400000003030a82b */ /* 0x000fe40000000834 */
[----:B0-----:R-:W-:-:S08]  /*68a0*/  DFMA R52, R54, -R42, 1 ;  /* 0x3ff000003634742b */ /* 0x001fd0000000082a */
[----:B------:R-:W-:-:S08]  /*68b0*/  DFMA R52, R52, R52, R52 ;  /* 0x000000343434722b */ /* 0x000fd00000000034 */
[----:B------:R-:W-:-:S08]  /*68c0*/  DFMA R52, R54, R52, R54 ;  /* 0x000000343634722b */ /* 0x000fd00000000036 */
[----:B------:R-:W-:-:S08]  /*68d0*/  DFMA R54, R52, -R42, 1 ;  /* 0x3ff000003436742b */ /* 0x000fd0000000082a */
[----:B------:R-:W-:-:S08]  /*68e0*/  DFMA R54, R52, R54, R52 ;  /* 0x000000363436722b */ /* 0x000fd00000000034 */
[----:B------:R-:W-:-:S08]  /*68f0*/  DMUL R52, R54, R48 ;  /* 0x0000003036347228 */ /* 0x000fd00000000000 */
[----:B------:R-:W-:-:S08]  /*6900*/  DFMA R56, R52, -R42, R48 ;  /* 0x8000002a3438722b */ /* 0x000fd00000000030 */
[----:B------:R-:W-:Y:S01]  /*6910*/  DFMA R56, R54, R56, R52 ;  /* 0x000000383638722b */ /* 0x000fe20000000034 */
[----:B------:R-:W-:Y:S01]  /*6920*/  IMAD.MOV.U32 R54, RZ, RZ, R69 ;  /* 0x000000ffff367224 */ /* 0x000fe200078e0045 */
[----:B------:R-:W-:-:S05]  /*6930*/  @!P2 LOP3.LUT R54, R49, 0x7ff00000, RZ, 0xc0, !PT ;  /* 0x7ff000003136a812 */ /* 0x000fca00078ec0ff */
[----:B------:R-:W-:-:S05]  /*6940*/  VIADD R52, R54, 0xffffffff ;  /* 0xffffffff36347836 */ /* 0x000fca0000000000 */
[----:B------:R-:W-:Y:S01]  /*6950*/  ISETP.GT.U32.AND P0, PT, R52, 0x7feffffe, PT ;  /* 0x7feffffe3400780c */ /* 0x000fe20003f04070 */
[----:B------:R-:W-:-:S05]  /*6960*/  VIADD R52, R19, 0xffffffff ;  /* 0xffffffff13347836 */ /* 0x000fca0000000000 */
[----:B------:R-:W-:-:S13]  /*6970*/  ISETP.GT.U32.OR P0, PT, R52, 0x7feffffe, P0 ;  /* 0x7feffffe3400780c */ /* 0x000fda0000704470 */
[----:B------:R-:W-:Y:S05]  /*6980*/  @P0 BRA `(.L_x_276) ;  /* 0x00000000006c0947 */ /* 0x000fea0003800000 */
[----:B------:R-:W-:Y:S01]  /*6990*/  LOP3.LUT R52, R65, 0x7ff00000, RZ, 0xc0, !PT ;  /* 0x7ff0000041347812 */ /* 0x000fe200078ec0ff */
[----:B------:R-:W-:-:S03]  /*69a0*/  IMAD.MOV.U32 R54, RZ, RZ, RZ ;  /* 0x000000ffff367224 */ /* 0x000fc600078e00ff */
[CC--:B------:R-:W-:Y:S02]  /*69b0*/  ISETP.GE.U32.AND P0, PT, R69.reuse, R52.reuse, PT ;  /* 0x000000344500720c */ /* 0x0c0fe40003f06070 */
[----:B------:R-:W-:Y:S02]  /*69c0*/  VIADDMNMX R19, R69, -R52, 0xb9600000, !PT ;  /* 0xb960000045137446 */ /* 0x000fe40007800934 */
[----:B------:R-:W-:Y:S02]  /*69d0*/  SEL R52, R67, 0x63400000, !P0 ;  /* 0x6340000043347807 */ /* 0x000fe40004000000 */
[----:B------:R-:W-:-:S05]  /*69e0*/  VIMNMX R19, PT, PT, R19, 0x46a00000, PT ;  /* 0x46a0000013137848 */ /* 0x000fca0003fe0100 */
[----:B------:R-:W-:-:S05]  /*69f0*/  IMAD.IADD R19, R19, 0x1, -R52 ;  /* 0x0000000113137824 */ /* 0x000fca00078e0a34 */
[----:B------:R-:W-:-:S06]  /*6a00*/  IADD3 R55, PT, PT, R19, 0x7fe00000, RZ ;  /* 0x7fe0000013377810 */ /* 0x000fcc0007ffe0ff */
        /* <DEDUP_REMOVED lines=9> */
[----:B------:R-:W-:Y:S01]  /*6aa0*/  IMAD.MOV R43, RZ, RZ, -R19 ;  /* 0x000000ffff2b7224 */ /* 0x000fe200078e0a13 */
[----:B------:R-:W-:Y:S01]  /*6ab0*/  DMUL.RP R54, R56, R54 ;  /* 0x0000003638367228 */ /* 0x000fe20000008000 */
[----:B------:R-:W-:Y:S01]  /*6ac0*/  IMAD.MOV.U32 R42, RZ, RZ, RZ ;  /* 0x000000ffff2a7224 */ /* 0x000fe200078e00ff */
[----:B------:R-:W-:-:S05]  /*6ad0*/  IADD3 R19, PT, PT, -R19, -0x43300000, RZ ;  /* 0xbcd0000013137810 */ /* 0x000fca0007ffe1ff */
[----:B------:R-:W-:-:S03]  /*6ae0*/  DFMA R42, R52, -R42, R56 ;  /* 0x8000002a342a722b */ /* 0x000fc60000000038 */
[----:B------:R-:W-:-:S07]  /*6af0*/  LOP3.LUT R65, R55, R65, RZ, 0x3c, !PT ;  /* 0x0000004137417212 */ /* 0x000fce00078e3cff */
[----:B------:R-:W-:-:S04]  /*6b00*/  FSETP.NEU.AND P0, PT, |R43|, R19, PT ;  /* 0x000000132b00720b */ /* 0x000fc80003f0d200 */
[----:B------:R-:W-:Y:S02]  /*6b10*/  FSEL R52, R54, R52, !P0 ;  /* 0x0000003436347208 */ /* 0x000fe40004000000 */
[----:B------:R-:W-:Y:S01]  /*6b20*/  FSEL R53, R65, R53, !P0 ;  /* 0x0000003541357208 */ /* 0x000fe20004000000 */
[----:B------:R-:W-:Y:S06]  /*6b30*/  BRA `(.L_x_277) ;  /* 0x0000000000547947 */ /* 0x000fec0003800000 */
.L_x_276:
        /* <DEDUP_REMOVED lines=13> */
[----:B------:R-:W-:Y:S02]  /*6c10*/  @P0 IMAD.MOV.U32 R52, RZ, RZ, RZ ;  /* 0x000000ffff340224 */ /* 0x000fe400078e00ff */
[----:B------:R-:W-:Y:S01]  /*6c20*/  @P0 IMAD.MOV.U32 R53, RZ, RZ, R19 ;  /* 0x000000ffff350224 */ /* 0x000fe200078e0013 */
[----:B------:R-:W-:Y:S06]  /*6c30*/  BRA `(.L_x_277) ;  /* 0x0000000000147947 */ /* 0x000fec0003800000 */
.L_x_279:
[----:B------:R-:W-:Y:S01]  /*6c40*/  LOP3.LUT R53, R65, 0x80000, RZ, 0xfc, !PT ;  /* 0x0008000041357812 */ /* 0x000fe200078efcff */
[----:B------:R-:W-:Y:S01]  /*6c50*/  IMAD.MOV.U32 R52, RZ, RZ, R64 ;  /* 0x000000ffff347224 */ /* 0x000fe200078e0040 */
[----:B------:R-:W-:Y:S06]  /*6c60*/  BRA `(.L_x_277) ;  /* 0x0000000000087947 */ /* 0x000fec0003800000 */
.L_x_278:
[----:B------:R-:W-:Y:S01]  /*6c70*/  LOP3.LUT R53, R63, 0x80000, RZ, 0xfc, !PT ;  /* 0x000800003f357812 */ /* 0x000fe200078efcff */
[----:B------:R-:W-:-:S07]  /*6c80*/  IMAD.MOV.U32 R52, RZ, RZ, R62 ;  /* 0x000000ffff347224 */ /* 0x000fce00078e003e */
.L_x_277:
[----:B------:R-:W-:Y:S05]  /*6c90*/  BSYNC B0 ;  /* 0x0000000000007941 */ /* 0x000fea0003800000 */
.L_x_275:
[----:B------:R-:W-:Y:S01]  /*6ca0*/  MOV R42, R66 ;  /* 0x00000042002a7202 */ /* 0x000fe20000000f00 */
[----:B------:R-:W-:-:S04]  /*6cb0*/  IMAD.MOV.U32 R43, RZ, RZ, 0x0 ;  /* 0x00000000ff2b7424 */ /* 0x000fc800078e00ff */
[----:B------:R-:W-:Y:S05]  /*6cc0*/  RET.REL.NODEC R42 `(_Z16SLIC_Evolution_X4Gridddd) ;  /* 0xffffff902acc7950 */ /* 0x000fea0003c3ffff */
        .type           $_Z16SLIC_Evolution_X4Gridddd$__internal_accurate_pow,@function
        .size           $_Z16SLIC_Evolution_X4Gridddd$__internal_accurate_pow,(.L_x_370 - $_Z16SLIC_Evolution_X4Gridddd$__internal_accurate_pow)
$_Z16SLIC_Evolution_X4Gridddd$__internal_accurate_pow:
[----:B------:R-:W-:Y:S01]  /*6cd0*/  ISETP.GT.U32.AND P0, PT, R43, 0xfffff, PT ;  /* 0x000fffff2b00780c */ /* 0x000fe20003f04070 */
[--C-:B------:R-:W-:Y:S01]  /*6ce0*/  IMAD.MOV.U32 R45, RZ, RZ, R43.reuse ;  /* 0x000000ffff2d7224 */ /* 0x100fe200078e002b */
[----:B------:R-:W-:Y:S01]  /*6cf0*/  UMOV UR4, 0x7d2cafe2 ;  /* 0x7d2cafe200047882 */ /* 0x000fe20000000000 */
[----:B------:R-:W-:Y:S01]  /*6d00*/  IMAD.MOV.U32 R19, RZ, RZ, R43 ;  /* 0x000000ffff137224 */ /* 0x000fe200078e002b */
[----:B------:R-:W-:Y:S01]  /*6d10*/  UMOV UR5, 0x3eb0f5ff ;  /* 0x3eb0f5ff00057882 */ /* 0x000fe20000000000 */
[----:B------:R-:W-:Y:S01]  /*6d20*/  IMAD.MOV.U32 R50, RZ, RZ, RZ ;  /* 0x000000ffff327224 */ /* 0x000fe200078e00ff */
[----:B------:R-:W-:Y:S01]  /*6d30*/  UMOV UR6, 0x3b39803f ;  /* 0x3b39803f00067882 */ /* 0x000fe20000000000 */
[----:B------:R-:W-:Y:S01]  /*6d40*/  IMAD.MOV.U32 R56, RZ, RZ, 0x41ad3b5a ;  /* 0x41ad3b5aff387424 */ /* 0x000fe200078e00ff */
[----:B------:R-:W-:Y:S01]  /*6d50*/  UMOV UR7, 0x3c7abc9e ;  /* 0x3c7abc9e00077882 */ /* 0x000fe20000000000 */
[----:B------:R-:W-:-:S04]  /*6d60*/  IMAD.MOV.U32 R57, RZ, RZ, 0x3ed0f5d2 ;  /* 0x3ed0f5d2ff397424 */ /* 0x000fc800078e00ff */
[----:B------:R-:W-:-:S10]  /*6d70*/  @!P0 DMUL R64, R44, 1.80143985094819840000e+16 ;  /* 0x435000002c408828 */ /* 0x000fd40000000000 */
[----:B------:R-:W-:Y:S02]  /*6d80*/  @!P0 IMAD.MOV.U32 R19, RZ, RZ, R65 ;  /* 0x000000ffff138224 */ /* 0x000fe400078e0041 */
[----:B------:R-:W-:-:S03]  /*6d90*/  @!P0 IMAD.MOV.U32 R44, RZ, RZ, R64 ;  /* 0x000000ffff2c8224 */ /* 0x000fc600078e0040 */
[----:B------:R-:W-:-:S04]  /*6da0*/  LOP3.LUT R19, R19, 0x800fffff, RZ, 0xc0, !PT ;  /* 0x800fffff13137812 */ /* 0x000fc800078ec0ff */
[----:B------:R-:W-:-:S04]  /*6db0*/  LOP3.LUT R45, R19, 0x3ff00000, RZ, 0xfc, !PT ;  /* 0x3ff00000132d7812 */ /* 0x000fc800078efcff */
[----:B------:R-:W-:-:S13]  /*6dc0*/  ISETP.GE.U32.AND P1, PT, R45, 0x3ff6a09f, PT ;  /* 0x3ff6a09f2d00780c */ /* 0x000fda0003f26070 */
[----:B------:R-:W-:-:S05]  /*6dd0*/  @P1 IADD3 R19, PT, PT, R45, -0x100000, RZ ;  /* 0xfff000002d131810 */ /* 0x000fca0007ffe0ff */
[----:B------:R-:W-:Y:S01]  /*6de0*/  @P1 IMAD.MOV.U32 R45, RZ, RZ, R19 ;  /* 0x000000ffff2d1224 */ /* 0x000fe200078e0013 */
[----:B------:R-:W-:Y:S02]  /*6df0*/  SHF.R.U32.HI R19, RZ, 0x14, R43 ;  /* 0x00000014ff137819 */ /* 0x000fe4000001162b */
[----:B------:R-:W-:-:S03]  /*6e00*/  @!P0 LEA.HI R19, R65, 0xffffffca, RZ, 0xc ;  /* 0xffffffca41138811 */ /* 0x000fc600078f60ff */
        /* <DEDUP_REMOVED lines=8> */
[CC--:B------:R-:W-:Y:S02]  /*6e90*/  DMUL R54, R50.reuse, R50.reuse ;  /* 0x0000003232367228 */ /* 0x0c0fe40000000000 */
[----:B------:R-:W-:-:S06]  /*6ea0*/  DMUL R60, R50, R50 ;  /* 0x00000032323c7228 */ /* 0x000fcc0000000000 */
[----:B------:R-:W-:Y:S01]  /*6eb0*/  DFMA R48, R54, UR4, R56 ;  /* 0x0000000436307c2b */ /* 0x000fe20008000038 */
        /* <DEDUP_REMOVED lines=17> */
[----:B------:R-:W-:-:S03]  /*6fd0*/  UMOV UR5, 0x3f899999 ;  /* 0x3f89999900057882 */ /* 0x000fc60000000000 */
[----:B------:R-:W-:Y:S01]  /*6fe0*/  VIADD R53, R57, 0x100000 ;  /* 0x0010000039357836 */ /* 0x000fe20000000000 */
[----:B------:R-:W-:Y:S02]  /*6ff0*/  MOV R52, R56 ;  /* 0x0000003800347202 */ /* 0x000fe40000000f00 */
        /* <DEDUP_REMOVED lines=30> */
[C---:B------:R-:W-:Y:S02]  /*71e0*/  VIADD R44, R19.reuse, 0xfffffc01 ;  /* 0xfffffc01132c7836 */ /* 0x040fe40000000000 */
[----:B------:R-:W-:Y:S02]  /*71f0*/  @P1 VIADD R44, R19, 0xfffffc02 ;  /* 0xfffffc02132c1836 */ /* 0x000fe40000000000 */
[----:B------:R-:W-:-:S03]  /*7200*/  IMAD.MOV.U32 R45, RZ, RZ, 0x43300000 ;  /* 0x43300000ff2d7424 */ /* 0x000fc600078e00ff */
[----:B------:R-:W-:Y:S01]  /*7210*/  DADD R50, R60, R50 ;  /* 0x000000003c327229 */ /* 0x000fe20000000032 */
[----:B------:R-:W-:-:S06]  /*7220*/  LOP3.LUT R44, R44, 0x80000000, RZ, 0x3c, !PT ;  /* 0x800000002c2c7812 */ /* 0x000fcc00078e3cff */
[----:B------:R-:W-:Y:S01]  /*7230*/  DADD R52, R44, -UR4 ;  /* 0x800000042c347e29 */ /* 0x000fe20008000000 */
[----:B------:R-:W-:Y:S01]  /*7240*/  UMOV UR4, 0xfefa39ef ;  /* 0xfefa39ef00047882 */ /* 0x000fe20000000000 */
[----:B------:R-:W-:Y:S01]  /*7250*/  DADD R50, R56, R50 ;  /* 0x0000000038327229 */ /* 0x000fe20000000032 */
[----:B------:R-:W-:-:S07]  /*7260*/  UMOV UR5, 0x3fe62e42 ;  /* 0x3fe62e4200057882 */ /* 0x000fce0000000000 */
[----:B------:R-:W-:-:S08]  /*7270*/  DADD R44, R48, R50 ;  /* 0x00000000302c7229 */ /* 0x000fd00000000032 */
[--C-:B------:R-:W-:Y:S02]  /*7280*/  DFMA R54, R52, UR4, R44.reuse ;  /* 0x0000000434367c2b */ /* 0x100fe4000800002c */
[----:B------:R-:W-:-:S06]  /*7290*/  DADD R48, R48, -R44 ;  /* 0x0000000030307229 */ /* 0x000fcc000000082c */
[----:B------:R-:W-:Y:S02]  /*72a0*/  DFMA R56, R52, -UR4, R54 ;  /* 0x8000000434387c2b */ /* 0x000fe40008000036 */
[----:B------:R-:W-:-:S06]  /*72b0*/  DADD R48, R50, R48 ;  /* 0x0000000032307229 */ /* 0x000fcc0000000030 */
[----:B------:R-:W-:Y:S01]  /*72c0*/  DADD R56, -R44, R56 ;  /* 0x000000002c387229 */ /* 0x000fe20000000138 */
[----:B------:R-:W-:Y:S02]  /*72d0*/  IMAD.MOV.U32 R45, RZ, RZ, R11 ;  /* 0x000000ffff2d7224 */ /* 0x000fe400078e000b */
[----:B------:R-:W-:-:S03]  /*72e0*/  IMAD.MOV.U32 R44, RZ, RZ, R0 ;  /* 0x000000ffff2c7224 */ /* 0x000fc600078e0000 */
[C---:B------:R-:W-:Y:S02]  /*72f0*/  SHF.L.U32 R43, R45.reuse, 0x1, RZ ;  /* 0x000000012d2b7819 */ /* 0x040fe400000006ff */
[----:B------:R-:W-:Y:S01]  /*7300*/  DADD R48, R48, -R56 ;  /* 0x0000000030307229 */ /* 0x000fe20000000838 */
[----:B------:R-:W-:Y:S02]  /*7310*/  LOP3.LUT R19, R45, 0xff0fffff, RZ, 0xc0, !PT ;  /* 0xff0fffff2d137812 */ /* 0x000fe400078ec0ff */
[----:B------:R-:W-:-:S04]  /*7320*/  ISETP.GT.U32.AND P0, PT, R43, -0x2000001, PT ;  /* 0xfdffffff2b00780c */ /* 0x000fc80003f04070 */
[----:B------:R-:W-:Y:S01]  /*7330*/  SEL R45, R19, R45, P0 ;  /* 0x0000002d132d7207 */ /* 0x000fe20000000000 */
[----:B------:R-:W-:-:S08]  /*7340*/  DFMA R48, R52, UR6, R48 ;  /* 0x0000000634307c2b */ /* 0x000fd00008000030 */
[----:B------:R-:W-:-:S08]  /*7350*/  DADD R50, R54, R48 ;  /* 0x0000000036327229 */ /* 0x000fd00000000030 */
[----:B------:R-:W-:Y:S02]  /*7360*/  DADD R54, R54, -R50 ;  /* 0x0000000036367229 */ /* 0x000fe40000000832 */
[----:B------:R-:W-:-:S06]  /*7370*/  DMUL R52, R50, R44 ;  /* 0x0000002c32347228 */ /* 0x000fcc0000000000 */
[----:B------:R-:W-:Y:S02]  /*7380*/  DADD R54, R48, R54 ;  /* 0x0000000030367229 */ /* 0x000fe40000000036 */
[----:B------:R-:W-:-:S08]  /*7390*/  DFMA R50, R50, R44, -R52 ;  /* 0x0000002c3232722b */ /* 0x000fd00000000834 */
[----:B------:R-:W-:Y:S01]  /*73a0*/  DFMA R50, R54, R44, R50 ;  /* 0x0000002c3632722b */ /* 0x000fe20000000032 */
[----:B------:R-:W-:Y:S02]  /*73b0*/  IMAD.MOV.U32 R44, RZ, RZ, 0x652b82fe ;  /* 0x652b82feff2c7424 */ /* 0x000fe400078e00ff */
[----:B------:R-:W-:-:S05]  /*73c0*/  IMAD.MOV.U32 R45, RZ, RZ, 0x3ff71547 ;  /* 0x3ff71547ff2d7424 */ /* 0x000fca00078e00ff */
[----:B------:R-:W-:-:S08]  /*73d0*/  DADD R54, R52, R50 ;  /* 0x0000000034367229 */ /* 0x000fd00000000032 */
[----:B------:R-:W-:Y:S02]  /*73e0*/  DFMA R56, R54, R44, 6.75539944105574400000e+15 ;  /* 0x433800003638742b */ /* 0x000fe4000000002c */
[----:B------:R-:W-:Y:S01]  /*73f0*/  FSETP.GEU.AND P0, PT, |R55|, 4.1917929649353027344, PT ;  /* 0x4086232b3700780b */ /* 0x000fe20003f0e200 */
[----:B------:R-:W-:-:S05]  /*7400*/  DADD R52, R52, -R54 ;  /* 0x0000000034347229 */ /* 0x000fca0000000836 */
[----:B------:R-:W-:-:S03]  /*7410*/  DADD R44, R56, -6.75539944105574400000e+15 ;  /* 0xc3380000382c7429 */ /* 0x000fc60000000000 */
[----:B------:R-:W-:-:S05]  /*7420*/  DADD R52, R50, R52 ;  /* 0x0000000032347229 */ /* 0x000fca0000000034 */
        /* <DEDUP_REMOVED lines=35> */
[----:B------:R-:W-:Y:S01]  /*7660*/  IMAD R45, R56, 0x100000, R49 ;  /* 0x00100000382d7824 */ /* 0x000fe200078e0231 */
[----:B------:R-:W-:Y:S01]  /*7670*/  MOV R44, R48 ;  /* 0x00000030002c7202 */ /* 0x000fe20000000f00 */
[----:B------:R-:W-:Y:S06]  /*7680*/  @!P0 BRA `(.L_x_280) ;  /* 0x0000000000308947 */ /* 0x000fec0003800000 */
        /* <DEDUP_REMOVED lines=12> */
.L_x_280:
[----:B------:R-:W-:Y:S01]  /*7750*/  DFMA R48, R52, R44, R44 ;  /* 0x0000002c3430722b */ /* 0x000fe2000000002c */
[----:B------:R-:W-:Y:S01]  /*7760*/  IMAD.MOV.U32 R43, RZ, RZ, 0x0 ;  /* 0x00000000ff2b7424 */ /* 0x000fe200078e00ff */
[----:B------:R-:W-:-:S08]  /*7770*/  DSETP.NEU.AND P0, PT, |R44|, +INF , PT ;  /* 0x7ff000002c00742a */ /* 0x000fd00003f0d200 */
[----:B------:R-:W-:Y:S02]  /*7780*/  FSEL R44, R44, R48, !P0 ;  /* 0x000000302c2c7208 */ /* 0x000fe40004000000 */
[----:B------:R-:W-:Y:S01]  /*7790*/  FSEL R45, R45, R49, !P0 ;  /* 0x000000312d2d7208 */ /* 0x000fe20004000000 */
[----:B------:R-:W-:Y:S06]  /*77a0*/  RET.REL.NODEC R42 `(_Z16SLIC_Evolution_X4Gridddd) ;  /* 0xffffff882a147950 */ /* 0x000fec0003c3ffff */
.L_x_281:
        /* <DEDUP_REMOVED lines=13> */
.L_x_370:


//--------------------- .text._Z11computeAmaxPd4Grid --------------------------
	.section	.text._Z11computeAmaxPd4Grid,"ax",@progbits
	.align	128
        .global         _Z11computeAmaxPd4Grid
        .type           _Z11computeAmaxPd4Grid,@function
        .size           _Z11computeAmaxPd4Grid,(.L_x_372 - _Z11computeAmaxPd4Grid)
        .other          _Z11computeAmaxPd4Grid,@"STO_CUDA_ENTRY STV_DEFAULT"
_Z11computeAmaxPd4Grid:
.text._Z11computeAmaxPd4Grid:
[----:B------:R-:W-:Y:S01]  /*0000*/  LDC R1, c[0x0][0x37c] ;  /* 0x0000df00ff017b82 */ /* 0x000fe20000000800 */
[----:B------:R-:W0:Y:S07]  /*0010*/  S2R R7, SR_TID.X ;  /* 0x0000000000077919 */ /* 0x000e2e0000002100 */
[----:B------:R-:W0:Y:S01]  /*0020*/  S2UR UR5, SR_CTAID.X ;  /* 0x00000000000579c3 */ /* 0x000e220000002500 */
[----:B------:R-:W1:Y:S01]  /*0030*/  LDCU.64 UR8, c[0x0][0x390] ;  /* 0x00007200ff0877ac */ /* 0x000e620008000a00 */
[----:B------:R-:W-:Y:S01]  /*0040*/  BSSY.RECONVERGENT B0, `(.L_x_282) ;  /* 0x000013b000007945 */ /* 0x000fe20003800200 */
[----:B------:R-:W2:Y:S01]  /*0050*/  S2R R3, SR_TID.Y ;  /* 0x0000000000037919 */ /* 0x000ea20000002200 */
[----:B------:R-:W-:-:S04]  /*0060*/  CS2R R4, SRZ ;  /* 0x0000000000047805 */ /* 0x000fc8000001ff00 */
        /* <DEDUP_REMOVED lines=8> */
[----:B--2---:R-:W-:Y:S01]  /*00f0*/  IMAD R8, R8, UR6, R3 ;  /* 0x0000000608087c24 */ /* 0x004fe2000f8e0203 */
[----:B------:R-:W0:Y:S04]  /*0100*/  LDCU.64 UR6, c[0x0][0x358] ;  /* 0x00006b00ff0677ac */ /* 0x000e280008000a00 */
[----:B------:R-:W-:-:S04]  /*0110*/  ISETP.LT.U32.OR P0, PT, R8, 0x2, P0 ;  /* 0x000000020800780c */ /* 0x000fc80000701470 */
[----:B------:R-:W-:-:S13]  /*0120*/  ISETP.GE.OR P0, PT, R8, UR4, P0 ;  /* 0x0000000408007c0c */ /* 0x000fda0008706670 */
[----:B0-----:R-:W-:Y:S05]  /*0130*/  @P0 BRA `(.L_x_283) ;  /* 0x0000001000ac0947 */ /* 0x001fea0003800000 */
[----:B------:R-:W0:Y:S01]  /*0140*/  LDC.64 R10, c[0x0][0x388] ;  /* 0x0000e200ff0a7b82 */ /* 0x000e220000000a00 */
[----:B------:R-:W-:-:S06]  /*0150*/  UIADD3 UR5, UPT, UPT, UR8, 0x4, URZ ;  /* 0x0000000408057890 */ /* 0x000fcc000fffe0ff */
[----:B------:R-:W-:-:S04]  /*0160*/  IMAD R17, R8, UR5, R7 ;  /* 0x0000000508117c24 */ /* 0x000fc8000f8e0207 */
[----:B0-----:R-:W-:-:S06]  /*0170*/  IMAD.WIDE R16, R17, 0x8, R10 ;  /* 0x0000000811107825 */ /* 0x001fcc00078e020a */
[----:B------:R-:W2:Y:S01]  /*0180*/  LDG.E.64 R16, desc[UR6][R16.64] ;  /* 0x0000000610107981 */ /* 0x000ea2000c1e1b00 */
[----:B------:R-:W-:-:S06]  /*0190*/  UIADD3 UR4, UPT, UPT, UR9, 0x4, URZ ;  /* 0x0000000409047890 */ /* 0x000fcc000fffe0ff */
[----:B------:R-:W-:-:S04]  /*01a0*/  VIADD R0, R8, UR4 ;  /* 0x0000000408007c36 */ /* 0x000fc80008000000 */
[----:B------:R-:W-:-:S04]  /*01b0*/  IMAD R15, R0, UR5, R7 ;  /* 0x00000005000f7c24 */ /* 0x000fc8000f8e0207 */
[----:B------:R-:W-:-:S06]  /*01c0*/  IMAD.WIDE R14, R15, 0x8, R10 ;  /* 0x000000080f0e7825 */ /* 0x000fcc00078e020a */
[----:B------:R-:W3:Y:S01]  /*01d0*/  LDG.E.64 R14, desc[UR6][R14.64] ;  /* 0x000000060e0e7981 */ /* 0x000ee2000c1e1b00 */
[----:B------:R-:W-:-:S04]  /*01e0*/  VIADD R0, R0, UR4 ;  /* 0x0000000400007c36 */ /* 0x000fc80008000000 */
[C---:B------:R-:W-:Y:S02]  /*01f0*/  VIADD R2, R0.reuse, UR4 ;  /* 0x0000000400027c36 */ /* 0x040fe40008000000 */
[--C-:B------:R-:W-:Y:S02]  /*0200*/  IMAD R13, R0, UR5, R7.reuse ;  /* 0x00000005000d7c24 */ /* 0x100fe4000f8e0207 */
[----:B------:R-:W-:Y:S02]  /*0210*/  IMAD R3, R2, UR5, R7 ;  /* 0x0000000502037c24 */ /* 0x000fe4000f8e0207 */
[----:B------:R-:W-:-:S04]  /*0220*/  IMAD.WIDE R12, R13, 0x8, R10 ;  /* 0x000000080d0c7825 */ /* 0x000fc800078e020a */
[----:B------:R-:W-:Y:S02]  /*0230*/  IMAD.WIDE R10, R3, 0x8, R10 ;  /* 0x00000008030a7825 */ /* 0x000fe400078e020a */
[----:B------:R-:W5:Y:S04]  /*0240*/  LDG.E.64 R12, desc[UR6][R12.64] ;  /* 0x000000060c0c7981 */ /* 0x000f68000c1e1b00 */
[----:B------:R-:W5:Y:S01]  /*0250*/  LDG.E.64 R10, desc[UR6][R10.64] ;  /* 0x000000060a0a7981 */ /* 0x000f62000c1e1b00 */
[----:B------:R-:W-:Y:S01]  /*0260*/  IMAD.MOV.U32 R2, RZ, RZ, 0x1 ;  /* 0x00000001ff027424 */ /* 0x000fe200078e00ff */
[----:B------:R-:W-:Y:S01]  /*0270*/  BSSY.RECONVERGENT B1, `(.L_x_284) ;  /* 0x0000016000017945 */ /* 0x000fe20003800200 */
[----:B--2---:R-:W0:Y:S04]  /*0280*/  MUFU.RCP64H R3, R17 ;  /* 0x0000001100037308 */ /* 0x004e280000001800 */
[----:B0-----:R-:W-:Y:S01]  /*0290*/  DFMA R4, -R16, R2, 1 ;  /* 0x3ff000001004742b */ /* 0x001fe20000000102 */
[----:B---3--:R-:W-:-:S07]  /*02a0*/  FSETP.GEU.AND P1, PT, |R15|, 6.5827683646048100446e-37, PT ;  /* 0x036000000f00780b */ /* 0x008fce0003f2e200 */
        /* <DEDUP_REMOVED lines=15> */
[----:B-----5:R-:W-:Y:S05]  /*03a0*/  CALL.REL.NOINC `($__internal_3_$__cuda_sm20_div_rn_f64_full) ;  /* 0x0000001000307944 */ /* 0x020fea0003c00000 */
[----:B------:R-:W-:Y:S02]  /*03b0*/  IMAD.MOV.U32 R4, RZ, RZ, R24 ;  /* 0x000000ffff047224 */ /* 0x000fe400078e0018 */
[----:B------:R-:W-:-:S07]  /*03c0*/  IMAD.MOV.U32 R5, RZ, RZ, R25 ;  /* 0x000000ffff057224 */ /* 0x000fce00078e0019 */
.L_x_285:
[----:B------:R-:W-:Y:S05]  /*03d0*/  BSYNC.RECONVERGENT B1 ;  /* 0x0000000000017941 */ /* 0x000fea0003800200 */
.L_x_284:
[----:B------:R-:W0:Y:S01]  /*03e0*/  MUFU.RCP64H R3, R17 ;  /* 0x0000001100037308 */ /* 0x000e220000001800 */
[----:B------:R-:W-:Y:S01]  /*03f0*/  IMAD.MOV.U32 R2, RZ, RZ, 0x1 ;  /* 0x00000001ff027424 */ /* 0x000fe200078e00ff */
[----:B-----5:R-:W-:Y:S01]  /*0400*/  FSETP.GEU.AND P1, PT, |R13|, 6.5827683646048100446e-37, PT ;  /* 0x036000000d00780b */ /* 0x020fe20003f2e200 */
        /* <DEDUP_REMOVED lines=17> */
[----:B------:R-:W-:Y:S05]  /*0520*/  CALL.REL.NOINC `($__internal_3_$__cuda_sm20_div_rn_f64_full) ;  /* 0x0000000c00d07944 */ /* 0x000fea0003c00000 */
[----:B------:R-:W-:Y:S02]  /*0530*/  IMAD.MOV.U32 R2, RZ, RZ, R24 ;  /* 0x000000ffff027224 */ /* 0x000fe400078e0018 */
[----:B------:R-:W-:-:S07]  /*0540*/  IMAD.MOV.U32 R3, RZ, RZ, R25 ;  /* 0x000000ffff037224 */ /* 0x000fce00078e0019 */
.L_x_287:
[----:B------:R-:W-:Y:S05]  /*0550*/  BSYNC.RECONVERGENT B1 ;  /* 0x0000000000017941 */ /* 0x000fea0003800200 */
.L_x_286:
[----:B------:R-:W-:Y:S01]  /*0560*/  DADD R20, -RZ, |R14| ;  /* 0x00000000ff147229 */ /* 0x000fe2000000050e */
[----:B------:R-:W-:Y:S01]  /*0570*/  BSSY.RECONVERGENT B1, `(.L_x_288) ;  /* 0x0000006000017945 */ /* 0x000fe20003800200 */
[----:B------:R-:W-:Y:S01]  /*0580*/  IMAD.MOV.U32 R34, RZ, RZ, RZ ;  /* 0x000000ffff227224 */ /* 0x000fe200078e00ff */
[----:B------:R-:W-:Y:S01]  /*0590*/  MOV R0, 0x5d0 ;  /* 0x000005d000007802 */ /* 0x000fe20000000f00 */
[----:B------:R-:W-:-:S06]  /*05a0*/  IMAD.MOV.U32 R35, RZ, RZ, 0x40000000 ;  /* 0x40000000ff237424 */ /* 0x000fcc00078e00ff */
[----:B------:R-:W-:-:S07]  /*05b0*/  IMAD.MOV.U32 R9, RZ, RZ, R21 ;  /* 0x000000ffff097224 */ /* 0x000fce00078e0015 */
[----:B------:R-:W-:Y:S05]  /*05c0*/  CALL.REL.NOINC `($_Z11computeAmaxPd4Grid$__internal_accurate_pow) ;  /* 0x0000001400147944 */ /* 0x000fea0003c00000 */
[----:B------:R-:W-:Y:S05]  /*05d0*/  BSYNC.RECONVERGENT B1 ;  /* 0x0000000000017941 */ /* 0x000fea0003800200 */
.L_x_288:
        /* <DEDUP_REMOVED lines=18> */
.L_x_290:
[----:B------:R-:W-:Y:S05]  /*0700*/  BSYNC.RECONVERGENT B1 ;  /* 0x0000000000017941 */ /* 0x000fea0003800200 */
.L_x_289:
        /* <DEDUP_REMOVED lines=22> */
.L_x_292:
[----:B------:R-:W-:Y:S05]  /*0870*/  BSYNC.RECONVERGENT B1 ;  /* 0x0000000000017941 */ /* 0x000fea0003800200 */
.L_x_291:
[----:B------:R-:W-:Y:S01]  /*0880*/  DADD R20, -RZ, |R12| ;  /* 0x00000000ff147229 */ /* 0x000fe2000000050c */
[----:B------:R-:W-:Y:S01]  /*0890*/  BSSY.RECONVERGENT B1, `(.L_x_293) ;  /* 0x0000006000017945 */ /* 0x000fe20003800200 */
[----:B------:R-:W-:Y:S01]  /*08a0*/  DADD R10, R10, -R14 ;  /* 0x000000000a0a7229 */ /* 0x000fe2000000080e */
[----:B------:R-:W-:Y:S01]  /*08b0*/  IMAD.MOV.U32 R35, RZ, RZ, 0x40000000 ;  /* 0x40000000ff237424 */ /* 0x000fe200078e00ff */
[----:B------:R-:W-:-:S06]  /*08c0*/  MOV R0, 0x8f0 ;  /* 0x000008f000007802 */ /* 0x000fcc0000000f00 */
[----:B------:R-:W-:-:S07]  /*08d0*/  IMAD.MOV.U32 R9, RZ, RZ, R21 ;  /* 0x000000ffff097224 */ /* 0x000fce00078e0015 */
[----:B------:R-:W-:Y:S05]  /*08e0*/  CALL.REL.NOINC `($_Z11computeAmaxPd4Grid$__internal_accurate_pow) ;  /* 0x00000010004c7944 */ /* 0x000fea0003c00000 */
[----:B------:R-:W-:Y:S05]  /*08f0*/  BSYNC.RECONVERGENT B1 ;  /* 0x0000000000017941 */ /* 0x000fea0003800200 */
.L_x_293:
        /* <DEDUP_REMOVED lines=18> */
.L_x_295:
[----:B------:R-:W-:Y:S05]  /*0a20*/  BSYNC.RECONVERGENT B1 ;  /* 0x0000000000017941 */ /* 0x000fea0003800200 */
.L_x_294:
        /* <DEDUP_REMOVED lines=17> */
[----:B------:R-:W-:Y:S05]  /*0b40*/  CALL.REL.NOINC `($__internal_3_$__cuda_sm20_div_rn_f64_full) ;  /* 0x0000000800487944 */ /* 0x000fea0003c00000 */
[----:B------:R-:W-:Y:S02]  /*0b50*/  IMAD.MOV.U32 R12, RZ, RZ, R24 ;  /* 0x000000ffff0c7224 */ /* 0x000fe400078e0018 */
[----:B------:R-:W-:-:S07]  /*0b60*/  IMAD.MOV.U32 R13, RZ, RZ, R25 ;  /* 0x000000ffff0d7224 */ /* 0x000fce00078e0019 */
.L_x_297:
[----:B------:R-:W-:Y:S05]  /*0b70*/  BSYNC.RECONVERGENT B1 ;  /* 0x0000000000017941 */ /* 0x000fea0003800200 */
.L_x_296:
        /* <DEDUP_REMOVED lines=8> */
.L_x_298:
[C---:B------:R-:W-:Y:S01]  /*0c00*/  DADD R12, R4.reuse, 2 ;  /* 0x40000000040c7429 */ /* 0x040fe20000000000 */
[----:B------:R-:W-:Y:S01]  /*0c10*/  BSSY.RECONVERGENT B1, `(.L_x_299) ;  /* 0x000000f000017945 */ /* 0x000fe20003800200 */
[C---:B------:R-:W-:Y:S02]  /*0c20*/  DSETP.NEU.AND P1, PT, R4.reuse, RZ, PT ;  /* 0x000000ff0400722a */ /* 0x040fe40003f2d000 */
[----:B------:R-:W-:Y:S02]  /*0c30*/  DADD R20, -RZ, |R2| ;  /* 0x00000000ff147229 */ /* 0x000fe40000000502 */
[----:B------:R-:W-:-:S04]  /*0c40*/  DSETP.NEU.AND P0, PT, R4, 1, PT ;  /* 0x3ff000000400742a */ /* 0x000fc80003f0d000 */
[----:B------:R-:W-:-:S04]  /*0c50*/  LOP3.LUT R12, R13, 0x7ff00000, RZ, 0xc0, !PT ;  /* 0x7ff000000d0c7812 */ /* 0x000fc800078ec0ff */
[----:B------:R-:W-:Y:S02]  /*0c60*/  ISETP.NE.AND P2, PT, R12, 0x7ff00000, PT ;  /* 0x7ff000000c00780c */ /* 0x000fe40003f45270 */
[----:B------:R-:W-:Y:S02]  /*0c70*/  MOV R9, R21 ;  /* 0x0000001500097202 */ /* 0x000fe40000000f00 */
[----:B------:R-:W-:-:S09]  /*0c80*/  @!P1 CS2R R18, SRZ ;  /* 0x0000000000129805 */ /* 0x000fd2000001ff00 */
[----:B------:R-:W-:Y:S05]  /*0c90*/  @P2 BRA `(.L_x_300) ;  /* 0x0000000000182947 */ /* 0x000fea0003800000 */
[----:B------:R-:W-:-:S14]  /*0ca0*/  DSETP.NAN.AND P1, PT, R4, R4, PT ;  /* 0x000000040400722a */ /* 0x000fdc0003f28000 */
[----:B------:R-:W-:Y:S01]  /*0cb0*/  @P1 DADD R18, R4, 2 ;  /* 0x4000000004121429 */ /* 0x000fe20000000000 */
[----:B------:R-:W-:Y:S10]  /*0cc0*/  @P1 BRA `(.L_x_300) ;  /* 0x00000000000c1947 */ /* 0x000ff40003800000 */
[----:B------:R-:W-:-:S14]  /*0cd0*/  DSETP.NEU.AND P1, PT, |R4|, +INF , PT ;  /* 0x7ff000000400742a */ /* 0x000fdc0003f2d200 */
[----:B------:R-:W-:Y:S02]  /*0ce0*/  @!P1 IMAD.MOV.U32 R18, RZ, RZ, 0x0 ;  /* 0x00000000ff129424 */ /* 0x000fe400078e00ff */
[----:B------:R-:W-:-:S07]  /*0cf0*/  @!P1 IMAD.MOV.U32 R19, RZ, RZ, 0x7ff00000 ;  /* 0x7ff00000ff139424 */ /* 0x000fce00078e00ff */
.L_x_300:
[----:B------:R-:W-:Y:S05]  /*0d00*/  BSYNC.RECONVERGENT B1 ;  /* 0x0000000000017941 */ /* 0x000fea0003800200 */
.L_x_299:
[----:B------:R-:W-:Y:S01]  /*0d10*/  BSSY.RECONVERGENT B1, `(.L_x_301) ;  /* 0x0000006000017945 */ /* 0x000fe20003800200 */
[----:B------:R-:W-:Y:S01]  /*0d20*/  FSEL R4, R18, RZ, P0 ;  /* 0x000000ff12047208 */ /* 0x000fe20000000000 */
[----:B------:R-:W-:Y:S01]  /*0d30*/  IMAD.MOV.U32 R35, RZ, RZ, 0x40000000 ;  /* 0x40000000ff237424 */ /* 0x000fe200078e00ff */
[----:B------:R-:W-:Y:S02]  /*0d40*/  FSEL R5, R19, 1.875, P0 ;  /* 0x3ff0000013057808 */ /* 0x000fe40000000000 */
[----:B------:R-:W-:-:S07]  /*0d50*/  MOV R0, 0xd70 ;  /* 0x00000d7000007802 */ /* 0x000fce0000000f00 */
[----:B------:R-:W-:Y:S05]  /*0d60*/  CALL.REL.NOINC `($_Z11computeAmaxPd4Grid$__internal_accurate_pow) ;  /* 0x0000000c002c7944 */ /* 0x000fea0003c00000 */
[----:B------:R-:W-:Y:S05]  /*0d70*/  BSYNC.RECONVERGENT B1 ;  /* 0x0000000000017941 */ /* 0x000fea0003800200 */
.L_x_301:
        /* <DEDUP_REMOVED lines=14> */
.L_x_303:
[----:B------:R-:W-:Y:S05]  /*0e60*/  BSYNC.RECONVERGENT B1 ;  /* 0x0000000000017941 */ /* 0x000fea0003800200 */
.L_x_302:
[----:B------:R-:W-:Y:S01]  /*0e70*/  FSEL R2, R18, RZ, P0 ;  /* 0x000000ff12027208 */ /* 0x000fe20000000000 */
[----:B------:R-:W-:Y:S01]  /*0e80*/  BSSY.RECONVERGENT B1, `(.L_x_304) ;  /* 0x0000008000017945 */ /* 0x000fe20003800200 */
[----:B------:R-:W-:Y:S01]  /*0e90*/  FSEL R3, R19, 1.875, P0 ;  /* 0x3ff0000013037808 */ /* 0x000fe20000000000 */
[----:B------:R-:W-:Y:S01]  /*0ea0*/  IMAD.MOV.U32 R35, RZ, RZ, 0x3fe00000 ;  /* 0x3fe00000ff237424 */ /* 0x000fe200078e00ff */
[----:B------:R-:W-:-:S04]  /*0eb0*/  MOV R0, 0xf00 ;  /* 0x00000f0000007802 */ /* 0x000fc80000000f00 */
[----:B------:R-:W-:-:S08]  /*0ec0*/  DADD R4, R4, R2 ;  /* 0x0000000004047229 */ /* 0x000fd00000000002 */
[----:B------:R-:W-:-:S10]  /*0ed0*/  DADD R20, -RZ, |R4| ;  /* 0x00000000ff147229 */ /* 0x000fd40000000504 */
[----:B------:R-:W-:-:S07]  /*0ee0*/  IMAD.MOV.U32 R9, RZ, RZ, R21 ;  /* 0x000000ffff097224 */ /* 0x000fce00078e0015 */
[----:B------:R-:W-:Y:S05]  /*0ef0*/  CALL.REL.NOINC `($_Z11computeAmaxPd4Grid$__internal_accurate_pow) ;  /* 0x0000000800c87944 */ /* 0x000fea0003c00000 */
[----:B------:R-:W-:Y:S05]  /*0f00*/  BSYNC.RECONVERGENT B1 ;  /* 0x0000000000017941 */ /* 0x000fea0003800200 */
.L_x_304:
[----:B------:R-:W0:Y:S01]  /*0f10*/  MUFU.RCP64H R13, R17 ;  /* 0x00000011000d7308 */ /* 0x000e220000001800 */
[C---:B------:R-:W-:Y:S01]  /*0f20*/  DADD R2, R4.reuse, 0.5 ;  /* 0x3fe0000004027429 */ /* 0x040fe20000000000 */
[----:B------:R-:W-:Y:S01]  /*0f30*/  IMAD.MOV.U32 R12, RZ, RZ, 0x1 ;  /* 0x00000001ff0c7424 */ /* 0x000fe200078e00ff */
[----:B------:R-:W-:Y:S01]  /*0f40*/  ISETP.GE.AND P1, PT, R5, RZ, PT ;  /* 0x000000ff0500720c */ /* 0x000fe20003f26270 */
[----:B------:R-:W-:Y:S01]  /*0f50*/  DSETP.NEU.AND P0, PT, R4, RZ, PT ;  /* 0x000000ff0400722a */ /* 0x000fe20003f0d000 */
[----:B------:R-:W-:Y:S02]  /*0f60*/  BSSY.RECONVERGENT B1, `(.L_x_305) ;  /* 0x0000011000017945 */ /* 0x000fe40003800200 */
[----:B------:R-:W-:Y:S02]  /*0f70*/  FSEL R18, R18, RZ, P1 ;  /* 0x000000ff12127208 */ /* 0x000fe40000800000 */
[----:B------:R-:W-:Y:S02]  /*0f80*/  FSEL R19, R19, -QNAN , P1 ;  /* 0xfff8000013137808 */ /* 0x000fe40000800000 */
[----:B------:R-:W-:-:S04]  /*0f90*/  LOP3.LUT R2, R3, 0x7ff00000, RZ, 0xc0, !PT ;  /* 0x7ff0000003027812 */ /* 0x000fc800078ec0ff */
[----:B------:R-:W-:Y:S01]  /*0fa0*/  ISETP.NE.AND P1, PT, R2, 0x7ff00000, PT ;  /* 0x7ff000000200780c */ /* 0x000fe20003f25270 */
[----:B0-----:R-:W-:-:S08]  /*0fb0*/  DFMA R14, -R16, R12, 1 ;  /* 0x3ff00000100e742b */ /* 0x001fd0000000010c */
[----:B------:R-:W-:-:S08]  /*0fc0*/  DFMA R14, R14, R14, R14 ;  /* 0x0000000e0e0e722b */ /* 0x000fd0000000000e */
[----:B------:R-:W-:Y:S01]  /*0fd0*/  DFMA R14, R12, R14, R12 ;  /* 0x0000000e0c0e722b */ /* 0x000fe2000000000c */
[----:B------:R-:W-:Y:S02]  /*0fe0*/  FSEL R12, R18, RZ, P0 ;  /* 0x000000ff120c7208 */ /* 0x000fe40000000000 */
[----:B------:R-:W-:Y:S01]  /*0ff0*/  FSEL R13, R19, RZ, P0 ;  /* 0x000000ff130d7208 */ /* 0x000fe20000000000 */
[----:B------:R-:W-:Y:S07]  /*1000*/  @P1 BRA `(.L_x_306) ;  /* 0x0000000000181947 */ /* 0x000fee0003800000 */
[----:B------:R-:W-:-:S14]  /*1010*/  DSETP.NAN.AND P0, PT, R4, R4, PT ;  /* 0x000000040400722a */ /* 0x000fdc0003f08000 */
[----:B------:R-:W-:Y:S01]  /*1020*/  @P0 DADD R12, R4, 0.5 ;  /* 0x3fe00000040c0429 */ /* 0x000fe20000000000 */
[----:B------:R-:W-:Y:S10]  /*1030*/  @P0 BRA `(.L_x_306) ;  /* 0x00000000000c0947 */ /* 0x000ff40003800000 */
[----:B------:R-:W-:-:S14]  /*1040*/  DSETP.NEU.AND P0, PT, |R4|, +INF , PT ;  /* 0x7ff000000400742a */ /* 0x000fdc0003f0d200 */
[----:B------:R-:W-:Y:S02]  /*1050*/  @!P0 IMAD.MOV.U32 R12, RZ, RZ, 0x0 ;  /* 0x00000000ff0c8424 */ /* 0x000fe400078e00ff */
[----:B------:R-:W-:-:S07]  /*1060*/  @!P0 IMAD.MOV.U32 R13, RZ, RZ, 0x7ff00000 ;  /* 0x7ff00000ff0d8424 */ /* 0x000fce00078e00ff */
.L_x_306:
[----:B------:R-:W-:Y:S05]  /*1070*/  BSYNC.RECONVERGENT B1 ;  /* 0x0000000000017941 */ /* 0x000fea0003800200 */
.L_x_305:
[----:B------:R-:W-:Y:S01]  /*1080*/  UMOV UR4, 0x99999998 ;  /* 0x9999999800047882 */ /* 0x000fe20000000000 */
[----:B------:R-:W-:Y:S01]  /*1090*/  UMOV UR5, 0x3fd99999 ;  /* 0x3fd9999900057882 */ /* 0x000fe20000000000 */
[----:B------:R-:W-:Y:S01]  /*10a0*/  DFMA R2, -R16, R14, 1 ;  /* 0x3ff000001002742b */ /* 0x000fe2000000010e */
[----:B------:R-:W-:Y:S01]  /*10b0*/  BSSY.RECONVERGENT B1, `(.L_x_307) ;  /* 0x0000016000017945 */ /* 0x000fe20003800200 */
[----:B------:R-:W-:Y:S01]  /*10c0*/  DMUL R10, R10, UR4 ;  /* 0x000000040a0a7c28 */ /* 0x000fe20008000000 */
[----:B------:R-:W-:Y:S01]  /*10d0*/  UMOV UR4, 0x66666666 ;  /* 0x6666666600047882 */ /* 0x000fe20000000000 */
[----:B------:R-:W-:Y:S01]  /*10e0*/  UMOV UR5, 0x3ff66666 ;  /* 0x3ff6666600057882 */ /* 0x000fe20000000000 */
[----:B------:R-:W-:-:S03]  /*10f0*/  DSETP.NEU.AND P0, PT, R4, 1, PT ;  /* 0x3ff000000400742a */ /* 0x000fc60003f0d000 */
[----:B------:R-:W-:Y:S02]  /*1100*/  DFMA R14, R14, R2, R14 ;  /* 0x000000020e0e722b */ /* 0x000fe4000000000e */
[----:B------:R-:W-:Y:S01]  /*1110*/  DMUL R18, R10, UR4 ;  /* 0x000000040a127c28 */ /* 0x000fe20008000000 */
[----:B------:R-:W-:Y:S02]  /*1120*/  FSEL R4, R12, RZ, P0 ;  /* 0x000000ff0c047208 */ /* 0x000fe40000000000 */
[----:B------:R-:W-:-:S05]  /*1130*/  FSEL R5, R13, 1.875, P0 ;  /* 0x3ff000000d057808 */ /* 0x000fca0000000000 */
[----:B------:R-:W-:Y:S02]  /*1140*/  DMUL R2, R14, R18 ;  /* 0x000000120e027228 */ /* 0x000fe40000000000 */
[----:B------:R-:W-:-:S06]  /*1150*/  FSETP.GEU.AND P2, PT, |R19|, 6.5827683646048100446e-37, PT ;  /* 0x036000001300780b */ /* 0x000fcc0003f4e200 */
        /* <DEDUP_REMOVED lines=11> */
.L_x_308:
[----:B------:R-:W-:Y:S05]  /*1210*/  BSYNC.RECONVERGENT B1 ;  /* 0x0000000000017941 */ /* 0x000fea0003800200 */
.L_x_307:
[----:B------:R-:W-:Y:S01]  /*1220*/  DADD R20, -RZ, |R2| ;  /* 0x00000000ff147229 */ /* 0x000fe20000000502 */
[----:B------:R-:W-:Y:S01]  /*1230*/  BSSY.RECONVERGENT B1, `(.L_x_309) ;  /* 0x0000005000017945 */ /* 0x000fe20003800200 */
[----:B------:R-:W-:Y:S01]  /*1240*/  IMAD.MOV.U32 R35, RZ, RZ, 0x3fe00000 ;  /* 0x3fe00000ff237424 */ /* 0x000fe200078e00ff */
[----:B------:R-:W-:-:S07]  /*1250*/  MOV R0, 0x1280 ;  /* 0x0000128000007802 */ /* 0x000fce0000000f00 */
[----:B------:R-:W-:-:S07]  /*1260*/  IMAD.MOV.U32 R9, RZ, RZ, R21 ;  /* 0x000000ffff097224 */ /* 0x000fce00078e0015 */
[----:B------:R-:W-:Y:S05]  /*1270*/  CALL.REL.NOINC `($_Z11computeAmaxPd4Grid$__internal_accurate_pow) ;  /* 0x0000000400e87944 */ /* 0x000fea0003c00000 */
[----:B------:R-:W-:Y:S05]  /*1280*/  BSYNC.RECONVERGENT B1 ;  /* 0x0000000000017941 */ /* 0x000fea0003800200 */
.L_x_309:
[C---:B------:R-:W-:Y:S01]  /*1290*/  DADD R10, R2.reuse, 0.5 ;  /* 0x3fe00000020a7429 */ /* 0x040fe20000000000 */
[----:B------:R-:W-:Y:S01]  /*12a0*/  ISETP.GE.AND P0, PT, R3, RZ, PT ;  /* 0x000000ff0300720c */ /* 0x000fe20003f06270 */
[----:B------:R-:W-:Y:S01]  /*12b0*/  DSETP.NEU.AND P1, PT, R2, RZ, PT ;  /* 0x000000ff0200722a */ /* 0x000fe20003f2d000 */
[----:B------:R-:W-:Y:S02]  /*12c0*/  BSSY.RECONVERGENT B1, `(.L_x_310) ;  /* 0x000000f000017945 */ /* 0x000fe40003800200 */
[----:B------:R-:W-:-:S05]  /*12d0*/  FSEL R19, R19, -QNAN , P0 ;  /* 0xfff8000013137808 */ /* 0x000fca0000000000 */
[----:B------:R-:W-:Y:S02]  /*12e0*/  LOP3.LUT R10, R11, 0x7ff00000, RZ, 0xc0, !PT ;  /* 0x7ff000000b0a7812 */ /* 0x000fe400078ec0ff */
[----:B------:R-:W-:Y:S01]  /*12f0*/  FSEL R11, R18, RZ, P0 ;  /* 0x000000ff120b7208 */ /* 0x000fe20000000000 */
[----:B------:R-:W-:Y:S01]  /*1300*/  DSETP.NEU.AND P0, PT, R2, 1, PT ;  /* 0x3ff000000200742a */ /* 0x000fe20003f0d000 */
        /* <DEDUP_REMOVED lines=8> */
[----:B------:R-:W-:Y:S01]  /*1390*/  @!P1 IMAD.MOV.U32 R10, RZ, RZ, 0x0 ;  /* 0x00000000ff0a9424 */ /* 0x000fe200078e00ff */
[----:B------:R-:W-:-:S07]  /*13a0*/  @!P1 MOV R11, 0x7ff00000 ;  /* 0x7ff00000000b9802 */ /* 0x000fce0000000f00 */
.L_x_311:
[----:B------:R-:W-:Y:S05]  /*13b0*/  BSYNC.RECONVERGENT B1 ;  /* 0x0000000000017941 */ /* 0x000fea0003800200 */
.L_x_310:
[----:B------:R-:W-:Y:S02]  /*13c0*/  FSEL R2, R10, RZ, P0 ;  /* 0x000000ff0a027208 */ /* 0x000fe40000000000 */
[----:B------:R-:W-:-:S06]  /*13d0*/  FSEL R3, R11, 1.875, P0 ;  /* 0x3ff000000b037808 */ /* 0x000fcc0000000000 */
[----:B------:R-:W-:-:S11]  /*13e0*/  DADD R4, R4, R2 ;  /* 0x0000000004047229 */ /* 0x000fd60000000002 */
.L_x_283:
[----:B------:R-:W-:Y:S05]  /*13f0*/  BSYNC.RECONVERGENT B0 ;  /* 0x0000000000007941 */ /* 0x000fea0003800200 */
.L_x_282:
[----:B------:R-:W0:Y:S01]  /*1400*/  LDCU UR4, c[0x0][0x370] ;  /* 0x00006e00ff0477ac */ /* 0x000e220008000800 */
[----:B------:R-:W1:Y:S01]  /*1410*/  LDC.64 R2, c[0x0][0x380] ;  /* 0x0000e000ff027b82 */ /* 0x000e620000000a00 */
[----:B0-----:R-:W-:-:S04]  /*1420*/  IMAD R6, R6, UR4, RZ ;  /* 0x0000000406067c24 */ /* 0x001fc8000f8e02ff */
[----:B------:R-:W-:-:S04]  /*1430*/  IMAD R7, R8, R6, R7 ;  /* 0x0000000608077224 */ /* 0x000fc800078e0207 */
[----:B-1----:R-:W-:-:S05]  /*1440*/  IMAD.WIDE.U32 R2, R7, 0x8, R2 ;  /* 0x0000000807027825 */ /* 0x002fca00078e0002 */
[----:B------:R-:W-:Y:S01]  /*1450*/  STG.E.64 desc[UR6][R2.64], R4 ;  /* 0x0000000402007986 */ /* 0x000fe2000c101b06 */
[----:B------:R-:W-:Y:S05]  /*1460*/  EXIT ;  /* 0x000000000000794d */ /* 0x000fea0003800000 */
        .weak           $__internal_3_$__cuda_sm20_div_rn_f64_full
        .type           $__internal_3_$__cuda_sm20_div_rn_f64_full,@function
        .size           $__internal_3_$__cuda_sm20_div_rn_f64_full,($_Z11computeAmaxPd4Grid$__internal_accurate_pow - $__internal_3_$__cuda_sm20_div_rn_f64_full)
$__internal_3_$__cuda_sm20_div_rn_f64_full:
[C---:B------:R-:W-:Y:S01]  /*1470*/  FSETP.GEU.AND P0, PT, |R21|.reuse, 1.469367938527859385e-39, PT ;  /* 0x001000001500780b */ /* 0x040fe20003f0e200 */
[----:B------:R-:W-:Y:S01]  /*1480*/  IMAD.MOV.U32 R22, RZ, RZ, 0x1 ;  /* 0x00000001ff167424 */ /* 0x000fe200078e00ff */
[----:B------:R-:W-:Y:S01]  /*1490*/  LOP3.LUT R32, R21, 0x800fffff, RZ, 0xc0, !PT ;  /* 0x800fffff15207812 */ /* 0x000fe200078ec0ff */
[----:B------:R-:W-:Y:S01]  /*14a0*/  IMAD.MOV.U32 R28, RZ, RZ, 0x1ca00000 ;  /* 0x1ca00000ff1c7424 */ /* 0x000fe200078e00ff */
[C---:B------:R-:W-:Y:S01]  /*14b0*/  FSETP.GEU.AND P2, PT, |R19|.reuse, 1.469367938527859385e-39, PT ;  /* 0x001000001300780b */ /* 0x040fe20003f4e200 */
[----:B------:R-:W-:Y:S01]  /*14c0*/  BSSY.RECONVERGENT B2, `(.L_x_312) ;  /* 0x0000052000027945 */ /* 0x000fe20003800200 */
[----:B------:R-:W-:Y:S01]  /*14d0*/  LOP3.LUT R33, R32, 0x3ff00000, RZ, 0xfc, !PT ;  /* 0x3ff0000020217812 */ /* 0x000fe200078efcff */
[----:B------:R-:W-:Y:S01]  /*14e0*/  IMAD.MOV.U32 R32, RZ, RZ, R20 ;  /* 0x000000ffff207224 */ /* 0x000fe200078e0014 */
[----:B------:R-:W-:Y:S02]  /*14f0*/  LOP3.LUT R9, R19, 0x7ff00000, RZ, 0xc0, !PT ;  /* 0x7ff0000013097812 */ /* 0x000fe400078ec0ff */
[----:B------:R-:W-:-:S03]  /*1500*/  LOP3.LUT R30, R21, 0x7ff00000, RZ, 0xc0, !PT ;  /* 0x7ff00000151e7812 */ /* 0x000fc600078ec0ff */
[----:B------:R-:W-:Y:S01]  /*1510*/  @!P0 DMUL R32, R20, 8.98846567431157953865e+307 ;  /* 0x7fe0000014208828 */ /* 0x000fe20000000000 */
[----:B------:R-:W-:Y:S01]  /*1520*/  ISETP.GE.U32.AND P1, PT, R9, R30, PT ;  /* 0x0000001e0900720c */ /* 0x000fe20003f26070 */
[----:B------:R-:W-:Y:S02]  /*1530*/  IMAD.MOV.U32 R29, RZ, RZ, R9 ;  /* 0x000000ffff1d7224 */ /* 0x000fe400078e0009 */
[----:B------:R-:W-:Y:S01]  /*1540*/  @!P2 LOP3.LUT R24, R21, 0x7ff00000, RZ, 0xc0, !PT ;  /* 0x7ff000001518a812 */ /* 0x000fe200078ec0ff */
[----:B------:R-:W-:Y:S01]  /*1550*/  @!P2 IMAD.MOV.U32 R36, RZ, RZ, RZ ;  /* 0x000000ffff24a224 */ /* 0x000fe200078e00ff */
[----:B------:R-:W0:Y:S02]  /*1560*/  MUFU.RCP64H R23, R33 ;  /* 0x0000002100177308 */ /* 0x000e240000001800 */
[----:B------:R-:W-:Y:S02]  /*1570*/  @!P2 ISETP.GE.U32.AND P3, PT, R9, R24, PT ;  /* 0x000000180900a20c */ /* 0x000fe40003f66070 */
[----:B------:R-:W-:-:S02]  /*1580*/  @!P0 LOP3.LUT R30, R33, 0x7ff00000, RZ, 0xc0, !PT ;  /* 0x7ff00000211e8812 */ /* 0x000fc400078ec0ff */
[----:B------:R-:W-:-:S04]  /*1590*/  @!P2 SEL R25, R28, 0x63400000, !P3 ;  /* 0x634000001c19a807 */ /* 0x000fc80005800000 */
[----:B------:R-:W-:-:S04]  /*15a0*/  @!P2 LOP3.LUT R25, R25, 0x80000000, R19, 0xf8, !PT ;  /* 0x800000001919a812 */ /* 0x000fc800078ef813 */
[----:B------:R-:W-:Y:S01]  /*15b0*/  @!P2 LOP3.LUT R37, R25, 0x100000, RZ, 0xfc, !PT ;  /* 0x001000001925a812 */ /* 0x000fe200078efcff */
[----:B0-----:R-:W-:-:S08]  /*15c0*/  DFMA R26, R22, -R32, 1 ;  /* 0x3ff00000161a742b */ /* 0x001fd00000000820 */
[----:B------:R-:W-:-:S08]  /*15d0*/  DFMA R26, R26, R26, R26 ;  /* 0x0000001a1a1a722b */ /* 0x000fd0000000001a */
[----:B------:R-:W-:Y:S01]  /*15e0*/  DFMA R26, R22, R26, R22 ;  /* 0x0000001a161a722b */ /* 0x000fe20000000016 */
[----:B------:R-:W-:Y:S01]  /*15f0*/  SEL R23, R28, 0x63400000, !P1 ;  /* 0x634000001c177807 */ /* 0x000fe20004800000 */
[----:B------:R-:W-:-:S03]  /*1600*/  IMAD.MOV.U32 R22, RZ, RZ, R18 ;  /* 0x000000ffff167224 */ /* 0x000fc600078e0012 */
[----:B------:R-:W-:-:S03]  /*1610*/  LOP3.LUT R23, R23, 0x800fffff, R19, 0xf8, !PT ;  /* 0x800fffff17177812 */ /* 0x000fc600078ef813 */
[----:B------:R-:W-:-:S03]  /*1620*/  DFMA R24, R26, -R32, 1 ;  /* 0x3ff000001a18742b */ /* 0x000fc60000000820 */
[----:B------:R-:W-:-:S05]  /*1630*/  @!P2 DFMA R22, R22, 2, -R36 ;  /* 0x400000001616a82b */ /* 0x000fca0000000824 */
[----:B------:R-:W-:-:S05]  /*1640*/  DFMA R24, R26, R24, R26 ;  /* 0x000000181a18722b */ /* 0x000fca000000001a */
[----:B------:R-:W-:-:S03]  /*1650*/  @!P2 LOP3.LUT R29, R23, 0x7ff00000, RZ, 0xc0, !PT ;  /* 0x7ff00000171da812 */ /* 0x000fc600078ec0ff */
[----:B------:R-:W-:Y:S02]  /*1660*/  DMUL R26, R24, R22 ;  /* 0x00000016181a7228 */ /* 0x000fe40000000000 */
[----:B------:R-:W-:-:S05]  /*1670*/  VIADD R31, R29, 0xffffffff ;  /* 0xffffffff1d1f7836 */ /* 0x000fca0000000000 */
[----:B------:R-:W-:Y:S01]  /*1680*/  ISETP.GT.U32.AND P0, PT, R31, 0x7feffffe, PT ;  /* 0x7feffffe1f00780c */ /* 0x000fe20003f04070 */
[----:B------:R-:W-:Y:S01]  /*1690*/  VIADD R31, R30, 0xffffffff ;  /* 0xffffffff1e1f7836 */ /* 0x000fe20000000000 */
[----:B------:R-:W-:-:S04]  /*16a0*/  DFMA R36, R26, -R32, R22 ;  /* 0x800000201a24722b */ /* 0x000fc80000000016 */
[----:B------:R-:W-:-:S04]  /*16b0*/  ISETP.GT.U32.OR P0, PT, R31, 0x7feffffe, P0 ;  /* 0x7feffffe1f00780c */ /* 0x000fc80000704470 */
[----:B------:R-:W-:-:S09]  /*16c0*/  DFMA R36, R24, R36, R26 ;  /* 0x000000241824722b */ /* 0x000fd2000000001a */
[----:B------:R-:W-:Y:S05]  /*16d0*/  @P0 BRA `(.L_x_313) ;  /* 0x00000000006c0947 */ /* 0x000fea0003800000 */
[----:B------:R-:W-:-:S04]  /*16e0*/  LOP3.LUT R24, R21, 0x7ff00000, RZ, 0xc0, !PT ;  /* 0x7ff0000015187812 */ /* 0x000fc800078ec0ff */
[CC--:B------:R-:W-:Y:S02]  /*16f0*/  VIADDMNMX R18, R9.reuse, -R24.reuse, 0xb9600000, !PT ;  /* 0xb960000009127446 */ /* 0x0c0fe40007800918 */
[----:B------:R-:W-:Y:S02]  /*1700*/  ISETP.GE.U32.AND P0, PT, R9, R24, PT ;  /* 0x000000180900720c */ /* 0x000fe40003f06070 */
[----:B------:R-:W-:Y:S01]  /*1710*/  VIMNMX R9, PT, PT, R18, 0x46a00000, PT ;  /* 0x46a0000012097848 */ /* 0x000fe20003fe0100 */
[----:B------:R-:W-:Y:S01]  /*1720*/  IMAD.MOV.U32 R18, RZ, RZ, RZ ;  /* 0x000000ffff127224 */ /* 0x000fe200078e00ff */
        /* <DEDUP_REMOVED lines=22> */
.L_x_313:
[----:B------:R-:W-:-:S14]  /*1890*/  DSETP.NAN.AND P0, PT, R18, R18, PT ;  /* 0x000000121200722a */ /* 0x000fdc0003f08000 */
[----:B------:R-:W-:Y:S05]  /*18a0*/  @P0 BRA `(.L_x_315) ;  /* 0x0000000000440947 */ /* 0x000fea0003800000 */
[----:B------:R-:W-:-:S14]  /*18b0*/  DSETP.NAN.AND P0, PT, R20, R20, PT ;  /* 0x000000141400722a */ /* 0x000fdc0003f08000 */
[----:B------:R-:W-:Y:S05]  /*18c0*/  @P0 BRA `(.L_x_316) ;  /* 0x0000000000300947 */ /* 0x000fea0003800000 */
[----:B------:R-:W-:Y:S01]  /*18d0*/  ISETP.NE.AND P0, PT, R29, R30, PT ;  /* 0x0000001e1d00720c */ /* 0x000fe20003f05270 */
[----:B------:R-:W-:Y:S02]  /*18e0*/  IMAD.MOV.U32 R24, RZ, RZ, 0x0 ;  /* 0x00000000ff187424 */ /* 0x000fe400078e00ff */
[----:B------:R-:W-:-:S10]  /*18f0*/  IMAD.MOV.U32 R25, RZ, RZ, -0x80000 ;  /* 0xfff80000ff197424 */ /* 0x000fd400078e00ff */
[----:B------:R-:W-:Y:S05]  /*1900*/  @!P0 BRA `(.L_x_314) ;  /* 0x0000000000348947 */ /* 0x000fea0003800000 */
[----:B------:R-:W-:Y:S02]  /*1910*/  ISETP.NE.AND P0, PT, R29, 0x7ff00000, PT ;  /* 0x7ff000001d00780c */ /* 0x000fe40003f05270 */
[----:B------:R-:W-:Y:S02]  /*1920*/  LOP3.LUT R25, R19, 0x80000000, R21, 0x48, !PT ;  /* 0x8000000013197812 */ /* 0x000fe400078e4815 */
[----:B------:R-:W-:-:S13]  /*1930*/  ISETP.EQ.OR P0, PT, R30, RZ, !P0 ;  /* 0x000000ff1e00720c */ /* 0x000fda0004702670 */
[----:B------:R-:W-:Y:S01]  /*1940*/  @P0 LOP3.LUT R9, R25, 0x7ff00000, RZ, 0xfc, !PT ;  /* 0x7ff0000019090812 */ /* 0x000fe200078efcff */
[----:B------:R-:W-:Y:S01]  /*1950*/  @!P0 IMAD.MOV.U32 R24, RZ, RZ, RZ ;  /* 0x000000ffff188224 */ /* 0x000fe200078e00ff */
[----:B------:R-:W-:-:S03]  /*1960*/  @P0 MOV R24, RZ ;  /* 0x000000ff00180202 */ /* 0x000fc60000000f00 */
[----:B------:R-:W-:Y:S01]  /*1970*/  @P0 IMAD.MOV.U32 R25, RZ, RZ, R9 ;  /* 0x000000ffff190224 */ /* 0x000fe200078e0009 */
[----:B------:R-:W-:Y:S06]  /*1980*/  BRA `(.L_x_314) ;  /* 0x0000000000147947 */ /* 0x000fec0003800000 */
.L_x_316:
[----:B------:R-:W-:Y:S01]  /*1990*/  LOP3.LUT R25, R21, 0x80000, RZ, 0xfc, !PT ;  /* 0x0008000015197812 */ /* 0x000fe200078efcff */
[----:B------:R-:W-:Y:S01]  /*19a0*/  IMAD.MOV.U32 R24, RZ, RZ, R20 ;  /* 0x000000ffff187224 */ /* 0x000fe200078e0014 */
[----:B------:R-:W-:Y:S06]  /*19b0*/  BRA `(.L_x_314) ;  /* 0x0000000000087947 */ /* 0x000fec0003800000 */
.L_x_315:
[----:B------:R-:W-:Y:S01]  /*19c0*/  LOP3.LUT R25, R19, 0x80000, RZ, 0xfc, !PT ;  /* 0x0008000013197812 */ /* 0x000fe200078efcff */
[----:B------:R-:W-:-:S07]  /*19d0*/  IMAD.MOV.U32 R24, RZ, RZ, R18 ;  /* 0x000000ffff187224 */ /* 0x000fce00078e0012 */
.L_x_314:
[----:B------:R-:W-:Y:S05]  /*19e0*/  BSYNC.RECONVERGENT B2 ;  /* 0x0000000000027941 */ /* 0x000fea0003800200 */
.L_x_312:
[----:B------:R-:W-:Y:S02]  /*19f0*/  IMAD.MOV.U32 R18, RZ, RZ, R0 ;  /* 0x000000ffff127224 */ /* 0x000fe400078e0000 */
[----:B------:R-:W-:-:S04]  /*1a00*/  IMAD.MOV.U32 R19, RZ, RZ, 0x0 ;  /* 0x00000000ff137424 */ /* 0x000fc800078e00ff */
[----:B------:R-:W-:Y:S05]  /*1a10*/  RET.REL.NODEC R18 `(_Z11computeAmaxPd4Grid) ;  /* 0xffffffe412787950 */ /* 0x000fea0003c3ffff */
        .type           $_Z11computeAmaxPd4Grid$__internal_accurate_pow,@function
        .size           $_Z11computeAmaxPd4Grid$__internal_accurate_pow,(.L_x_372 - $_Z11computeAmaxPd4Grid$__internal_accurate_pow)
$_Z11computeAmaxPd4Grid$__internal_accurate_pow:
[----:B------:R-:W-:Y:S01]  /*1a20*/  ISETP.GT.U32.AND P0, PT, R9, 0xfffff, PT ;  /* 0x000fffff0900780c */ /* 0x000fe20003f04070 */
[----:B------:R-:W-:Y:S01]  /*1a30*/  IMAD.MOV.U32 R18, RZ, RZ, R20 ;  /* 0x000000ffff127224 */ /* 0x000fe200078e0014 */
[----:B------:R-:W-:Y:S01]  /*1a40*/  UMOV UR4, 0x7d2cafe2 ;  /* 0x7d2cafe200047882 */ /* 0x000fe20000000000 */
[--C-:B------:R-:W-:Y:S01]  /*1a50*/  IMAD.MOV.U32 R19, RZ, RZ, R9.reuse ;  /* 0x000000ffff137224 */ /* 0x100fe200078e0009 */
[----:B------:R-:W-:Y:S01]  /*1a60*/  UMOV UR5, 0x3eb0f5ff ;  /* 0x3eb0f5ff00057882 */ /* 0x000fe20000000000 */
[--C-:B------:R-:W-:Y:S01]  /*1a70*/  IMAD.MOV.U32 R21, RZ, RZ, R9.reuse ;  /* 0x000000ffff157224 */ /* 0x100fe200078e0009 */
[----:B------:R-:W-:Y:S01]  /*1a80*/  SHF.R.U32.HI R9, RZ, 0x14, R9 ;  /* 0x00000014ff097819 */ /* 0x000fe20000011609 */
[----:B------:R-:W-:Y:S01]  /*1a90*/  IMAD.MOV.U32 R24, RZ, RZ, 0x41ad3b5a ;  /* 0x41ad3b5aff187424 */ /* 0x000fe200078e00ff */
[----:B------:R-:W-:Y:S01]  /*1aa0*/  UMOV UR10, 0x3b39803f ;  /* 0x3b39803f000a7882 */ /* 0x000fe20000000000 */
[----:B------:R-:W-:Y:S01]  /*1ab0*/  IMAD.MOV.U32 R25, RZ, RZ, 0x3ed0f5d2 ;  /* 0x3ed0f5d2ff197424 */ /* 0x000fe200078e00ff */
[----:B------:R-:W-:-:S03]  /*1ac0*/  UMOV UR11, 0x3c7abc9e ;  /* 0x3c7abc9e000b7882 */ /* 0x000fc60000000000 */
[----:B------:R-:W-:-:S10]  /*1ad0*/  @!P0 DMUL R18, R18, 1.80143985094819840000e+16 ;  /* 0x4350000012128828 */ /* 0x000fd40000000000 */
[----:B------:R-:W-:Y:S01]  /*1ae0*/  @!P0 IMAD.MOV.U32 R21, RZ, RZ, R19 ;  /* 0x000000ffff158224 */ /* 0x000fe200078e0013 */
[----:B------:R-:W-:Y:S01]  /*1af0*/  @!P0 LEA.HI R9, R19, 0xffffffca, RZ, 0xc ;  /* 0xffffffca13098811 */ /* 0x000fe200078f60ff */
[----:B------:R-:W-:-:S03]  /*1b00*/  @!P0 IMAD.MOV.U32 R20, RZ, RZ, R18 ;  /* 0x000000ffff148224 */ /* 0x000fc600078e0012 */
[----:B------:R-:W-:Y:S01]  /*1b10*/  LOP3.LUT R21, R21, 0x800fffff, RZ, 0xc0, !PT ;  /* 0x800fffff15157812 */ /* 0x000fe200078ec0ff */
[----:B------:R-:W-:Y:S02]  /*1b20*/  IMAD.MOV.U32 R22, RZ, RZ, R20 ;  /* 0x000000ffff167224 */ /* 0x000fe400078e0014 */
[----:B------:R-:W-:Y:S01]  /*1b30*/  IMAD.MOV.U32 R20, RZ, RZ, RZ ;  /* 0x000000ffff147224 */ /* 0x000fe200078e00ff */
[----:B------:R-:W-:-:S04]  /*1b40*/  LOP3.LUT R23, R21, 0x3ff00000, RZ, 0xfc, !PT ;  /* 0x3ff0000015177812 */ /* 0x000fc800078efcff */
[----:B------:R-:W-:-:S13]  /*1b50*/  ISETP.GE.U32.AND P1, PT, R23, 0x3ff6a09f, PT ;  /* 0x3ff6a09f1700780c */ /* 0x000fda0003f26070 */
[----:B------:R-:W-:-:S04]  /*1b60*/  @P1 VIADD R21, R23, 0xfff00000 ;  /* 0xfff0000017151836 */ /* 0x000fc80000000000 */
[----:B------:R-:W-:-:S06]  /*1b70*/  @P1 IMAD.MOV.U32 R23, RZ, RZ, R21 ;  /* 0x000000ffff171224 */ /* 0x000fcc00078e0015 */
        /* <DEDUP_REMOVED lines=8> */
[----:B------:R-:W-:-:S08]  /*1c00*/  DMUL R32, R20, R20 ;  /* 0x0000001414207228 */ /* 0x000fd00000000000 */
        /* <DEDUP_REMOVED lines=18> */
[----:B------:R-:W-:Y:S02]  /*1d30*/  DMUL R24, R26, R24 ;  /* 0x000000181a187228 */ /* 0x000fe40000000000 */
[----:B------:R-:W-:-:S03]  /*1d40*/  DMUL R26, R20, R20 ;  /* 0x00000014141a7228 */ /* 0x000fc60000000000 */
[----:B------:R-:W-:Y:S01]  /*1d50*/  DFMA R30, R32, R30, UR4 ;  /* 0x00000004201e7e2b */ /* 0x000fe2000800001e */
[----:B------:R-:W-:Y:S01]  /*1d60*/  UMOV UR4, 0x55555555 ;  /* 0x5555555500047882 */ /* 0x000fe20000000000 */
[----:B------:R-:W-:-:S03]  /*1d70*/  UMOV UR5, 0x3fb55555 ;  /* 0x3fb5555500057882 */ /* 0x000fc60000000000 */
[----:B------:R-:W-:-:S03]  /*1d80*/  DMUL R18, R20, R26 ;  /* 0x0000001a14127228 */ /* 0x000fc60000000000 */
[----:B------:R-:W-:-:S08]  /*1d90*/  DFMA R22, R32, R30, UR4 ;  /* 0x0000000420167e2b */ /* 0x000fd0000800001e */
[----:B------:R-:W-:Y:S01]  /*1da0*/  DADD R28, -R22, UR4 ;  /* 0x00000004161c7e29 */ /* 0x000fe20008000100 */
[----:B------:R-:W-:Y:S01]  /*1db0*/  UMOV UR4, 0xb9e7b0 ;  /* 0x00b9e7b000047882 */ /* 0x000fe20000000000 */
[----:B------:R-:W-:-:S06]  /*1dc0*/  UMOV UR5, 0x3c46a4cb ;  /* 0x3c46a4cb00057882 */ /* 0x000fcc0000000000 */
[----:B------:R-:W-:Y:S02]  /*1dd0*/  DFMA R28, R32, R30, R28 ;  /* 0x0000001e201c722b */ /* 0x000fe4000000001c */
[----:B------:R-:W-:Y:S01]  /*1de0*/  DFMA R30, R20, R20, -R26 ;  /* 0x00000014141e722b */ /* 0x000fe2000000081a */
[----:B------:R-:W-:Y:S01]  /*1df0*/  VIADD R33, R25, 0x100000 ;  /* 0x0010000019217836 */ /* 0x000fe20000000000 */
[----:B------:R-:W-:-:S06]  /*1e00*/  MOV R32, R24 ;  /* 0x0000001800207202 */ /* 0x000fcc0000000f00 */
[----:B------:R-:W-:Y:S02]  /*1e10*/  DFMA R30, R20, R32, R30 ;  /* 0x00000020141e722b */ /* 0x000fe4000000001e */
[----:B------:R-:W-:Y:S01]  /*1e20*/  DADD R32, R28, -UR4 ;  /* 0x800000041c207e29 */ /* 0x000fe20008000000 */
[----:B------:R-:W-:Y:S01]  /*1e30*/  UMOV UR4, 0x80000000 ;  /* 0x8000000000047882 */ /* 0x000fe20000000000 */
[----:B------:R-:W-:Y:S01]  /*1e40*/  DFMA R28, R20, R26, -R18 ;  /* 0x0000001a141c722b */ /* 0x000fe20000000812 */
[----:B------:R-:W-:-:S07]  /*1e50*/  UMOV UR5, 0x43300000 ;  /* 0x4330000000057882 */ /* 0x000fce0000000000 */
[----:B------:R-:W-:Y:S02]  /*1e60*/  DFMA R28, R24, R26, R28 ;  /* 0x0000001a181c722b */ /* 0x000fe4000000001c */
[----:B------:R-:W-:-:S06]  /*1e70*/  DADD R26, R22, R32 ;  /* 0x00000000161a7229 */ /* 0x000fcc0000000020 */
[----:B------:R-:W-:Y:S02]  /*1e80*/  DFMA R28, R20, R30, R28 ;  /* 0x0000001e141c722b */ /* 0x000fe4000000001c */
[----:B------:R-:W-:Y:S02]  /*1e90*/  DADD R30, R22, -R26 ;  /* 0x00000000161e7229 */ /* 0x000fe4000000081a */
[----:B------:R-:W-:-:S06]  /*1ea0*/  DMUL R22, R26, R18 ;  /* 0x000000121a167228 */ /* 0x000fcc0000000000 */
[----:B------:R-:W-:Y:S02]  /*1eb0*/  DADD R32, R32, R30 ;  /* 0x0000000020207229 */ /* 0x000fe4000000001e */
[----:B------:R-:W-:-:S08]  /*1ec0*/  DFMA R30, R26, R18, -R22 ;  /* 0x000000121a1e722b */ /* 0x000fd00000000816 */
        /* <DEDUP_REMOVED lines=8> */
[----:B------:R-:W-:Y:S01]  /*1f50*/  DADD R22, R22, R20 ;  /* 0x0000000016167229 */ /* 0x000fe20000000014 */
[C---:B------:R-:W-:Y:S02]  /*1f60*/  VIADD R20, R9.reuse, 0xfffffc01 ;  /* 0xfffffc0109147836 */ /* 0x040fe40000000000 */
[----:B------:R-:W-:Y:S01]  /*1f70*/  @P1 VIADD R20, R9, 0xfffffc02 ;  /* 0xfffffc0209141836 */ /* 0x000fe20000000000 */
[----:B------:R-:W-:Y:S01]  /*1f80*/  LOP3.LUT R9, R35, 0xff0fffff, RZ, 0xc0, !PT ;  /* 0xff0fffff23097812 */ /* 0x000fe200078ec0ff */
[----:B------:R-:W-:-:S03]  /*1f90*/  IMAD.MOV.U32 R21, RZ, RZ, 0x43300000 ;  /* 0x43300000ff157424 */ /* 0x000fc600078e00ff */
[----:B------:R-:W-:Y:S01]  /*1fa0*/  DADD R24, R24, R22 ;  /* 0x0000000018187229 */ /* 0x000fe20000000016 */
[----:B------:R-:W-:-:S06]  /*1fb0*/  LOP3.LUT R20, R20, 0x80000000, RZ, 0x3c, !PT ;  /* 0x8000000014147812 */ /* 0x000fcc00078e3cff */
[----:B------:R-:W-:Y:S01]  /*1fc0*/  DADD R22, R20, -UR4 ;  /* 0x8000000414167e29 */ /* 0x000fe20008000000 */
[----:B------:R-:W-:Y:S01]  /*1fd0*/  UMOV UR4, 0xfefa39ef ;  /* 0xfefa39ef00047882 */ /* 0x000fe20000000000 */
[----:B------:R-:W-:Y:S01]  /*1fe0*/  DADD R26, R18, R24 ;  /* 0x00000000121a7229 */ /* 0x000fe20000000018 */
[----:B------:R-:W-:-:S07]  /*1ff0*/  UMOV UR5, 0x3fe62e42 ;  /* 0x3fe62e4200057882 */ /* 0x000fce0000000000 */
[--C-:B------:R-:W-:Y:S02]  /*2000*/  DFMA R20, R22, UR4, R26.reuse ;  /* 0x0000000416147c2b */ /* 0x100fe4000800001a */
[----:B------:R-:W-:-:S06]  /*2010*/  DADD R28, R18, -R26 ;  /* 0x00000000121c7229 */ /* 0x000fcc000000081a */
[----:B------:R-:W-:Y:S02]  /*2020*/  DFMA R18, R22, -UR4, R20 ;  /* 0x8000000416127c2b */ /* 0x000fe40008000014 */
[----:B------:R-:W-:-:S06]  /*2030*/  DADD R28, R24, R28 ;  /* 0x00000000181c7229 */ /* 0x000fcc000000001c */
[----:B------:R-:W-:Y:S01]  /*2040*/  DADD R18, -R26, R18 ;  /* 0x000000001a127229 */ /* 0x000fe20000000112 */
[----:B------:R-:W-:-:S07]  /*2050*/  IMAD.MOV.U32 R26, RZ, RZ, R34 ;  /* 0x000000ffff1a7224 */ /* 0x000fce00078e0022 */
[----:B------:R-:W-:-:S08]  /*2060*/  DADD R18, R28, -R18 ;  /* 0x000000001c127229 */ /* 0x000fd00000000812 */
[----:B------:R-:W-:Y:S01]  /*2070*/  DFMA R22, R22, UR10, R18 ;  /* 0x0000000a16167c2b */ /* 0x000fe20008000012 */
[----:B------:R-:W-:-:S05]  /*2080*/  IMAD.SHL.U32 R18, R35, 0x2, RZ ;  /* 0x0000000223127824 */ /* 0x000fca00078e00ff */
[----:B------:R-:W-:Y:S02]  /*2090*/  ISETP.GT.U32.AND P0, PT, R18, -0x2000001, PT ;  /* 0xfdffffff1200780c */ /* 0x000fe40003f04070 */
[----:B------:R-:W-:Y:S02]  /*20a0*/  DADD R18, R20, R22 ;  /* 0x0000000014127229 */ /* 0x000fe40000000016 */
[----:B------:R-:W-:-:S06]  /*20b0*/  SEL R27, R9, R35, P0 ;  /* 0x00000023091b7207 */ /* 0x000fcc0000000000 */
        /* <DEDUP_REMOVED lines=63> */
.L_x_317:
[----:B------:R-:W-:Y:S01]  /*24b0*/  DFMA R22, R22, R24, R24 ;  /* 0x000000181616722b */ /* 0x000fe20000000018 */
[----:B------:R-:W-:Y:S01]  /*24c0*/  IMAD.MOV.U32 R20, RZ, RZ, R0 ;  /* 0x000000ffff147224 */ /* 0x000fe200078e0000 */
[----:B------:R-:W-:Y:S01]  /*24d0*/  DSETP.NEU.AND P0, PT, |R24|, +INF , PT ;  /* 0x7ff000001800742a */ /* 0x000fe20003f0d200 */
[----:B------:R-:W-:-:S07]  /*24e0*/  IMAD.MOV.U32 R21, RZ, RZ, 0x0 ;  /* 0x00000000ff157424 */ /* 0x000fce00078e00ff */
[----:B------:R-:W-:Y:S02]  /*24f0*/  FSEL R18, R24, R22, !P0 ;  /* 0x0000001618127208 */ /* 0x000fe40004000000 */
[----:B------:R-:W-:Y:S01]  /*2500*/  FSEL R19, R25, R23, !P0 ;  /* 0x0000001719137208 */ /* 0x000fe20004000000 */
[----:B------:R-:W-:Y:S06]  /*2510*/  RET.REL.NODEC R20 `(_Z11computeAmaxPd4Grid) ;  /* 0xffffffd814b87950 */ /* 0x000fec0003c3ffff */
.L_x_318:
        /* <DEDUP_REMOVED lines=14> */
.L_x_372:


//--------------------- .text._Z14computeAmaxOptPd4Grid --------------------------
	.section	.text._Z14computeAmaxOptPd4Grid,"ax",@progbits
	.align	128
        .global         _Z14computeAmaxOptPd4Grid
        .type           _Z14computeAmaxOptPd4Grid,@function
        .size           _Z14computeAmaxOptPd4Grid,(.L_x_374 - _Z14computeAmaxOptPd4Grid)
        .other          _Z14computeAmaxOptPd4Grid,@"STO_CUDA_ENTRY STV_DEFAULT"
_Z14computeAmaxOptPd4Grid:
.text._Z14computeAmaxOptPd4Grid:
[----:B------:R-:W-:Y:S01]  /*0000*/  LDC R1, c[0x0][0x37c] ;  /* 0x0000df00ff017b82 */ /* 0x000fe20000000800 */
[----:B------:R-:W0:Y:S07]  /*0010*/  S2R R35, SR_TID.X ;  /* 0x0000000000237919 */ /* 0x000e2e0000002100 */
[----:B------:R-:W0:Y:S01]  /*0020*/  S2UR UR8, SR_CTAID.X ;  /* 0x00000000000879c3 */ /* 0x000e220000002500 */
[----:B------:R-:W1:Y:S01]  /*0030*/  LDCU.64 UR10, c[0x0][0x390] ;  /* 0x00007200ff0a77ac */ /* 0x000e620008000a00 */
[----:B------:R-:W-:Y:S01]  /*0040*/  BSSY.RECONVERGENT B0, `(.L_x_319) ;  /* 0x0000133000007945 */ /* 0x000fe20003800200 */
[----:B------:R-:W2:Y:S01]  /*0050*/  S2R R9, SR_CTAID.Y ;  /* 0x0000000000097919 */ /* 0x000ea20000002600 */
[----:B------:R-:W-:Y:S01]  /*0060*/  CS2R R2, SRZ ;  /* 0x0000000000027805 */ /* 0x000fe2000001ff00 */
[----:B------:R-:W3:Y:S01]  /*0070*/  LDCU.64 UR6, c[0x0][0x358] ;  /* 0x00006b00ff0677ac */ /* 0x000ee20008000a00 */
[----:B------:R-:W2:Y:S02]  /*0080*/  S2R R0, SR_TID.Y ;  /* 0x0000000000007919 */ /* 0x000ea40000002200 */
[----:B------:R-:W0:Y:S01]  /*0090*/  LDC R8, c[0x0][0x360] ;  /* 0x0000d800ff087b82 */ /* 0x000e220000000800 */
[----:B------:R-:W2:Y:S01]  /*00a0*/  LDCU UR9, c[0x0][0x364] ;  /* 0x00006c80ff0977ac */ /* 0x000ea20008000800 */
[----:B-1----:R-:W-:Y:S01]  /*00b0*/  UIADD3 UR4, UPT, UPT, UR10, 0x2, URZ ;  /* 0x000000020a047890 */ /* 0x002fe2000fffe0ff */
[----:B0-----:R-:W-:-:S05]  /*00c0*/  IMAD R4, R8, UR8, R35 ;  /* 0x0000000808047c24 */ /* 0x001fca000f8e0223 */
[C---:B------:R-:W-:Y:S01]  /*00d0*/  ISETP.GE.AND P0, PT, R4.reuse, UR4, PT ;  /* 0x0000000404007c0c */ /* 0x040fe2000bf06270 */
[----:B------:R-:W-:Y:S01]  /*00e0*/  UIADD3 UR4, UPT, UPT, UR11, 0x2, URZ ;  /* 0x000000020b047890 */ /* 0x000fe2000fffe0ff */
[----:B--2---:R-:W-:Y:S02]  /*00f0*/  IMAD R5, R9, UR9, R0 ;  /* 0x0000000909057c24 */ /* 0x004fe4000f8e0200 */
[----:B------:R-:W-:-:S04]  /*0100*/  ISETP.LT.OR P0, PT, R4, 0x2, P0 ;  /* 0x000000020400780c */ /* 0x000fc80000701670 */
[----:B------:R-:W-:-:S04]  /*0110*/  ISETP.LT.U32.OR P0, PT, R5, 0x2, P0 ;  /* 0x000000020500780c */ /* 0x000fc80000701470 */
[----:B------:R-:W-:-:S13]  /*0120*/  ISETP.GE.OR P0, PT, R5, UR4, P0 ;  /* 0x0000000405007c0c */ /* 0x000fda0008706670 */
[----:B---3--:R-:W-:Y:S05]  /*0130*/  @P0 BRA `(.L_x_320) ;  /* 0x00000010008c0947 */ /* 0x008fea0003800000 */
        /* <DEDUP_REMOVED lines=38> */
[----:B-----5:R-:W-:Y:S05]  /*03a0*/  CALL.REL.NOINC `($__internal_4_$__cuda_sm20_div_rn_f64_full) ;  /* 0x0000001800987944 */ /* 0x020fea0003c00000 */
[----:B------:R-:W-:Y:S02]  /*03b0*/  IMAD.MOV.U32 R2, RZ, RZ, R30 ;  /* 0x000000ffff027224 */ /* 0x000fe400078e001e */
[----:B------:R-:W-:-:S07]  /*03c0*/  IMAD.MOV.U32 R3, RZ, RZ, R31 ;  /* 0x000000ffff037224 */ /* 0x000fce00078e001f */
.L_x_322:
[----:B------:R-:W-:Y:S05]  /*03d0*/  BSYNC.RECONVERGENT B1 ;  /* 0x0000000000017941 */ /* 0x000fea0003800200 */
.L_x_321:
        /* <DEDUP_REMOVED lines=20> */
[----:B------:R-:W-:Y:S05]  /*0520*/  CALL.REL.NOINC `($__internal_4_$__cuda_sm20_div_rn_f64_full) ;  /* 0x0000001800387944 */ /* 0x000fea0003c00000 */
[----:B------:R-:W-:Y:S02]  /*0530*/  IMAD.MOV.U32 R4, RZ, RZ, R30 ;  /* 0x000000ffff047224 */ /* 0x000fe400078e001e */
[----:B------:R-:W-:-:S07]  /*0540*/  IMAD.MOV.U32 R5, RZ, RZ, R31 ;  /* 0x000000ffff057224 */ /* 0x000fce00078e001f */
.L_x_324:
[----:B------:R-:W-:Y:S05]  /*0550*/  BSYNC.RECONVERGENT B1 ;  /* 0x0000000000017941 */ /* 0x000fea0003800200 */
.L_x_323:
[----:B------:R-:W-:Y:S01]  /*0560*/  DADD R28, -RZ, |R12| ;  /* 0x00000000ff1c7229 */ /* 0x000fe2000000050c */
[----:B------:R-:W-:Y:S01]  /*0570*/  BSSY.RECONVERGENT B1, `(.L_x_325) ;  /* 0x0000005000017945 */ /* 0x000fe20003800200 */
[----:B------:R-:W-:Y:S01]  /*0580*/  IMAD.MOV.U32 R6, RZ, RZ, RZ ;  /* 0x000000ffff067224 */ /* 0x000fe200078e00ff */
[----:B------:R-:W-:Y:S01]  /*0590*/  MOV R34, 0x5c0 ;  /* 0x000005c000227802 */ /* 0x000fe20000000f00 */
[----:B------:R-:W-:-:S07]  /*05a0*/  IMAD.MOV.U32 R7, RZ, RZ, 0x40000000 ;  /* 0x40000000ff077424 */ /* 0x000fce00078e00ff */
[----:B------:R-:W-:Y:S05]  /*05b0*/  CALL.REL.NOINC `($_Z14computeAmaxOptPd4Grid$__internal_accurate_pow) ;  /* 0x0000001c007c7944 */ /* 0x000fea0003c00000 */
[----:B------:R-:W-:Y:S05]  /*05c0*/  BSYNC.RECONVERGENT B1 ;  /* 0x0000000000017941 */ /* 0x000fea0003800200 */
.L_x_325:
        /* <DEDUP_REMOVED lines=18> */
.L_x_327:
[----:B------:R-:W-:Y:S05]  /*06f0*/  BSYNC.RECONVERGENT B1 ;  /* 0x0000000000017941 */ /* 0x000fea0003800200 */
.L_x_326:
        /* <DEDUP_REMOVED lines=17> */
[----:B------:R-:W-:Y:S05]  /*0810*/  CALL.REL.NOINC `($__internal_4_$__cuda_sm20_div_rn_f64_full) ;  /* 0x00000014007c7944 */ /* 0x000fea0003c00000 */
[----:B------:R-:W-:Y:S02]  /*0820*/  IMAD.MOV.U32 R12, RZ, RZ, R30 ;  /* 0x000000ffff0c7224 */ /* 0x000fe400078e001e */
[----:B------:R-:W-:-:S07]  /*0830*/  IMAD.MOV.U32 R13, RZ, RZ, R31 ;  /* 0x000000ffff0d7224 */ /* 0x000fce00078e001f */
.L_x_329:
[----:B------:R-:W-:Y:S05]  /*0840*/  BSYNC.RECONVERGENT B1 ;  /* 0x0000000000017941 */ /* 0x000fea0003800200 */
.L_x_328:
[----:B------:R-:W-:Y:S01]  /*0850*/  DADD R28, -RZ, |R14| ;  /* 0x00000000ff1c7229 */ /* 0x000fe2000000050e */
[----:B------:R-:W-:Y:S01]  /*0860*/  BSSY.RECONVERGENT B1, `(.L_x_330) ;  /* 0x0000005000017945 */ /* 0x000fe20003800200 */
[----:B------:R-:W-:Y:S01]  /*0870*/  DADD R16, R16, -R12 ;  /* 0x0000000010107229 */ /* 0x000fe2000000080c */
[----:B------:R-:W-:Y:S01]  /*0880*/  IMAD.MOV.U32 R7, RZ, RZ, 0x40000000 ;  /* 0x40000000ff077424 */ /* 0x000fe200078e00ff */
[----:B------:R-:W-:-:S09]  /*0890*/  MOV R34, 0x8b0 ;  /* 0x000008b000227802 */ /* 0x000fd20000000f00 */
[----:B------:R-:W-:Y:S05]  /*08a0*/  CALL.REL.NOINC `($_Z14computeAmaxOptPd4Grid$__internal_accurate_pow) ;  /* 0x0000001800c07944 */ /* 0x000fea0003c00000 */
[----:B------:R-:W-:Y:S05]  /*08b0*/  BSYNC.RECONVERGENT B1 ;  /* 0x0000000000017941 */ /* 0x000fea0003800200 */
.L_x_330:
        /* <DEDUP_REMOVED lines=18> */
.L_x_332:
[----:B------:R-:W-:Y:S05]  /*09e0*/  BSYNC.RECONVERGENT B1 ;  /* 0x0000000000017941 */ /* 0x000fea0003800200 */
.L_x_331:
        /* <DEDUP_REMOVED lines=20> */
.L_x_334:
[----:B------:R-:W-:Y:S05]  /*0b30*/  BSYNC.RECONVERGENT B1 ;  /* 0x0000000000017941 */ /* 0x000fea0003800200 */
.L_x_333:
[----:B------:R-:W-:Y:S01]  /*0b40*/  DADD R28, -RZ, |R2| ;  /* 0x00000000ff1c7229 */ /* 0x000fe20000000502 */
[----:B------:R-:W-:Y:S01]  /*0b50*/  BSSY.RECONVERGENT B1, `(.L_x_335) ;  /* 0x0000005000017945 */ /* 0x000fe20003800200 */
[----:B------:R-:W-:Y:S01]  /*0b60*/  DADD R16, R16, -R12 ;  /* 0x0000000010107229 */ /* 0x000fe2000000080c */
[----:B------:R-:W-:Y:S01]  /*0b70*/  IMAD.MOV.U32 R7, RZ, RZ, 0x40000000 ;  /* 0x40000000ff077424 */ /* 0x000fe200078e00ff */
[----:B------:R-:W-:-:S09]  /*0b80*/  MOV R34, 0xba0 ;  /* 0x00000ba000227802 */ /* 0x000fd20000000f00 */
[----:B------:R-:W-:Y:S05]  /*0b90*/  CALL.REL.NOINC `($_Z14computeAmaxOptPd4Grid$__internal_accurate_pow) ;  /* 0x0000001800047944 */ /* 0x000fea0003c00000 */
[----:B------:R-:W-:Y:S05]  /*0ba0*/  BSYNC.RECONVERGENT B1 ;  /* 0x0000000000017941 */ /* 0x000fea0003800200 */
.L_x_335:
[C---:B------:R-:W-:Y:S01]  /*0bb0*/  DADD R12, R2.reuse, 2 ;  /* 0x40000000020c7429 */ /* 0x040fe20000000000 */
[----:B------:R-:W-:Y:S01]  /*0bc0*/  BSSY.RECONVERGENT B1, `(.L_x_336) ;  /* 0x000000e000017945 */ /* 0x000fe20003800200 */
[C---:B------:R-:W-:Y:S02]  /*0bd0*/  DSETP.NEU.AND P0, PT, R2.reuse, RZ, PT ;  /* 0x000000ff0200722a */ /* 0x040fe40003f0d000 */
[----:B------:R-:W-:Y:S02]  /*0be0*/  DADD R28, -RZ, |R4| ;  /* 0x00000000ff1c7229 */ /* 0x000fe40000000504 */
[----:B------:R-:W-:-:S04]  /*0bf0*/  DSETP.NEU.AND P2, PT, R2, 1, PT ;  /* 0x3ff000000200742a */ /* 0x000fc80003f4d000 */
        /* <DEDUP_REMOVED lines=10> */
.L_x_337:
[----:B------:R-:W-:Y:S05]  /*0ca0*/  BSYNC.RECONVERGENT B1 ;  /* 0x0000000000017941 */ /* 0x000fea0003800200 */
.L_x_336:
[----:B------:R-:W-:Y:S01]  /*0cb0*/  BSSY.RECONVERGENT B1, `(.L_x_338) ;  /* 0x0000006000017945 */ /* 0x000fe20003800200 */
[----:B------:R-:W-:Y:S01]  /*0cc0*/  FSEL R2, R18, RZ, P2 ;  /* 0x000000ff12027208 */ /* 0x000fe20001000000 */
[----:B------:R-:W-:Y:S01]  /*0cd0*/  IMAD.MOV.U32 R7, RZ, RZ, 0x40000000 ;  /* 0x40000000ff077424 */ /* 0x000fe200078e00ff */
[----:B------:R-:W-:Y:S02]  /*0ce0*/  FSEL R3, R19, 1.875, P2 ;  /* 0x3ff0000013037808 */ /* 0x000fe40001000000 */
[----:B------:R-:W-:-:S07]  /*0cf0*/  MOV R34, 0xd10 ;  /* 0x00000d1000227802 */ /* 0x000fce0000000f00 */
[----:B------:R-:W-:Y:S05]  /*0d00*/  CALL.REL.NOINC `($_Z14computeAmaxOptPd4Grid$__internal_accurate_pow) ;  /* 0x0000001400a87944 */ /* 0x000fea0003c00000 */
[----:B------:R-:W-:Y:S05]  /*0d10*/  BSYNC.RECONVERGENT B1 ;  /* 0x0000000000017941 */ /* 0x000fea0003800200 */
.L_x_338:
        /* <DEDUP_REMOVED lines=14> */
.L_x_340:
[----:B------:R-:W-:Y:S05]  /*0e00*/  BSYNC.RECONVERGENT B1 ;  /* 0x0000000000017941 */ /* 0x000fea0003800200 */
.L_x_339:
[----:B------:R-:W-:Y:S01]  /*0e10*/  FSEL R4, R18, RZ, P2 ;  /* 0x000000ff12047208 */ /* 0x000fe20001000000 */
[----:B------:R-:W-:Y:S01]  /*0e20*/  BSSY.RECONVERGENT B1, `(.L_x_341) ;  /* 0x0000007000017945 */ /* 0x000fe20003800200 */
[----:B------:R-:W-:Y:S01]  /*0e30*/  FSEL R5, R19, 1.875, P2 ;  /* 0x3ff0000013057808 */ /* 0x000fe20001000000 */
[----:B------:R-:W-:Y:S01]  /*0e40*/  IMAD.MOV.U32 R7, RZ, RZ, 0x3fe00000 ;  /* 0x3fe00000ff077424 */ /* 0x000fe200078e00ff */
[----:B------:R-:W-:-:S04]  /*0e50*/  MOV R34, 0xe90 ;  /* 0x00000e9000227802 */ /* 0x000fc80000000f00 */
[----:B------:R-:W-:-:S08]  /*0e60*/  DADD R2, R2, R4 ;  /* 0x0000000002027229 */ /* 0x000fd00000000004 */
[----:B------:R-:W-:-:S11]  /*0e70*/  DADD R28, -RZ, |R2| ;  /* 0x00000000ff1c7229 */ /* 0x000fd60000000502 */
[----:B------:R-:W-:Y:S05]  /*0e80*/  CALL.REL.NOINC `($_Z14computeAmaxOptPd4Grid$__internal_accurate_pow) ;  /* 0x0000001400487944 */ /* 0x000fea0003c00000 */
[----:B------:R-:W-:Y:S05]  /*0e90*/  BSYNC.RECONVERGENT B1 ;  /* 0x0000000000017941 */ /* 0x000fea0003800200 */
.L_x_341:
        /* <DEDUP_REMOVED lines=22> */
.L_x_343:
[----:B------:R-:W-:Y:S05]  /*1000*/  BSYNC.RECONVERGENT B1 ;  /* 0x0000000000017941 */ /* 0x000fea0003800200 */
.L_x_342:
        /* <DEDUP_REMOVED lines=25> */
.L_x_345:
[----:B------:R-:W-:Y:S05]  /*11a0*/  BSYNC.RECONVERGENT B1 ;  /* 0x0000000000017941 */ /* 0x000fea0003800200 */
.L_x_344:
[----:B------:R-:W-:Y:S01]  /*11b0*/  DADD R28, -RZ, |R4| ;  /* 0x00000000ff1c7229 */ /* 0x000fe20000000504 */
[----:B------:R-:W-:Y:S01]  /*11c0*/  BSSY.RECONVERGENT B1, `(.L_x_346) ;  /* 0x0000004000017945 */ /* 0x000fe20003800200 */
[----:B------:R-:W-:Y:S01]  /*11d0*/  IMAD.MOV.U32 R7, RZ, RZ, 0x3fe00000 ;  /* 0x3fe00000ff077424 */ /* 0x000fe200078e00ff */
[----:B------:R-:W-:-:S08]  /*11e0*/  MOV R34, 0x1200 ;  /* 0x0000120000227802 */ /* 0x000fd00000000f00 */
[----:B------:R-:W-:Y:S05]  /*11f0*/  CALL.REL.NOINC `($_Z14computeAmaxOptPd4Grid$__internal_accurate_pow) ;  /* 0x00000010006c7944 */ /* 0x000fea0003c00000 */
[----:B------:R-:W-:Y:S05]  /*1200*/  BSYNC.RECONVERGENT B1 ;  /* 0x0000000000017941 */ /* 0x000fea0003800200 */
.L_x_346:
        /* <DEDUP_REMOVED lines=18> */
.L_x_348:
[----:B------:R-:W-:Y:S05]  /*1330*/  BSYNC.RECONVERGENT B1 ;  /* 0x0000000000017941 */ /* 0x000fea0003800200 */
.L_x_347:
[----:B------:R-:W-:Y:S02]  /*1340*/  FSEL R4, R6, RZ, P1 ;  /* 0x000000ff06047208 */ /* 0x000fe40000800000 */
[----:B------:R-:W-:-:S06]  /*1350*/  FSEL R5, R7, 1.875, P1 ;  /* 0x3ff0000007057808 */ /* 0x000fcc0000800000 */
[----:B------:R-:W-:-:S11]  /*1360*/  DADD R2, R2, R4 ;  /* 0x0000000002027229 */ /* 0x000fd60000000004 */
.L_x_320:
[----:B------:R-:W-:Y:S05]  /*1370*/  BSYNC.RECONVERGENT B0 ;  /* 0x0000000000007941 */ /* 0x000fea0003800200 */
.L_x_319:
[----:B------:R-:W0:Y:S01]  /*1380*/  S2UR UR5, SR_CgaCtaId ;  /* 0x00000000000579c3 */ /* 0x000e220000008800 */
[----:B------:R-:W-:Y:S01]  /*1390*/  VIMNMX.U32 R4, PT, PT, R8, UR9, PT ;  /* 0x0000000908047c48 */ /* 0x000fe2000bfe0000 */
[----:B------:R-:W-:Y:S01]  /*13a0*/  UMOV UR4, 0x400 ;  /* 0x0000040000047882 */ /* 0x000fe20000000000 */
[----:B------:R-:W-:Y:S02]  /*13b0*/  VIMNMX.U32 R5, PT, PT, R35, R0, !PT ;  /* 0x0000000023057248 */ /* 0x000fe40007fe0000 */
[----:B------:R-:W-:Y:S02]  /*13c0*/  ISETP.GE.U32.AND P3, PT, R4, 0x20, PT ;  /* 0x000000200400780c */ /* 0x000fe40003f66070 */
[----:B------:R-:W-:Y:S02]  /*13d0*/  LOP3.LUT P0, R8, R0, RZ, R35, 0xfa, !PT ;  /* 0x000000ff00087212 */ /* 0x000fe4000780fa23 */
[----:B------:R-:W-:Y:S02]  /*13e0*/  ISETP.GT.U32.OR P3, PT, R5, 0xf, !P3 ;  /* 0x0000000f0500780c */ /* 0x000fe40005f64470 */
[----:B------:R-:W-:-:S02]  /*13f0*/  ISETP.GE.U32.AND P4, PT, R4, 0x10, PT ;  /* 0x000000100400780c */ /* 0x000fc40003f86070 */
[C---:B------:R-:W-:Y:S02]  /*1400*/  ISETP.GE.U32.AND P2, PT, R4.reuse, 0x8, PT ;  /* 0x000000080400780c */ /* 0x040fe40003f46070 */
[C---:B------:R-:W-:Y:S02]  /*1410*/  ISETP.GE.U32.AND P1, PT, R4.reuse, 0x4, PT ;  /* 0x000000040400780c */ /* 0x040fe40003f26070 */
[----:B------:R-:W-:Y:S02]  /*1420*/  ISETP.LT.U32.OR P0, PT, R4, 0x2, P0 ;  /* 0x000000020400780c */ /* 0x000fe40000701470 */
[C---:B------:R-:W-:Y:S02]  /*1430*/  ISETP.GT.U32.OR P4, PT, R5.reuse, 0x7, !P4 ;  /* 0x000000070500780c */ /* 0x040fe40006784470 */
[C---:B------:R-:W-:Y:S02]  /*1440*/  ISETP.GT.U32.OR P2, PT, R5.reuse, 0x3, !P2 ;  /* 0x000000030500780c */ /* 0x040fe40005744470 */
[----:B------:R-:W-:Y:S01]  /*1450*/  ISETP.GT.U32.OR P1, PT, R5, 0x1, !P1 ;  /* 0x000000010500780c */ /* 0x000fe20004f24470 */
[----:B0-----:R-:W-:-:S06]  /*1460*/  ULEA UR4, UR5, UR4, 0x18 ;  /* 0x0000000405047291 */ /* 0x001fcc000f8ec0ff */
[----:B------:R-:W-:-:S05]  /*1470*/  LEA R35, R35, UR4, 0x8 ;  /* 0x0000000423237c11 */ /* 0x000fca000f8e40ff */
[----:B------:R-:W-:-:S05]  /*1480*/  IMAD R0, R0, 0x8, R35 ;  /* 0x0000000800007824 */ /* 0x000fca00078e0223 */
[----:B------:R0:W-:Y:S01]  /*1490*/  STS.64 [R0], R2 ;  /* 0x0000000200007388 */ /* 0x0001e20000000a00 */
[----:B------:R-:W-:Y:S06]  /*14a0*/  BAR.SYNC.DEFER_BLOCKING 0x0 ;  /* 0x0000000000007b1d */ /* 0x000fec0000010000 */
[----:B------:R-:W-:Y:S05]  /*14b0*/  @P3 BRA `(.L_x_349) ;  /* 0x00000000006c3947 */ /* 0x000fea0003800000 */
[----:B0-----:R-:W0:Y:S01]  /*14c0*/  LDS.64 R2, [R0] ;  /* 0x0000000000027984 */ /* 0x001e220000000a00 */
[----:B------:R-:W-:Y:S05]  /*14d0*/  WARPSYNC.ALL ;  /* 0x0000000000007948 */ /* 0x000fea0003800000 */
[----:B------:R-:W1:Y:S04]  /*14e0*/  LDS.64 R4, [R0+0x80] ;  /* 0x0000800000047984 */ /* 0x000e680000000a00 */
[----:B------:R-:W2:Y:S04]  /*14f0*/  LDS.64 R6, [R0+0x1000] ;  /* 0x0010000000067984 */ /* 0x000ea80000000a00 */
[----:B------:R-:W3:Y:S01]  /*1500*/  LDS.64 R10, [R0+0x1080] ;  /* 0x00108000000a7984 */ /* 0x000ee20000000a00 */
[----:B0-----:R-:W-:Y:S01]  /*1510*/  IMAD.MOV.U32 R12, RZ, RZ, R2 ;  /* 0x000000ffff0c7224 */ /* 0x001fe200078e0002 */
[----:B-1----:R-:W-:Y:S01]  /*1520*/  DSETP.MAX.AND P5, P3, R2, R4, PT ;  /* 0x000000040200722a */ /* 0x002fe20003baf000 */
[----:B------:R-:W-:-:S02]  /*1530*/  IMAD.MOV.U32 R13, RZ, RZ, R4 ;  /* 0x000000ffff0d7224 */ /* 0x000fc400078e0004 */
[----:B--2---:R-:W-:-:S03]  /*1540*/  IMAD.MOV.U32 R4, RZ, RZ, R7 ;  /* 0x000000ffff047224 */ /* 0x004fc600078e0007 */
[----:B------:R-:W-:Y:S02]  /*1550*/  SEL R2, R12, R13, P5 ;  /* 0x0000000d0c027207 */ /* 0x000fe40002800000 */
[----:B------:R-:W-:Y:S01]  /*1560*/  FSEL R3, R3, R5, P5 ;  /* 0x0000000503037208 */ /* 0x000fe20002800000 */
[----:B---3--:R-:W-:Y:S01]  /*1570*/  DSETP.MAX.AND P5, P6, R6, R10, PT ;  /* 0x0000000a0600722a */ /* 0x008fe20003eaf000 */
[----:B------:R-:W-:-:S04]  /*1580*/  IMAD.MOV.U32 R13, RZ, RZ, R11 ;  /* 0x000000ffff0d7224 */ /* 0x000fc800078e000b */
[----:B------:R-:W-:Y:S02]  /*1590*/  @P3 LOP3.LUT R3, R5, 0x80000, RZ, 0xfc, !PT ;  /* 0x0008000005033812 */ /* 0x000fe400078efcff */
[----:B------:R-:W-:Y:S02]  /*15a0*/  FSEL R15, R4, R13, P5 ;  /* 0x0000000d040f7208 */ /* 0x000fe40002800000 */
[----:B------:R-:W-:Y:S01]  /*15b0*/  SEL R4, R6, R10, P5 ;  /* 0x0000000a06047207 */ /* 0x000fe20002800000 */
[----:B------:R-:W-:-:S04]  /*15c0*/  IMAD.MOV.U32 R6, RZ, RZ, R3 ;  /* 0x000000ffff067224 */ /* 0x000fc800078e0003 */
[----:B------:R-:W-:-:S05]  /*15d0*/  @P6 LOP3.LUT R15, R13, 0x80000, RZ, 0xfc, !PT ;  /* 0x000800000d0f6812 */ /* 0x000fca00078efcff */
[----:B------:R-:W-:-:S04]  /*15e0*/  IMAD.MOV.U32 R5, RZ, RZ, R15 ;  /* 0x000000ffff057224 */ /* 0x000fc800078e000f */
[----:B------:R-:W-:Y:S02]  /*15f0*/  IMAD.MOV.U32 R7, RZ, RZ, R5 ;  /* 0x000000ffff077224 */ /* 0x000fe400078e0005 */
[----:B------:R-:W-:-:S06]  /*1600*/  DSETP.MAX.AND P3, P5, R2, R4, PT ;  /* 0x000000040200722a */ /* 0x000fcc0003d6f000 */
[----:B------:R-:W-:Y:S02]  /*1610*/  FSEL R11, R6, R7, P3 ;  /* 0x00000007060b7208 */ /* 0x000fe40001800000 */
[----:B------:R-:W-:-:S06]  /*1620*/  SEL R2, R2, R4, P3 ;  /* 0x0000000402027207 */ /* 0x000fcc0001800000 */
[----:B------:R-:W-:-:S05]  /*1630*/  @P5 LOP3.LUT R11, R7, 0x80000, RZ, 0xfc, !PT ;  /* 0x00080000070b5812 */ /* 0x000fca00078efcff */
[----:B------:R-:W-:-:S05]  /*1640*/  IMAD.MOV.U32 R3, RZ, RZ, R11 ;  /* 0x000000ffff037224 */ /* 0x000fca00078e000b */
[----:B------:R1:W-:Y:S01]  /*1650*/  STS.64 [R0], R2 ;  /* 0x0000000200007388 */ /* 0x0003e20000000a00 */
[----:B------:R-:W-:Y:S06]  /*1660*/  BAR.SYNC.DEFER_BLOCKING 0x0 ;  /* 0x0000000000007b1d */ /* 0x000fec0000010000 */
.L_x_349:
[----:B------:R-:W-:Y:S05]  /*1670*/  @P4 BRA `(.L_x_350) ;  /* 0x00000000006c4947 */ /* 0x000fea0003800000 */
[----:B------:R-:W-:Y:S01]  /*1680*/  LDS.64 R6, [R0+0x800] ;  /* 0x0008000000067984 */ /* 0x000fe20000000a00 */
[----:B------:R-:W-:Y:S05]  /*1690*/  WARPSYNC.ALL ;  /* 0x0000000000007948 */ /* 0x000fea0003800000 */
[----:B------:R-:W2:Y:S04]  /*16a0*/  LDS.64 R10, [R0+0x840] ;  /* 0x00084000000a7984 */ /* 0x000ea80000000a00 */
[----:B01----:R-:W0:Y:S04]  /*16b0*/  LDS.64 R2, [R0] ;  /* 0x0000000000027984 */ /* 0x003e280000000a00 */
[----:B------:R-:W1:Y:S01]  /*16c0*/  LDS.64 R4, [R0+0x40] ;  /* 0x0000400000047984 */ /* 0x000e620000000a00 */
[----:B--2---:R-:W-:Y:S01]  /*16d0*/  DSETP.MAX.AND P5, P6, R6, R10, PT ;  /* 0x0000000a0600722a */ /* 0x004fe20003eaf000 */
[----:B0-----:R-:W-:Y:S01]  /*16e0*/  IMAD.MOV.U32 R12, RZ, RZ, R2 ;  /* 0x000000ffff0c7224 */ /* 0x001fe200078e0002 */
[----:B-1----:R-:W-:Y:S01]  /*16f0*/  DSETP.MAX.AND P3, P4, R2, R4, PT ;  /* 0x000000040200722a */ /* 0x002fe20003c6f000 */
[----:B------:R-:W-:-:S02]  /*1700*/  IMAD.MOV.U32 R13, RZ, RZ, R4 ;  /* 0x000000ffff0d7224 */ /* 0x000fc400078e0004 */
[----:B------:R-:W-:-:S03]  /*1710*/  IMAD.MOV.U32 R4, RZ, RZ, R7 ;  /* 0x000000ffff047224 */ /* 0x000fc600078e0007 */
[----:B------:R-:W-:Y:S01]  /*1720*/  SEL R2, R12, R13, P3 ;  /* 0x0000000d0c027207 */ /* 0x000fe20001800000 */
[----:B------:R-:W-:Y:S01]  /*1730*/  IMAD.MOV.U32 R13, RZ, RZ, R11 ;  /* 0x000000ffff0d7224 */ /* 0x000fe200078e000b */
[----:B------:R-:W-:-:S04]  /*1740*/  FSEL R3, R3, R5, P3 ;  /* 0x0000000503037208 */ /* 0x000fc80001800000 */
[----:B------:R-:W-:Y:S02]  /*1750*/  FSEL R15, R4, R13, P5 ;  /* 0x0000000d040f7208 */ /* 0x000fe40002800000 */
[----:B------:R-:W-:Y:S02]  /*1760*/  @P6 LOP3.LUT R15, R13, 0x80000, RZ, 0xfc, !PT ;  /* 0x000800000d0f6812 */ /* 0x000fe400078efcff */
[----:B------:R-:W-:Y:S02]  /*1770*/  @P4 LOP3.LUT R3, R5, 0x80000, RZ, 0xfc, !PT ;  /* 0x0008000005034812 */ /* 0x000fe400078efcff */
[----:B------:R-:W-:Y:S01]  /*1780*/  SEL R4, R6, R10, P5 ;  /* 0x0000000a06047207 */ /* 0x000fe20002800000 */
[----:B------:R-:W-:Y:S02]  /*1790*/  IMAD.MOV.U32 R5, RZ, RZ, R15 ;  /* 0x000000ffff057224 */ /* 0x000fe400078e000f */
[----:B------:R-:W-:Y:S02]  /*17a0*/  IMAD.MOV.U32 R6, RZ, RZ, R3 ;  /* 0x000000ffff067224 */ /* 0x000fe400078e0003 */
[----:B------:R-:W-:-:S02]  /*17b0*/  IMAD.MOV.U32 R7, RZ, RZ, R5 ;  /* 0x000000ffff077224 */ /* 0x000fc400078e0005 */
[----:B------:R-:W-:-:S06]  /*17c0*/  DSETP.MAX.AND P3, P4, R2, R4, PT ;  /* 0x000000040200722a */ /* 0x000fcc0003c6f000 */
[----:B------:R-:W-:Y:S02]  /*17d0*/  FSEL R11, R6, R7, P3 ;  /* 0x00000007060b7208 */ /* 0x000fe40001800000 */
[----:B------:R-:W-:-:S06]  /*17e0*/  SEL R2, R2, R4, P3 ;  /* 0x0000000402027207 */ /* 0x000fcc0001800000 */
[----:B------:R-:W-:-:S05]  /*17f0*/  @P4 LOP3.LUT R11, R7, 0x80000, RZ, 0xfc, !PT ;  /* 0x00080000070b4812 */ /* 0x000fca00078efcff */
[----:B------:R-:W-:-:S05]  /*1800*/  IMAD.MOV.U32 R3, RZ, RZ, R11 ;  /* 0x000000ffff037224 */ /* 0x000fca00078e000b */
[----:B------:R2:W-:Y:S01]  /*1810*/  STS.64 [R0], R2 ;  /* 0x0000000200007388 */ /* 0x0005e20000000a00 */
[----:B------:R-:W-:Y:S06]  /*1820*/  BAR.SYNC.DEFER_BLOCKING 0x0 ;  /* 0x0000000000007b1d */ /* 0x000fec0000010000 */
.L_x_350:
[----:B------:R-:W-:Y:S05]  /*1830*/  @P2 BRA `(.L_x_351) ;  /* 0x00000000006c2947 */ /* 0x000fea0003800000 */
[----:B------:R-:W-:Y:S01]  /*1840*/  LDS.64 R6, [R0+0x400] ;  /* 0x0004000000067984 */ /* 0x000fe20000000a00 */
[----:B------:R-:W-:Y:S05]  /*1850*/  WARPSYNC.ALL ;  /* 0x0000000000007948 */ /* 0x000fea0003800000 */
[----:B------:R-:W3:Y:S04]  /*1860*/  LDS.64 R10, [R0+0x420] ;  /* 0x00042000000a7984 */ /* 0x000ee80000000a00 */
[----:B012---:R-:W0:Y:S04]  /*1870*/  LDS.64 R2, [R0] ;  /* 0x0000000000027984 */ /* 0x007e280000000a00 */
[----:B------:R-:W1:Y:S01]  /*1880*/  LDS.64 R4, [R0+0x20] ;  /* 0x0000200000047984 */ /* 0x000e620000000a00 */
[----:B---3--:R-:W-:Y:S01]  /*1890*/  DSETP.MAX.AND P4, P5, R6, R10, PT ;  /* 0x0000000a0600722a */ /* 0x008fe20003d8f000 */
        /* <DEDUP_REMOVED lines=21> */
.L_x_351:
[----:B------:R-:W-:Y:S05]  /*19f0*/  @P1 BRA `(.L_x_352) ;  /* 0x00000000006c1947 */ /* 0x000fea0003800000 */
[----:B------:R-:W-:Y:S01]  /*1a00*/  LDS.64 R6, [R0+0x200] ;  /* 0x0002000000067984 */ /* 0x000fe20000000a00 */
[----:B------:R-:W-:Y:S05]  /*1a10*/  WARPSYNC.ALL ;  /* 0x0000000000007948 */ /* 0x000fea0003800000 */
[----:B------:R-:W4:Y:S04]  /*1a20*/  LDS.64 R10, [R0+0x210] ;  /* 0x00021000000a7984 */ /* 0x000f280000000a00 */
[----:B0123--:R-:W0:Y:S04]  /*1a30*/  LDS.64 R2, [R0] ;  /* 0x0000000000027984 */ /* 0x00fe280000000a00 */
[----:B------:R-:W1:Y:S01]  /*1a40*/  LDS.64 R4, [R0+0x10] ;  /* 0x0000100000047984 */ /* 0x000e620000000a00 */
[----:B----4-:R-:W-:Y:S01]  /*1a50*/  DSETP.MAX.AND P3, P4, R6, R10, PT ;  /* 0x0000000a0600722a */ /* 0x010fe20003c6f000 */
        /* <DEDUP_REMOVED lines=21> */
.L_x_352:
[----:B------:R-:W-:Y:S05]  /*1bb0*/  @P0 BRA `(.L_x_353) ;  /* 0x0000000000700947 */ /* 0x000fea0003800000 */
[----:B------:R-:W-:Y:S01]  /*1bc0*/  LDS.64 R6, [R0+0x100] ;  /* 0x0001000000067984 */ /* 0x000fe20000000a00 */
[----:B------:R-:W-:Y:S05]  /*1bd0*/  WARPSYNC.ALL ;  /* 0x0000000000007948 */ /* 0x000fea0003800000 */
[----:B------:R-:W5:Y:S04]  /*1be0*/  LDS.64 R10, [R0+0x108] ;  /* 0x00010800000a7984 */ /* 0x000f680000000a00 */
[----:B01234-:R-:W0:Y:S04]  /*1bf0*/  LDS.64 R2, [R0] ;  /* 0x0000000000027984 */ /* 0x01fe280000000a00 */
[----:B------:R-:W1:Y:S01]  /*1c00*/  LDS.64 R4, [R0+0x8] ;  /* 0x0000080000047984 */ /* 0x000e620000000a00 */
[----:B-----5:R-:W-:Y:S01]  /*1c10*/  DSETP.MAX.AND P2, P3, R6, R10, PT ;  /* 0x0000000a0600722a */ /* 0x020fe20003b4f000 */
        /* <DEDUP_REMOVED lines=21> */
[----:B------:R-:W-:Y:S05]  /*1d70*/  BRA `(.L_x_354) ;  /* 0x0000000000087947 */ /* 0x000fea0003800000 */
.L_x_353:
[----:B------:R-:W-:-:S13]  /*1d80*/  ISETP.NE.AND P0, PT, R8, RZ, PT ;  /* 0x000000ff0800720c */ /* 0x000fda0003f05270 */
[----:B------:R-:W-:Y:S05]  /*1d90*/  @P0 EXIT ;  /* 0x000000000000094d */ /* 0x000fea0003800000 */
.L_x_354:
[----:B01234-:R-:W0:Y:S01]  /*1da0*/  LDS.64 R2, [R0] ;  /* 0x0000000000027984 */ /* 0x01fe220000000a00 */
[----:B------:R-:W1:Y:S08]  /*1db0*/  LDC R6, c[0x0][0x370] ;  /* 0x0000dc00ff067b82 */ /* 0x000e700000000800 */
[----:B------:R-:W2:Y:S01]  /*1dc0*/  LDC.64 R4, c[0x0][0x380] ;  /* 0x0000e000ff047b82 */ /* 0x000ea20000000a00 */
[----:B-1----:R-:W-:-:S04]  /*1dd0*/  IMAD R9, R9, R6, UR8 ;  /* 0x0000000809097e24 */ /* 0x002fc8000f8e0206 */
[----:B--2---:R-:W-:-:S05]  /*1de0*/  IMAD.WIDE.U32 R4, R9, 0x8, R4 ;  /* 0x0000000809047825 */ /* 0x004fca00078e0004 */
[----:B0-----:R-:W-:Y:S01]  /*1df0*/  STG.E.64 desc[UR6][R4.64], R2 ;  /* 0x0000000204007986 */ /* 0x001fe2000c101b06 */
[----:B------:R-:W-:Y:S05]  /*1e00*/  EXIT ;  /* 0x000000000000794d */ /* 0x000fea0003800000 */
        .weak           $__internal_4_$__cuda_sm20_div_rn_f64_full
        .type           $__internal_4_$__cuda_sm20_div_rn_f64_full,@function
        .size           $__internal_4_$__cuda_sm20_div_rn_f64_full,($_Z14computeAmaxOptPd4Grid$__internal_accurate_pow - $__internal_4_$__cuda_sm20_div_rn_f64_full)
$__internal_4_$__cuda_sm20_div_rn_f64_full:
        /* <DEDUP_REMOVED lines=11> */
[----:B------:R-:W-:-:S03]  /*1ec0*/  ISETP.GE.U32.AND P1, PT, R7, R29, PT ;  /* 0x0000001d0700720c */ /* 0x000fc60003f26070 */
[----:B------:R-:W-:Y:S01]  /*1ed0*/  @!P2 LOP3.LUT R28, R23, 0x7ff00000, RZ, 0xc0, !PT ;  /* 0x7ff00000171ca812 */ /* 0x000fe200078ec0ff */
[----:B------:R-:W-:Y:S01]  /*1ee0*/  @!P2 IMAD.MOV.U32 R30, RZ, RZ, RZ ;  /* 0x000000ffff1ea224 */ /* 0x000fe200078e00ff */
[----:B------:R-:W0:Y:S02]  /*1ef0*/  MUFU.RCP64H R25, R33 ;  /* 0x0000002100197308 */ /* 0x000e240000001800 */
[----:B------:R-:W-:Y:S01]  /*1f00*/  @!P2 ISETP.GE.U32.AND P3, PT, R7, R28, PT ;  /* 0x0000001c0700a20c */ /* 0x000fe20003f66070 */
[----:B------:R-:W-:Y:S01]  /*1f10*/  IMAD.MOV.U32 R28, RZ, RZ, R7 ;  /* 0x000000ffff1c7224 */ /* 0x000fe200078e0007 */
[----:B------:R-:W-:Y:S02]  /*1f20*/  @!P0 LOP3.LUT R29, R33, 0x7ff00000, RZ, 0xc0, !PT ;  /* 0x7ff00000211d8812 */ /* 0x000fe400078ec0ff */
[----:B------:R-:W-:Y:S01]  /*1f30*/  @!P2 SEL R31, R19, 0x63400000, !P3 ;  /* 0x63400000131fa807 */ /* 0x000fe20005800000 */
[----:B0-----:R-:W-:-:S08]  /*1f40*/  DFMA R26, R24, -R32, 1 ;  /* 0x3ff00000181a742b */ /* 0x001fd00000000820 */
[----:B------:R-:W-:-:S08]  /*1f50*/  DFMA R26, R26, R26, R26 ;  /* 0x0000001a1a1a722b */ /* 0x000fd0000000001a */
[----:B------:R-:W-:Y:S01]  /*1f60*/  DFMA R26, R24, R26, R24 ;  /* 0x0000001a181a722b */ /* 0x000fe20000000018 */
[--C-:B------:R-:W-:Y:S02]  /*1f70*/  @!P2 LOP3.LUT R24, R31, 0x80000000, R21.reuse, 0xf8, !PT ;  /* 0x800000001f18a812 */ /* 0x100fe400078ef815 */
[----:B------:R-:W-:Y:S02]  /*1f80*/  SEL R25, R19, 0x63400000, !P1 ;  /* 0x6340000013197807 */ /* 0x000fe40004800000 */
[----:B------:R-:W-:Y:S01]  /*1f90*/  @!P2 LOP3.LUT R31, R24, 0x100000, RZ, 0xfc, !PT ;  /* 0x00100000181fa812 */ /* 0x000fe200078efcff */
[----:B------:R-:W-:Y:S02]  /*1fa0*/  IMAD.MOV.U32 R24, RZ, RZ, R20 ;  /* 0x000000ffff187224 */ /* 0x000fe400078e0014 */
[----:B------:R-:W-:Y:S01]  /*1fb0*/  DFMA R36, R26, -R32, 1 ;  /* 0x3ff000001a24742b */ /* 0x000fe20000000820 */
[----:B------:R-:W-:-:S06]  /*1fc0*/  LOP3.LUT R25, R25, 0x800fffff, R21, 0xf8, !PT ;  /* 0x800fffff19197812 */ /* 0x000fcc00078ef815 */
[----:B------:R-:W-:Y:S02]  /*1fd0*/  @!P2 DFMA R24, R24, 2, -R30 ;  /* 0x400000001818a82b */ /* 0x000fe4000000081e */
[----:B------:R-:W-:-:S08]  /*1fe0*/  DFMA R36, R26, R36, R26 ;  /* 0x000000241a24722b */ /* 0x000fd0000000001a */
[----:B------:R-:W-:Y:S01]  /*1ff0*/  DMUL R30, R36, R24 ;  /* 0x00000018241e7228 */ /* 0x000fe20000000000 */
[----:B------:R-:W-:-:S07]  /*2000*/  @!P2 LOP3.LUT R28, R25, 0x7ff00000, RZ, 0xc0, !PT ;  /* 0x7ff00000191ca812 */ /* 0x000fce00078ec0ff */
[----:B------:R-:W-:-:S08]  /*2010*/  DFMA R26, R30, -R32, R24 ;  /* 0x800000201e1a722b */ /* 0x000fd00000000018 */
[----:B------:R-:W-:Y:S01]  /*2020*/  DFMA R26, R36, R26, R30 ;  /* 0x0000001a241a722b */ /* 0x000fe2000000001e */
[----:B------:R-:W-:Y:S02]  /*2030*/  VIADD R30, R28, 0xffffffff ;  /* 0xffffffff1c1e7836 */ /* 0x000fe40000000000 */
[----:B------:R-:W-:-:S03]  /*2040*/  VIADD R31, R29, 0xffffffff ;  /* 0xffffffff1d1f7836 */ /* 0x000fc60000000000 */
[----:B------:R-:W-:-:S04]  /*2050*/  ISETP.GT.U32.AND P0, PT, R30, 0x7feffffe, PT ;  /* 0x7feffffe1e00780c */ /* 0x000fc80003f04070 */
[----:B------:R-:W-:-:S13]  /*2060*/  ISETP.GT.U32.OR P0, PT, R31, 0x7feffffe, P0 ;  /* 0x7feffffe1f00780c */ /* 0x000fda0000704470 */
[----:B------:R-:W-:Y:S05]  /*2070*/  @P0 BRA `(.L_x_356) ;  /* 0x00000000006c0947 */ /* 0x000fea0003800000 */
[----:B------:R-:W-:-:S04]  /*2080*/  LOP3.LUT R28, R23, 0x7ff00000, RZ, 0xc0, !PT ;  /* 0x7ff00000171c7812 */ /* 0x000fc800078ec0ff */
[CC--:B------:R-:W-:Y:S02]  /*2090*/  VIADDMNMX R20, R7.reuse, -R28.reuse, 0xb9600000, !PT ;  /* 0xb960000007147446 */ /* 0x0c0fe4000780091c */
[----:B------:R-:W-:Y:S02]  /*20a0*/  ISETP.GE.U32.AND P0, PT, R7, R28, PT ;  /* 0x0000001c0700720c */ /* 0x000fe40003f06070 */
[----:B------:R-:W-:Y:S02]  /*20b0*/  VIMNMX R7, PT, PT, R20, 0x46a00000, PT ;  /* 0x46a0000014077848 */ /* 0x000fe40003fe0100 */
[----:B------:R-:W-:-:S05]  /*20c0*/  SEL R20, R19, 0x63400000, !P0 ;  /* 0x6340000013147807 */ /* 0x000fca0004000000 */
[----:B------:R-:W-:Y:S02]  /*20d0*/  IMAD.IADD R7, R7, 0x1, -R20 ;  /* 0x0000000107077824 */ /* 0x000fe400078e0a14 */
[----:B------:R-:W-:Y:S02]  /*20e0*/  IMAD.MOV.U32 R20, RZ, RZ, RZ ;  /* 0x000000ffff147224 */ /* 0x000fe400078e00ff */
        /* <DEDUP_REMOVED lines=20> */
.L_x_356:
        /* <DEDUP_REMOVED lines=16> */
.L_x_359:
[----:B------:R-:W-:Y:S01]  /*2330*/  LOP3.LUT R31, R23, 0x80000, RZ, 0xfc, !PT ;  /* 0x00080000171f7812 */ /* 0x000fe200078efcff */
[----:B------:R-:W-:Y:S01]  /*2340*/  IMAD.MOV.U32 R30, RZ, RZ, R22 ;  /* 0x000000ffff1e7224 */ /* 0x000fe200078e0016 */
[----:B------:R-:W-:Y:S06]  /*2350*/  BRA `(.L_x_357) ;  /* 0x0000000000087947 */ /* 0x000fec0003800000 */
.L_x_358:
[----:B------:R-:W-:Y:S01]  /*2360*/  LOP3.LUT R31, R21, 0x80000, RZ, 0xfc, !PT ;  /* 0x00080000151f7812 */ /* 0x000fe200078efcff */
[----:B------:R-:W-:-:S07]  /*2370*/  IMAD.MOV.U32 R30, RZ, RZ, R20 ;  /* 0x000000ffff1e7224 */ /* 0x000fce00078e0014 */
.L_x_357:
[----:B------:R-:W-:Y:S05]  /*2380*/  BSYNC.RECONVERGENT B2 ;  /* 0x0000000000027941 */ /* 0x000fea0003800200 */
.L_x_355:
[----:B------:R-:W-:-:S04]  /*2390*/  IMAD.MOV.U32 R19, RZ, RZ, 0x0 ;  /* 0x00000000ff137424 */ /* 0x000fc800078e00ff */
[----:B------:R-:W-:Y:S05]  /*23a0*/  RET.REL.NODEC R18 `(_Z14computeAmaxOptPd4Grid) ;  /* 0xffffffdc12147950 */ /* 0x000fea0003c3ffff */
        .type           $_Z14computeAmaxOptPd4Grid$__internal_accurate_pow,@function
        .size           $_Z14computeAmaxOptPd4Grid$__internal_accurate_pow,(.L_x_374 - $_Z14computeAmaxOptPd4Grid$__internal_accurate_pow)
$_Z14computeAmaxOptPd4Grid$__internal_accurate_pow:
[----:B------:R-:W-:Y:S01]  /*23b0*/  ISETP.GT.U32.AND P0, PT, R29, 0xfffff, PT ;  /* 0x000fffff1d00780c */ /* 0x000fe20003f04070 */
[--C-:B------:R-:W-:Y:S01]  /*23c0*/  IMAD.MOV.U32 R18, RZ, RZ, R29.reuse ;  /* 0x000000ffff127224 */ /* 0x100fe200078e001d */
[----:B------:R-:W-:Y:S01]  /*23d0*/  UMOV UR4, 0x7d2cafe2 ;  /* 0x7d2cafe200047882 */ /* 0x000fe20000000000 */
[----:B------:R-:W-:Y:S01]  /*23e0*/  IMAD.MOV.U32 R20, RZ, RZ, R28 ;  /* 0x000000ffff147224 */ /* 0x000fe200078e001c */
[----:B------:R-:W-:Y:S01]  /*23f0*/  UMOV UR5, 0x3eb0f5ff ;  /* 0x3eb0f5ff00057882 */ /* 0x000fe20000000000 */
[----:B------:R-:W-:Y:S01]  /*2400*/  IMAD.MOV.U32 R22, RZ, RZ, 0x41ad3b5a ;  /* 0x41ad3b5aff167424 */ /* 0x000fe200078e00ff */
[----:B------:R-:W-:Y:S01]  /*2410*/  SHF.R.U32.HI R36, RZ, 0x14, R29 ;  /* 0x00000014ff247819 */ /* 0x000fe2000001161d */
[----:B------:R-:W-:Y:S01]  /*2420*/  IMAD.MOV.U32 R23, RZ, RZ, 0x3ed0f5d2 ;  /* 0x3ed0f5d2ff177424 */ /* 0x000fe200078e00ff */
[----:B------:R-:W-:Y:S01]  /*2430*/  UMOV UR12, 0x3b39803f ;  /* 0x3b39803f000c7882 */ /* 0x000fe20000000000 */
[----:B------:R-:W-:-:S04]  /*2440*/  UMOV UR13, 0x3c7abc9e ;  /* 0x3c7abc9e000d7882 */ /* 0x000fc80000000000 */
[----:B------:R-:W-:-:S10]  /*2450*/  @!P0 DMUL R30, R28, 1.80143985094819840000e+16 ;  /* 0x435000001c1e8828 */ /* 0x000fd40000000000 */
[----:B------:R-:W-:Y:S01]  /*2460*/  @!P0 IMAD.MOV.U32 R18, RZ, RZ, R31 ;  /* 0x000000ffff128224 */ /* 0x000fe200078e001f */
[----:B------:R-:W-:Y:S01]  /*2470*/  @!P0 LEA.HI R36, R31, 0xffffffca, RZ, 0xc ;  /* 0xffffffca1f248811 */ /* 0x000fe200078f60ff */
[----:B------:R-:W-:-:S03]  /*2480*/  @!P0 IMAD.MOV.U32 R20, RZ, RZ, R30 ;  /* 0x000000ffff148224 */ /* 0x000fc600078e001e */
[----:B------:R-:W-:-:S04]  /*2490*/  LOP3.LUT R18, R18, 0x800fffff, RZ, 0xc0, !PT ;  /* 0x800fffff12127812 */ /* 0x000fc800078ec0ff */
[----:B------:R-:W-:Y:S01]  /*24a0*/  LOP3.LUT R21, R18, 0x3ff00000, RZ, 0xfc, !PT ;  /* 0x3ff0000012157812 */ /* 0x000fe200078efcff */
[----:B------:R-:W-:-:S03]  /*24b0*/  IMAD.MOV.U32 R18, RZ, RZ, RZ ;  /* 0x000000ffff127224 */ /* 0x000fc600078e00ff */
        /* <DEDUP_REMOVED lines=36> */
[----:B------:R-:W-:-:S08]  /*2700*/  DFMA R20, R32, R26, UR4 ;  /* 0x0000000420147e2b */ /* 0x000fd0000800001a */
[----:B------:R-:W-:Y:S01]  /*2710*/  DADD R24, -R20, UR4 ;  /* 0x0000000414187e29 */ /* 0x000fe20008000100 */
[----:B------:R-:W-:Y:S01]  /*2720*/  UMOV UR4, 0xb9e7b0 ;  /* 0x00b9e7b000047882 */ /* 0x000fe20000000000 */
[----:B------:R-:W-:-:S06]  /*2730*/  UMOV UR5, 0x3c46a4cb ;  /* 0x3c46a4cb00057882 */ /* 0x000fcc0000000000 */
[----:B------:R-:W-:Y:S02]  /*2740*/  DFMA R24, R32, R26, R24 ;  /* 0x0000001a2018722b */ /* 0x000fe40000000018 */
[----:B------:R-:W-:-:S06]  /*2750*/  DMUL R26, R18, R18 ;  /* 0x00000012121a7228 */ /* 0x000fcc0000000000 */
[----:B------:R-:W-:Y:S01]  /*2760*/  DADD R24, R24, -UR4 ;  /* 0x8000000418187e29 */ /* 0x000fe20008000000 */
[----:B------:R-:W-:Y:S01]  /*2770*/  UMOV UR4, 0x80000000 ;  /* 0x8000000000047882 */ /* 0x000fe20000000000 */
[----:B------:R-:W-:Y:S01]  /*2780*/  DFMA R30, R18, R18, -R26 ;  /* 0x00000012121e722b */ /* 0x000fe2000000081a */
[----:B------:R-:W-:-:S07]  /*2790*/  UMOV UR5, 0x43300000 ;  /* 0x4330000000057882 */ /* 0x000fce0000000000 */
[C---:B------:R-:W-:Y:S02]  /*27a0*/  DFMA R28, R18.reuse, R28, R30 ;  /* 0x0000001c121c722b */ /* 0x040fe4000000001e */
[----:B------:R-:W-:-:S08]  /*27b0*/  DMUL R30, R18, R26 ;  /* 0x0000001a121e7228 */ /* 0x000fd00000000000 */
[----:B------:R-:W-:-:S08]  /*27c0*/  DFMA R32, R18, R26, -R30 ;  /* 0x0000001a1220722b */ /* 0x000fd0000000081e */
[----:B------:R-:W-:Y:S02]  /*27d0*/  DFMA R32, R22, R26, R32 ;  /* 0x0000001a1620722b */ /* 0x000fe40000000020 */
[----:B------:R-:W-:-:S06]  /*27e0*/  DADD R26, R20, R24 ;  /* 0x00000000141a7229 */ /* 0x000fcc0000000018 */
[----:B------:R-:W-:Y:S02]  /*27f0*/  DFMA R28, R18, R28, R32 ;  /* 0x0000001c121c722b */ /* 0x000fe40000000020 */
[----:B------:R-:W-:-:S08]  /*2800*/  DADD R32, R20, -R26 ;  /* 0x0000000014207229 */ /* 0x000fd0000000081a */
[----:B------:R-:W-:Y:S02]  /*2810*/  DADD R32, R24, R32 ;  /* 0x0000000018207229 */ /* 0x000fe40000000020 */
[----:B------:R-:W-:-:S08]  /*2820*/  DMUL R24, R26, R30 ;  /* 0x0000001e1a187228 */ /* 0x000fd00000000000 */
        /* <DEDUP_REMOVED lines=23> */
[----:B------:R-:W-:-:S08]  /*29a0*/  DADD R20, -R26, R20 ;  /* 0x000000001a147229 */ /* 0x000fd00000000114 */
[----:B------:R-:W-:-:S08]  /*29b0*/  DADD R20, R28, -R20 ;  /* 0x000000001c147229 */ /* 0x000fd00000000814 */
[----:B------:R-:W-:Y:S01]  /*29c0*/  DFMA R20, R24, UR12, R20 ;  /* 0x0000000c18147c2b */ /* 0x000fe20008000014 */
[----:B------:R-:W-:Y:S02]  /*29d0*/  IMAD.MOV.U32 R25, RZ, RZ, R7 ;  /* 0x000000ffff197224 */ /* 0x000fe400078e0007 */
[----:B------:R-:W-:Y:S02]  /*29e0*/  IMAD.MOV.U32 R24, RZ, RZ, R6 ;  /* 0x000000ffff187224 */ /* 0x000fe400078e0006 */
[C---:B------:R-:W-:Y:S01]  /*29f0*/  IMAD.SHL.U32 R7, R25.reuse, 0x2, RZ ;  /* 0x0000000219077824 */ /* 0x040fe200078e00ff */
[----:B------:R-:W-:Y:S02]  /*2a00*/  LOP3.LUT R22, R25, 0xff0fffff, RZ, 0xc0, !PT ;  /* 0xff0fffff19167812 */ /* 0x000fe400078ec0ff */
[----:B------:R-:W-:Y:S02]  /*2a10*/  DADD R26, R18, R20 ;  /* 0x00000000121a7229 */ /* 0x000fe40000000014 */
[----:B------:R-:W-:-:S04]  /*2a20*/  ISETP.GT.U32.AND P0, PT, R7, -0x2000001, PT ;  /* 0xfdffffff0700780c */ /* 0x000fc80003f04070 */
[----:B------:R-:W-:Y:S01]  /*2a30*/  SEL R23, R22, R25, P0 ;  /* 0x0000001916177207 */ /* 0x000fe20000000000 */
[----:B------:R-:W-:Y:S01]  /*2a40*/  IMAD.MOV.U32 R22, RZ, RZ, R24 ;  /* 0x000000ffff167224 */ /* 0x000fe200078e0018 */
[----:B------:R-:W-:-:S05]  /*2a50*/  DADD R18, R18, -R26 ;  /* 0x0000000012127229 */ /* 0x000fca000000081a */
[----:B------:R-:W-:-:S03]  /*2a60*/  DMUL R24, R26, R22 ;  /* 0x000000161a187228 */ /* 0x000fc60000000000 */
[----:B------:R-:W-:-:S05]  /*2a70*/  DADD R20, R20, R18 ;  /* 0x0000000014147229 */ /* 0x000fca0000000012 */
        /* <DEDUP_REMOVED lines=60> */
.L_x_360:
[----:B------:R-:W-:Y:S02]  /*2e40*/  DFMA R20, R20, R24, R24 ;  /* 0x000000181414722b */ /* 0x000fe40000000018 */
[----:B------:R-:W-:-:S08]  /*2e50*/  DSETP.NEU.AND P0, PT, |R24|, +INF , PT ;  /* 0x7ff000001800742a */ /* 0x000fd00003f0d200 */
[----:B------:R-:W-:Y:S01]  /*2e60*/  FSEL R18, R24, R20, !P0 ;  /* 0x0000001418127208 */ /* 0x000fe20004000000 */
[----:B------:R-:W-:Y:S01]  /*2e70*/  IMAD.MOV.U32 R20, RZ, RZ, R34 ;  /* 0x000000ffff147224 */ /* 0x000fe200078e0022 */
[----:B------:R-:W-:Y:S01]  /*2e80*/  FSEL R19, R25, R21, !P0 ;  /* 0x0000001519137208 */ /* 0x000fe20004000000 */
[----:B------:R-:W-:-:S04]  /*2e90*/  IMAD.MOV.U32 R21, RZ, RZ, 0x0 ;  /* 0x00000000ff157424 */ /* 0x000fc800078e00ff */
[----:B------:R-:W-:Y:S05]  /*2ea0*/  RET.REL.NODEC R20 `(_Z14computeAmaxOptPd4Grid) ;  /* 0xffffffd014547950 */ /* 0x000fea0003c3ffff */
.L_x_361:
        /* <DEDUP_REMOVED lines=13> */
.L_x_374:


//--------------------- .text._Z20setBoundaryCondition4Grid --------------------------
	.section	.text._Z20setBoundaryCondition4Grid,"ax",@progbits
	.align	128
        .global         _Z20setBoundaryCondition4Grid
        .type           _Z20setBoundaryCondition4Grid,@function
        .size           _Z20setBoundaryCondition4Grid,(.L_x_380 - _Z20setBoundaryCondition4Grid)
        .other          _Z20setBoundaryCondition4Grid,@"STO_CUDA_ENTRY STV_DEFAULT"
_Z20setBoundaryCondition4Grid:
.text._Z20setBoundaryCondition4Grid:
[----:B------:R-:W-:Y:S01]  /*0000*/  LDC R1, c[0x0][0x37c] ;  /* 0x0000df00ff017b82 */ /* 0x000fe20000000800 */
[----:B------:R-:W0:Y:S07]  /*0010*/  S2R R0, SR_TID.X ;  /* 0x0000000000007919 */ /* 0x000e2e0000002100 */
[----:B------:R-:W0:Y:S01]  /*0020*/  S2UR UR4, SR_CTAID.X ;  /* 0x00000000000479c3 */ /* 0x000e220000002500 */
[----:B------:R-:W1:Y:S07]  /*0030*/  S2R R4, SR_TID.Y ;  /* 0x0000000000047919 */ /* 0x000e6e0000002200 */
[----:B------:R-:W0:Y:S08]  /*0040*/  LDC R15, c[0x0][0x360] ;  /* 0x0000d800ff0f7b82 */ /* 0x000e300000000800 */
[----:B------:R-:W2:Y:S08]  /*0050*/  LDC.64 R2, c[0x0][0x388] ;  /* 0x0000e200ff027b82 */ /* 0x000eb00000000a00 */
[----:B------:R-:W1:Y:S08]  /*0060*/  S2UR UR5, SR_CTAID.Y ;  /* 0x00000000000579c3 */ /* 0x000e700000002600 */
[----:B------:R-:W1:Y:S01]  /*0070*/  LDC R17, c[0x0][0x364] ;  /* 0x0000d900ff117b82 */ /* 0x000e620000000800 */
[----:B0-----:R-:W-:-:S02]  /*0080*/  IMAD R15, R15, UR4, R0 ;  /* 0x000000040f0f7c24 */ /* 0x001fc4000f8e0200 */
[----:B--2---:R-:W-:-:S05]  /*0090*/  VIADD R10, R2, 0x2 ;  /* 0x00000002020a7836 */ /* 0x004fca0000000000 */
[----:B------:R-:W0:Y:S01]  /*00a0*/  LDC.64 R6, c[0x0][0x380] ;  /* 0x0000e000ff067b82 */ /* 0x000e220000000a00 */
[----:B------:R-:W-:Y:S01]  /*00b0*/  VIADD R8, R2, 0x4 ;  /* 0x0000000402087836 */ /* 0x000fe20000000000 */
[----:B------:R-:W-:-:S03]  /*00c0*/  ISETP.GE.AND P0, PT, R15, R10, PT ;  /* 0x0000000a0f00720c */ /* 0x000fc60003f06270 */
[----:B------:R-:W-:Y:S01]  /*00d0*/  IMAD R9, R8, 0x2, R15 ;  /* 0x0000000208097824 */ /* 0x000fe200078e020f */
[----:B------:R-:W-:Y:S01]  /*00e0*/  ISETP.GT.AND P0, PT, R15, 0x1, !P0 ;  /* 0x000000010f00780c */ /* 0x000fe20004704270 */
[----:B-1----:R-:W-:Y:S01]  /*00f0*/  IMAD R17, R17, UR5, R4 ;  /* 0x0000000511117c24 */ /* 0x002fe2000f8e0204 */
[----:B------:R-:W1:Y:S04]  /*0100*/  LDCU.64 UR4, c[0x0][0x358] ;  /* 0x00006b00ff0477ac */ /* 0x000e680008000a00 */
[----:B------:R-:W-:-:S13]  /*0110*/  ISETP.LT.U32.AND P2, PT, R17, 0x2, P0 ;  /* 0x000000021100780c */ /* 0x000fda0000741070 */
[----:B0-----:R-:W-:-:S06]  /*0120*/  @P2 IMAD.WIDE R12, R9, 0x8, R6 ;  /* 0x00000008090c2825 */ /* 0x001fcc00078e0206 */
[----:B-1----:R-:W2:Y:S01]  /*0130*/  @P2 LDG.E.64 R12, desc[UR4][R12.64] ;  /* 0x000000040c0c2981 */ /* 0x002ea2000c1e1b00 */
[C---:B------:R-:W-:Y:S02]  /*0140*/  VIADD R0, R3.reuse, 0x2 ;  /* 0x0000000203007836 */ /* 0x040fe40000000000 */
[----:B------:R-:W-:Y:S02]  /*0150*/  VIADD R14, R3, 0x4 ;  /* 0x00000004030e7836 */ /* 0x000fe40000000000 */
[C---:B------:R-:W-:Y:S01]  /*0160*/  IMAD R11, R17.reuse, R8, RZ ;  /* 0x00000008110b7224 */ /* 0x040fe200078e02ff */
[----:B------:R-:W-:Y:S01]  /*0170*/  ISETP.GE.AND P0, PT, R17, R0, P0 ;  /* 0x000000001100720c */ /* 0x000fe20000706270 */
[CC--:B------:R-:W-:Y:S02]  /*0180*/  IMAD R3, R8.reuse, R14.reuse, RZ ;  /* 0x0000000e08037224 */ /* 0x0c0fe400078e02ff */
[----:B------:R-:W-:Y:S01]  /*0190*/  IMAD.IADD R5, R15, 0x1, R11 ;  /* 0x000000010f057824 */ /* 0x000fe200078e020b */
[----:B------:R-:W-:Y:S01]  /*01a0*/  ISETP.LT.AND P0, PT, R17, R14, P0 ;  /* 0x0000000e1100720c */ /* 0x000fe20000701270 */
[----:B------:R-:W-:-:S02]  /*01b0*/  IMAD R0, R8, -0x3, R3 ;  /* 0xfffffffd08007824 */ /* 0x000fc400078e0203 */
[----:B------:R-:W-:-:S04]  /*01c0*/  IMAD.WIDE R4, R5, 0x8, R6 ;  /* 0x0000000805047825 */ /* 0x000fc800078e0206 */
[----:B------:R-:W-:-:S06]  /*01d0*/  IMAD.IADD R0, R15, 0x1, R0 ;  /* 0x000000010f007824 */ /* 0x000fcc00078e0200 */
[----:B------:R-:W-:Y:S01]  /*01e0*/  @P0 IMAD.WIDE R18, R0, 0x8, R6 ;  /* 0x0000000800120825 */ /* 0x000fe200078e0206 */
[----:B--2---:R-:W-:Y:S05]  /*01f0*/  @P2 STG.E.64 desc[UR4][R4.64], R12 ;  /* 0x0000000c04002986 */ /* 0x004fea000c101b04 */
[----:B------:R-:W2:Y:S01]  /*0200*/  @P0 LDG.E.64 R18, desc[UR4][R18.64] ;  /* 0x0000000412120981 */ /* 0x000ea2000c1e1b00 */
[----:B------:R-:W-:-:S04]  /*0210*/  ISETP.GE.AND P1, PT, R17, R14, PT ;  /* 0x0000000e1100720c */ /* 0x000fc80003f26270 */
[----:B------:R-:W-:-:S13]  /*0220*/  ISETP.LT.U32.AND P3, PT, R15, 0x2, !P1 ;  /* 0x000000020f00780c */ /* 0x000fda0004f61070 */
[----:B------:R-:W-:Y:S01]  /*0230*/  @P3 IMAD.WIDE R16, R11, 0x8, R6 ;  /* 0x000000080b103825 */ /* 0x000fe200078e0206 */
[----:B------:R-:W-:-:S04]  /*0240*/  ISETP.LT.AND P1, PT, R15, R8, !P1 ;  /* 0x000000080f00720c */ /* 0x000fc80004f21270 */
[----:B------:R-:W-:-:S13]  /*0250*/  ISETP.GE.AND P1, PT, R15, R10, P1 ;  /* 0x0000000a0f00720c */ /* 0x000fda0000f26270 */
[----:B------:R-:W0:Y:S01]  /*0260*/  @P1 LDC.64 R14, c[0x0][0x380] ;  /* 0x0000e000ff0e1b82 */ /* 0x000e220000000a00 */
[----:B--2---:R1:W-:Y:S04]  /*0270*/  @P0 STG.E.64 desc[UR4][R4.64], R18 ;  /* 0x0000001204000986 */ /* 0x0043e8000c101b04 */
[----:B------:R-:W2:Y:S01]  /*0280*/  @P3 LDG.E.64 R16, desc[UR4][R16.64+0x10] ;  /* 0x0000100410103981 */ /* 0x000ea2000c1e1b00 */
[----:B------:R-:W-:Y:S02]  /*0290*/  @P1 SHF.R.S32.HI R8, RZ, 0x1f, R2 ;  /* 0x0000001fff081819 */ /* 0x000fe40000011402 */
[----:B------:R-:W-:-:S04]  /*02a0*/  @P1 IADD3 R10, P4, PT, R11, R2, RZ ;  /* 0x000000020b0a1210 */ /* 0x000fc80007f9e0ff */
[----:B------:R-:W-:Y:S02]  /*02b0*/  @P1 LEA.HI.X.SX32 R8, R11, R8, 0x1, P4 ;  /* 0x000000080b081211 */ /* 0x000fe400020f0eff */
[----:B0-----:R-:W-:-:S04]  /*02c0*/  @P1 LEA R14, P4, R10, R14, 0x3 ;  /* 0x0000000e0a0e1211 */ /* 0x001fc800078818ff */
[----:B------:R-:W-:Y:S01]  /*02d0*/  @P1 LEA.HI.X R15, R10, R15, R8, 0x3, P4 ;  /* 0x0000000f0a0f1211 */ /* 0x000fe200020f1c08 */
[----:B--2---:R0:W-:Y:S05]  /*02e0*/  @P3 STG.E.64 desc[UR4][R4.64], R16 ;  /* 0x0000001004003986 */ /* 0x0041ea000c101b04 */
[----:B------:R-:W2:Y:S01]  /*02f0*/  @P1 LDG.E.64 R14, desc[UR4][R14.64+0x8] ;  /* 0x000008040e0e1981 */ /* 0x000ea2000c1e1b00 */
[C---:B-1----:R-:W-:Y:S01]  /*0300*/  @P0 IMAD.IADD R19, R3.reuse, 0x1, R0 ;  /* 0x0000000103130824 */ /* 0x042fe200078e0200 */
[----:B------:R-:W-:Y:S01]  /*0310*/  BSSY.RECONVERGENT B0, `(.L_x_362) ;  /* 0x0000009000007945 */ /* 0x000fe20003800200 */
[----:B------:R-:W-:-:S04]  /*0320*/  IMAD.WIDE R12, R3, 0x8, R4 ;  /* 0x00000008030c7825 */ /* 0x000fc800078e0204 */
[----:B------:R-:W-:Y:S01]  /*0330*/  @P0 IMAD.WIDE R18, R19, 0x8, R6 ;  /* 0x0000000813120825 */ /* 0x000fe200078e0206 */
[----:B--2---:R0:W-:Y:S01]  /*0340*/  @P1 STG.E.64 desc[UR4][R4.64], R14 ;  /* 0x0000000e04001986 */ /* 0x0041e2000c101b04 */
[----:B------:R-:W-:Y:S05]  /*0350*/  @!P2 BRA `(.L_x_363) ;  /* 0x000000000010a947 */ /* 0x000fea0003800000 */
[----:B0-----:R-:W-:-:S04]  /*0360*/  IMAD.IADD R15, R9, 0x1, R3 ;  /* 0x00000001090f7824 */ /* 0x001fc800078e0203 */
[----:B------:R-:W-:-:S06]  /*0370*/  IMAD.WIDE R14, R15, 0x8, R6 ;  /* 0x000000080f0e7825 */ /* 0x000fcc00078e0206 */
[----:B------:R-:W2:Y:S04]  /*0380*/  LDG.E.64 R14, desc[UR4][R14.64] ;  /* 0x000000040e0e7981 */ /* 0x000ea8000c1e1b00 */
[----:B--2---:R1:W-:Y:S02]  /*0390*/  STG.E.64 desc[UR4][R12.64], R14 ;  /* 0x0000000e0c007986 */ /* 0x0043e4000c101b04 */
.L_x_363:
[----:B------:R-:W-:Y:S05]  /*03a0*/  BSYNC.RECONVERGENT B0 ;  /* 0x0000000000007941 */ /* 0x000fea0003800200 */
.L_x_362:
[----:B------:R-:W2:Y:S01]  /*03b0*/  @P0 LDG.E.64 R18, desc[UR4][R18.64] ;  /* 0x0000000412120981 */ /* 0x000ea2000c1e1b00 */
[----:B0-----:R-:W0:Y:S01]  /*03c0*/  @P3 LDC.64 R16, c[0x0][0x380] ;  /* 0x0000e000ff103b82 */ /* 0x001e220000000a00 */
[----:B------:R-:W-:Y:S02]  /*03d0*/  SHF.R.S32.HI R8, RZ, 0x1f, R3 ;  /* 0x0000001fff087819 */ /* 0x000fe40000011403 */
[----:B------:R-:W-:-:S04]  /*03e0*/  @P3 IADD3 R10, P4, PT, R3, R11, RZ ;  /* 0x0000000b030a3210 */ /* 0x000fc80007f9e0ff */
[----:B-1----:R-:W-:Y:S02]  /*03f0*/  @P3 LEA.HI.X.SX32 R15, R11, R8, 0x1, P4 ;  /* 0x000000080b0f3211 */ /* 0x002fe400020f0eff */
[----:B0-----:R-:W-:-:S04]  /*0400*/  @P3 LEA R14, P4, R10, R16, 0x3 ;  /* 0x000000100a0e3211 */ /* 0x001fc800078818ff */
[----:B------:R-:W-:Y:S02]  /*0410*/  @P3 LEA.HI.X R15, R10, R17, R15, 0x3, P4 ;  /* 0x000000110a0f3211 */ /* 0x000fe400020f1c0f */
[----:B------:R-:W0:Y:S01]  /*0420*/  @P1 LDC.64 R16, c[0x0][0x380] ;  /* 0x0000e000ff101b82 */ /* 0x000e220000000a00 */
[----:B--2---:R1:W-:Y:S04]  /*0430*/  @P0 STG.E.64 desc[UR4][R12.64], R18 ;  /* 0x000000120c000986 */ /* 0x0043e8000c101b04 */
[----:B------:R-:W2:Y:S01]  /*0440*/  @P3 LDG.E.64 R14, desc[UR4][R14.64+0x10] ;  /* 0x000010040e0e3981 */ /* 0x000ea2000c1e1b00 */
[----:B------:R-:W-:Y:S02]  /*0450*/  @P1 SHF.R.S32.HI R21, RZ, 0x1f, R11 ;  /* 0x0000001fff151819 */ /* 0x000fe4000001140b */
[----:B------:R-:W-:-:S02]  /*0460*/  @P1 SHF.R.S32.HI R20, RZ, 0x1f, R2 ;  /* 0x0000001fff141819 */ /* 0x000fc40000011402 */
[----:B------:R-:W-:-:S04]  /*0470*/  @P1 IADD3 R10, P4, P5, R3, R2, R11 ;  /* 0x00000002030a1210 */ /* 0x000fc80007d9e00b */
[----:B------:R-:W-:Y:S02]  /*0480*/  @P1 IADD3.X R8, PT, PT, R8, R20, R21, P4, P5 ;  /* 0x0000001408081210 */ /* 0x000fe400027ea415 */
[----:B0-----:R-:W-:-:S04]  /*0490*/  @P1 LEA R20, P4, R10, R16, 0x3 ;  /* 0x000000100a141211 */ /* 0x001fc800078818ff */
[----:B------:R-:W-:Y:S01]  /*04a0*/  @P1 LEA.HI.X R21, R10, R17, R8, 0x3, P4 ;  /* 0x000000110a151211 */ /* 0x000fe200020f1c08 */
[----:B------:R-:W-:Y:S01]  /*04b0*/  @P2 IMAD.SHL.U32 R22, R3, 0x2, RZ ;  /* 0x0000000203162824 */ /* 0x000fe200078e00ff */
[----:B------:R-:W0:Y:S01]  /*04c0*/  @P3 LDC.64 R16, c[0x0][0x380] ;  /* 0x0000e000ff103b82 */ /* 0x000e220000000a00 */
[----:B--2---:R2:W-:Y:S04]  /*04d0*/  @P3 STG.E.64 desc[UR4][R12.64], R14 ;  /* 0x0000000e0c003986 */ /* 0x0045e8000c101b04 */
[----:B------:R-:W3:Y:S01]  /*04e0*/  @P1 LDG.E.64 R20, desc[UR4][R20.64+0x8] ;  /* 0x0000080414141981 */ /* 0x000ee2000c1e1b00 */
[----:B-1----:R-:W-:-:S04]  /*04f0*/  @P2 IMAD.IADD R19, R9, 0x1, R22 ;  /* 0x0000000109132824 */ /* 0x002fc800078e0216 */
[----:B------:R-:W-:-:S04]  /*0500*/  @P2 IMAD.WIDE R18, R19, 0x8, R6 ;  /* 0x0000000813122825 */ /* 0x000fc800078e0206 */
[----:B------:R-:W-:Y:S01]  /*0510*/  @P0 IMAD.SHL.U32 R27, R3, 0x2, RZ ;  /* 0x00000002031b0824 */ /* 0x000fe200078e00ff */
[----:B---3--:R1:W-:Y:S04]  /*0520*/  @P1 STG.E.64 desc[UR4][R12.64], R20 ;  /* 0x000000140c001986 */ /* 0x0083e8000c101b04 */
[----:B------:R-:W3:Y:S01]  /*0530*/  @P2 LDG.E.64 R18, desc[UR4][R18.64] ;  /* 0x0000000412122981 */ /* 0x000ee2000c1e1b00 */
[----:B------:R-:W-:Y:S02]  /*0540*/  @P0 IMAD.IADD R25, R0, 0x1, R27 ;  /* 0x0000000100190824 */ /* 0x000fe400078e021b */
[----:B------:R-:W-:-:S04]  /*0550*/  @P2 IMAD.WIDE R22, R22, 0x8, R4 ;  /* 0x0000000816162825 */ /* 0x000fc800078e0204 */
[----:B------:R-:W-:-:S04]  /*0560*/  @P0 IMAD.WIDE R24, R25, 0x8, R6 ;  /* 0x0000000819180825 */ /* 0x000fc800078e0206 */
[----:B------:R-:W-:Y:S01]  /*0570*/  @P3 IMAD.SHL.U32 R8, R3, 0x2, RZ ;  /* 0x0000000203083824 */ /* 0x000fe200078e00ff */
[----:B---3--:R3:W-:Y:S04]  /*0580*/  @P2 STG.E.64 desc[UR4][R22.64], R18 ;  /* 0x0000001216002986 */ /* 0x0087e8000c101b04 */
[----:B--2---:R-:W2:Y:S01]  /*0590*/  @P0 LDG.E.64 R14, desc[UR4][R24.64] ;  /* 0x00000004180e0981 */ /* 0x004ea2000c1e1b00 */
[----:B------:R-:W-:Y:S01]  /*05a0*/  @P3 SHF.R.S32.HI R10, RZ, 0x1f, R8 ;  /* 0x0000001fff0a3819 */ /* 0x000fe20000011408 */
[----:B-1----:R-:W-:Y:S01]  /*05b0*/  @P0 IMAD.WIDE R20, R27, 0x8, R4 ;  /* 0x000000081b140825 */ /* 0x002fe200078e0204 */
[----:B------:R-:W-:-:S04]  /*05c0*/  @P3 IADD3 R12, P4, PT, R11, R8, RZ ;  /* 0x000000080b0c3210 */ /* 0x000fc80007f9e0ff */
[----:B------:R-:W-:Y:S02]  /*05d0*/  @P3 LEA.HI.X.SX32 R10, R11, R10, 0x1, P4 ;  /* 0x0000000a0b0a3211 */ /* 0x000fe400020f0eff */
[----:B0-----:R-:W-:-:S04]  /*05e0*/  @P3 LEA R16, P4, R12, R16, 0x3 ;  /* 0x000000100c103211 */ /* 0x001fc800078818ff */
[----:B------:R-:W-:Y:S02]  /*05f0*/  @P3 LEA.HI.X R17, R12, R17, R10, 0x3, P4 ;  /* 0x000000110c113211 */ /* 0x000fe400020f1c0a */
[----:B------:R-:W0:Y:S01]  /*0600*/  @P1 LDC.64 R12, c[0x0][0x380] ;  /* 0x0000e000ff0c1b82 */ /* 0x000e220000000a00 */
[----:B---3--:R-:W-:Y:S01]  /*0610*/  @P1 IMAD.SHL.U32 R23, R3, 0x2, RZ ;  /* 0x0000000203171824 */ /* 0x008fe200078e00ff */
[----:B--2---:R1:W-:Y:S04]  /*0620*/  @P0 STG.E.64 desc[UR4][R20.64], R14 ;  /* 0x0000000e14000986 */ /* 0x0043e8000c101b04 */
[----:B------:R-:W2:Y:S01]  /*0630*/  @P3 LDG.E.64 R16, desc[UR4][R16.64+0x10] ;  /* 0x0000100410103981 */ /* 0x000ea2000c1e1b00 */
[----:B------:R-:W-:Y:S02]  /*0640*/  @P1 SHF.R.S32.HI R19, RZ, 0x1f, R11 ;  /* 0x0000001fff131819 */ /* 0x000fe4000001140b */
[----:B------:R-:W-:-:S02]  /*0650*/  @P1 SHF.R.S32.HI R22, RZ, 0x1f, R2 ;  /* 0x0000001fff161819 */ /* 0x000fc40000011402 */
[----:B------:R-:W-:Y:S02]  /*0660*/  @P1 SHF.R.S32.HI R18, RZ, 0x1f, R23 ;  /* 0x0000001fff121819 */ /* 0x000fe40000011417 */
[----:B------:R-:W-:-:S04]  /*0670*/  @P1 IADD3 R10, P4, P5, R23, R2, R11 ;  /* 0x00000002170a1210 */ /* 0x000fc80007d9e00b */
[----:B------:R-:W-:Y:S02]  /*0680*/  @P1 IADD3.X R18, PT, PT, R18, R22, R19, P4, P5 ;  /* 0x0000001612121210 */ /* 0x000fe400027ea413 */
[----:B0-----:R-:W-:-:S04]  /*0690*/  @P1 LEA R12, P4, R10, R12, 0x3 ;  /* 0x0000000c0a0c1211 */ /* 0x001fc800078818ff */
[----:B------:R-:W-:Y:S01]  /*06a0*/  @P1 LEA.HI.X R13, R10, R13, R18, 0x3, P4 ;  /* 0x0000000d0a0d1211 */ /* 0x000fe200020f1c12 */
[----:B------:R-:W-:-:S05]  /*06b0*/  @P3 IMAD.WIDE R18, R8, 0x8, R4 ;  /* 0x0000000808123825 */ /* 0x000fca00078e0204 */
[----:B--2---:R0:W-:Y:S04]  /*06c0*/  @P3 STG.E.64 desc[UR4][R18.64], R16 ;  /* 0x0000001012003986 */ /* 0x0041e8000c101b04 */
[----:B------:R-:W2:Y:S01]  /*06d0*/  @P1 LDG.E.64 R12, desc[UR4][R12.64+0x8] ;  /* 0x000008040c0c1981 */ /* 0x000ea2000c1e1b00 */
[----:B-1----:R-:W-:Y:S02]  /*06e0*/  @P2 IMAD R14, R3, 0x3, RZ ;  /* 0x00000003030e2824 */ /* 0x002fe400078e02ff */
[----:B------:R-:W-:-:S04]  /*06f0*/  @P1 IMAD.WIDE R20, R23, 0x8, R4 ;  /* 0x0000000817141825 */ /* 0x000fc800078e0204 */
[----:B------:R-:W-:Y:S02]  /*0700*/  @P2 IMAD.IADD R9, R9, 0x1, R14 ;  /* 0x0000000109092824 */ /* 0x000fe400078e020e */
[----:B------:R-:W-:Y:S01]  /*0710*/  @P0 IMAD R25, R3, 0x3, RZ ;  /* 0x0000000303190824 */ /* 0x000fe200078e02ff */
[----:B0-----:R-:W0:Y:S01]  /*0720*/  @P3 LDC.64 R16, c[0x0][0x380] ;  /* 0x0000e000ff103b82 */ /* 0x001e220000000a00 */
[----:B------:R-:W-:Y:S01]  /*0730*/  @P2 IMAD.WIDE R8, R9, 0x8, R6 ;  /* 0x0000000809082825 */ /* 0x000fe200078e0206 */
[----:B--2---:R0:W-:Y:S05]  /*0740*/  @P1 STG.E.64 desc[UR4][R20.64], R12 ;  /* 0x0000000c14001986 */ /* 0x0041ea000c101b04 */
[----:B------:R-:W2:Y:S01]  /*0750*/  @P2 LDG.E.64 R8, desc[UR4][R8.64] ;  /* 0x0000000408082981 */ /* 0x000ea2000c1e1b00 */
[----:B------:R-:W-:-:S02]  /*0760*/  @P0 IMAD.IADD R23, R0, 0x1, R25 ;  /* 0x0000000100170824 */ /* 0x000fc400078e0219 */
[----:B------:R-:W-:-:S04]  /*0770*/  @P2 IMAD.WIDE R14, R14, 0x8, R4 ;  /* 0x000000080e0e2825 */ /* 0x000fc800078e0204 */
[----:B------:R-:W-:-:S04]  /*0780*/  @P0 IMAD.WIDE R6, R23, 0x8, R6 ;  /* 0x0000000817060825 */ /* 0x000fc800078e0206 */
[----:B------:R-:W-:Y:S01]  /*0790*/  @P3 IMAD R18, R3, 0x3, RZ ;  /* 0x0000000303123824 */ /* 0x000fe200078e02ff */
[----:B--2---:R1:W-:Y:S04]  /*07a0*/  @P2 STG.E.64 desc[UR4][R14.64], R8 ;  /* 0x000000080e002986 */ /* 0x0043e8000c101b04 */
[----:B------:R-:W2:Y:S01]  /*07b0*/  @P0 LDG.E.64 R6, desc[UR4][R6.64] ;  /* 0x0000000406060981 */ /* 0x000ea2000c1e1b00 */
[----:B------:R-:W-:Y:S02]  /*07c0*/  @P3 SHF.R.S32.HI R0, RZ, 0x1f, R18 ;  /* 0x0000001fff003819 */ /* 0x000fe40000011412 */
[----:B------:R-:W-:-:S04]  /*07d0*/  @P3 IADD3 R10, P2, PT, R11, R18, RZ ;  /* 0x000000120b0a3210 */ /* 0x000fc80007f5e0ff */
[----:B------:R-:W-:Y:S02]  /*07e0*/  @P3 LEA.HI.X.SX32 R0, R11, R0, 0x1, P2 ;  /* 0x000000000b003211 */ /* 0x000fe400010f0eff */
[----:B0-----:R-:W-:-:S04]  /*07f0*/  @P3 LEA R12, P2, R10, R16, 0x3 ;  /* 0x000000100a0c3211 */ /* 0x001fc800078418ff */
[----:B------:R-:W-:Y:S01]  /*0800*/  @P3 LEA.HI.X R13, R10, R17, R0, 0x3, P2 ;  /* 0x000000110a0d3211 */ /* 0x000fe200010f1c00 */
[----:B------:R-:W-:-:S05]  /*0810*/  @P0 IMAD.WIDE R16, R25, 0x8, R4 ;  /* 0x0000000819100825 */ /* 0x000fca00078e0204 */
[----:B--2---:R0:W-:Y:S04]  /*0820*/  @P0 STG.E.64 desc[UR4][R16.64], R6 ;  /* 0x0000000610000986 */ /* 0x0041e8000c101b04 */
[----:B-1----:R-:W2:Y:S01]  /*0830*/  @P3 LDG.E.64 R8, desc[UR4][R12.64+0x10] ;  /* 0x000010040c083981 */ /* 0x002ea2000c1e1b00 */
[----:B------:R-:W-:-:S05]  /*0840*/  @P3 IMAD.WIDE R14, R18, 0x8, R4 ;  /* 0x00000008120e3825 */ /* 0x000fca00078e0204 */
[----:B--2---:R0:W-:Y:S01]  /*0850*/  @P3 STG.E.64 desc[UR4][R14.64], R8 ;  /* 0x000000080e003986 */ /* 0x0041e2000c101b04 */
[----:B------:R-:W-:Y:S05]  /*0860*/  @!P1 EXIT ;  /* 0x000000000000994d */ /* 0x000fea0003800000 */
[----:B------:R-:W1:Y:S01]  /*0870*/  LDCU.64 UR6, c[0x0][0x380] ;  /* 0x00007000ff0677ac */ /* 0x000e620008000a00 */
[----:B0-----:R-:W-:Y:S01]  /*0880*/  IMAD R7, R3, 0x3, RZ ;  /* 0x0000000303077824 */ /* 0x001fe200078e02ff */
[----:B------:R-:W-:-:S04]  /*0890*/  SHF.R.S32.HI R6, RZ, 0x1f, R2 ;  /* 0x0000001fff067819 */ /* 0x000fc80000011402 */
[--C-:B------:R-:W-:Y:S02]  /*08a0*/  IADD3 R0, P0, P1, R7, R2, R11.reuse ;  /* 0x0000000207007210 */ /* 0x100fe4000791e00b */
[----:B------:R-:W-:Y:S02]  /*08b0*/  SHF.R.S32.HI R2, RZ, 0x1f, R11 ;  /* 0x0000001fff027819 */ /* 0x000fe4000001140b */
[----:B------:R-:W-:-:S04]  /*08c0*/  SHF.R.S32.HI R3, RZ, 0x1f, R7 ;  /* 0x0000001fff037819 */ /* 0x000fc80000011407 */
[----:B------:R-:W-:Y:S02]  /*08d0*/  IADD3.X R3, PT, PT, R3, R6, R2, P0, P1 ;  /* 0x0000000603037210 */ /* 0x000fe400007e2402 */
[----:B-1----:R-:W-:-:S04]  /*08e0*/  LEA R2, P0, R0, UR6, 0x3 ;  /* 0x0000000600027c11 */ /* 0x002fc8000f8018ff */
[----:B------:R-:W-:-:S06]  /*08f0*/  LEA.HI.X R3, R0, UR7, R3, 0x3, P0 ;  /* 0x0000000700037c11 */ /* 0x000fcc00080f1c03 */
[----:B------:R-:W2:Y:S01]  /*0900*/  LDG.E.64 R2, desc[UR4][R2.64+0x8] ;  /* 0x0000080402027981 */ /* 0x000ea2000c1e1b00 */
[----:B------:R-:W-:-:S05]  /*0910*/  IMAD.WIDE R4, R7, 0x8, R4 ;  /* 0x0000000807047825 */ /* 0x000fca00078e0204 */
[----:B--2---:R-:W-:Y:S01]  /*0920*/  STG.E.64 desc[UR4][R4.64], R2 ;  /* 0x0000000204007986 */ /* 0x004fe2000c101b04 */
[----:B------:R-:W-:Y:S05]  /*0930*/  EXIT ;  /* 0x000000000000794d */ /* 0x000fea0003800000 */
.L_x_364:
        /* <DEDUP_REMOVED lines=12> */
.L_x_380:


//--------------------- .nv.global.init           --------------------------
	.section	.nv.global.init,"aw",@progbits
.nv.global.init:
	.type		$str,@object
	.size		$str,($str$1 - $str)
$str:
        /*0000*/ 	.byte	0x66, 0x61, 0x6c, 0x73, 0x65, 0x00
	.type		$str$1,@object
	.size		$str$1,(__unnamed_1 - $str$1)
$str$1:
        /*0006*/ 	.byte	0x2f, 0x74, 0x6d, 0x70, 0x2f, 0x73, 0x61, 0x73, 0x73, 0x5f, 0x63, 0x75, 0x5f, 0x7a, 0x39, 0x31
        /*0016*/ 	.byte	0x70, 0x5f, 0x66, 0x6f, 0x63, 0x2f, 0x6b, 0x2e, 0x63, 0x75, 0x00
	.type		__unnamed_1,@object
	.size		__unnamed_1,(.L_0 - __unnamed_1)
__unnamed_1:
        /*0021*/ 	.byte	0x76, 0x6f, 0x69, 0x64, 0x20, 0x53, 0x4c, 0x49, 0x43, 0x5f, 0x45, 0x76, 0x6f, 0x6c, 0x75, 0x74
        /*0031*/ 	.byte	0x69, 0x6f, 0x6e, 0x5f, 0x58, 0x28, 0x47, 0x72, 0x69, 0x64, 0x2c, 0x20, 0x64, 0x6f, 0x75, 0x62
        /*0041*/ 	.byte	0x6c, 0x65, 0x2c, 0x20, 0x64, 0x6f, 0x75, 0x62, 0x6c, 0x65, 0x2c, 0x20, 0x64, 0x6f, 0x75, 0x62
        /*0051*/ 	.byte	0x6c, 0x65, 0x29, 0x00
.L_0:


//--------------------- .nv.shared.reserved.0     --------------------------
	.section	.nv.shared.reserved.0,"aw",@nobits
	.weak		__nv_reservedSMEM_offset_0_alias
	.size		__nv_reservedSMEM_offset_0_alias, 0, 64
	.other		__nv_reservedSMEM_offset_0_alias,@"STO_CUDA_RESERVED_SHARED STV_DEFAULT"
__nv_reservedSMEM_offset_0_alias:
	.zero		0
	.zero		64


//--------------------- .nv.shared._Z16SLIC_Evolution_Y4Gridddd --------------------------
	.section	.nv.shared._Z16SLIC_Evolution_Y4Gridddd,"aw",@nobits
	.sectionflags	@""
	.align	8
.nv.shared._Z16SLIC_Evolution_Y4Gridddd:
	.zero		17408


//--------------------- .nv.shared._Z16SLIC_Evolution_X4Gridddd --------------------------
	.section	.nv.shared._Z16SLIC_Evolution_X4Gridddd,"aw",@nobits
	.sectionflags	@""
	.align	8
.nv.shared._Z16SLIC_Evolution_X4Gridddd:
	.zero		17408


//--------------------- .nv.shared._Z14computeAmaxOptPd4Grid --------------------------
	.section	.nv.shared._Z14computeAmaxOptPd4Grid,"aw",@nobits
	.sectionflags	@""
	.align	8
.nv.shared._Z14computeAmaxOptPd4Grid:
	.zero		9216


//--------------------- .nv.constant0._Z10initialize4Gridddddiddd --------------------------
	.section	.nv.constant0._Z10initialize4Gridddddiddd,"a",@progbits
	.sectionflags	@""
	.align	4
.nv.constant0._Z10initialize4Gridddddiddd:
	.zero		984


//--------------------- .nv.constant0._Z16SLIC_Evolution_Y4Gridddd --------------------------
	.section	.nv.constant0._Z16SLIC_Evolution_Y4Gridddd,"a",@progbits
	.sectionflags	@""
	.align	4
.nv.constant0._Z16SLIC_Evolution_Y4Gridddd:
	.zero		944


//--------------------- .nv.constant0._Z16SLIC_Evolution_X4Gridddd --------------------------
	.section	.nv.constant0._Z16SLIC_Evolution_X4Gridddd,"a",@progbits
	.sectionflags	@""
	.align	4
.nv.constant0._Z16SLIC_Evolution_X4Gridddd:
	.zero		944


//--------------------- .nv.constant0._Z11computeAmaxPd4Grid --------------------------
	.section	.nv.constant0._Z11computeAmaxPd4Grid,"a",@progbits
	.sectionflags	@""
	.align	4
.nv.constant0._Z11computeAmaxPd4Grid:
	.zero		928


//--------------------- .nv.constant0._Z14computeAmaxOptPd4Grid --------------------------
	.section	.nv.constant0._Z14computeAmaxOptPd4Grid,"a",@progbits
	.sectionflags	@""
	.align	4
.nv.constant0._Z14computeAmaxOptPd4Grid:
	.zero		928


//--------------------- .nv.constant0._Z20setBoundaryCondition4Grid --------------------------
	.section	.nv.constant0._Z20setBoundaryCondition4Grid,"a",@progbits
	.sectionflags	@""
	.align	4
.nv.constant0._Z20setBoundaryCondition4Grid:
	.zero		920


//--------------------- SYMBOLS --------------------------

	.type		.nv.reservedSmem.offset0,@object
	.size		.nv.reservedSmem.offset0,0x4
	.type		.nv.reservedSmem.cap,@object
	.size		.nv.reservedSmem.cap,0x4
	.type		__assertfail,@function
